def attn_fwd(
    Q,
    K,
    V,
    Out,
    Lse,
    sm_scale,
    stride_qz,
    stride_qh,
    stride_qm,
    stride_qk,
    stride_kz,
    stride_kh,
    stride_kn,
    stride_kk,
    stride_vz,
    stride_vh,
    stride_vn,
    stride_vk,
    stride_oz,
    stride_oh,
    stride_om,
    stride_ok,
    seqlen_q,
    seqlen_k,
    BLOCK_M: tl.constexpr,
    BLOCK_N: tl.constexpr,
    HEAD_DIM: tl.constexpr,
    CAUSAL: tl.constexpr,
):
    start_m = tl.program_id(0)
    off_hz = tl.program_id(1)
    q_off = off_hz * stride_qh
    k_off = off_hz * stride_kh
    v_off = off_hz * stride_vh
    offs_m = start_m * BLOCK_M + tl.arange(0, BLOCK_M)
    offs_d = tl.arange(0, HEAD_DIM)
    offs_n = tl.arange(0, BLOCK_N)
    q_ptrs = Q + q_off + offs_m[:, None] * stride_qm + offs_d[None, :] * stride_qk
    k_ptrs = K + k_off + offs_d[:, None] * stride_kk + offs_n[None, :] * stride_kn
    v_ptrs = V + v_off + offs_n[:, None] * stride_vn + offs_d[None, :] * stride_vk
    m_i = tl.full([BLOCK_M], float("-inf"), dtype=tl.float32)
    l_i = tl.zeros([BLOCK_M], dtype=tl.float32) + 1.0
    acc = tl.zeros([BLOCK_M, HEAD_DIM], dtype=tl.float32)
    q = tl.load(q_ptrs)
    acc, l_i, m_i = _attn_fwd_inner(
        acc,
        l_i,
        m_i,
        q,
        k_ptrs,
        v_ptrs,
        sm_scale,
        stride_kn,
        stride_vn,
        start_m,
        seqlen_k,
        BLOCK_M,
        BLOCK_N,
        HEAD_DIM,
        CAUSAL,
    )
    acc = acc / l_i[:, None]
    lse = m_i + tl.math.log2(l_i) / 1.4426950408889634
    o_ptrs = (
        Out
        + off_hz * stride_oh
        + offs_m[:, None] * stride_om
        + offs_d[None, :] * stride_ok
    )
    tl.store(o_ptrs, acc.to(Out.dtype.element_ty))
    tl.store(Lse + off_hz * seqlen_q + offs_m, lse)

# config = {"BLOCK_M": 64, "BLOCK_N": 128, "HEAD_DIM": 256, "arch": "sm_100", "causal": false, "dtype": "fp16", "num_stages": 4, "num_warps": 4}
# arch = sm_100


// ===== COMPILED SASS (sm_100a) =====

	.target	sm_100a

	.elftype	@"ET_EXEC"


//--------------------- .note.nv.tkinfo           --------------------------
	.section	.note.nv.tkinfo,"",@"SHT_NOTE"
	.sectionflags	@"SHF_NOTE_NV_TKINFO"
	.tkinfo
        /*0018*/ 	.word	0x00000081
        /*0030*/ 	.string	""
        /*0030*/ 	.string	"ptxas-blackwell"
        /*0030*/ 	.string	"Cuda compilation tools, release 12.9, V12.9.86"
        /*0030*/ 	.string	"Build cuda_12.9.r12.9/compiler.36037853_0"
        /*0030*/ 	.string	"-v  -suppress-debug-info  -lineinfo  -arch sm_100a "



//--------------------- .note.nv.cuver            --------------------------
	.section	.note.nv.cuver,"",@"SHT_NOTE"
	.sectionflags	@"SHF_NOTE_NV_CUVER"
        /*0018*/ 	.short	0x0001
        /*001a*/ 	.short	0x0064
        /*001c*/ 	.short	0x0001
        /*001e*/ 	.short	0x0000
        /*0020*/ 	.short	0x0001
        /*0022*/ 	.short	0x0000


//--------------------- .nv.info                  --------------------------
	.section	.nv.info,"",@"SHT_CUDA_INFO"
	.align	4


	//----- nvinfo : EIATTR_REGCOUNT
	.align		4
        /*0000*/ 	.byte	0x04, 0x2f
        /*0002*/ 	.short	(.L_5 - .L_4)
	.align		4
.L_4:
        /*0004*/ 	.word	index@(attn_fwd)
        /*0008*/ 	.word	0x000000a8


	//----- nvinfo : EIATTR_FRAME_SIZE
	.align		4
.L_5:
        /*000c*/ 	.byte	0x04, 0x11
        /*000e*/ 	.short	(.L_7 - .L_6)
	.align		4
.L_6:
        /*0010*/ 	.word	index@($__internal_2_$__cuda_sm10x_tcgen05_guardrail_trap_unallocated_columns_being_dealloced)
        /*0014*/ 	.word	0x00001428


	//----- nvinfo : EIATTR_FRAME_SIZE
	.align		4
.L_7:
        /*0018*/ 	.byte	0x04, 0x11
        /*001a*/ 	.short	(.L_9 - .L_8)
	.align		4
.L_8:
        /*001c*/ 	.word	index@($__internal_1_$__cuda_sm10x_tcgen05_guardrail_trap_phase_invalid_during_alloc)
        /*0020*/ 	.word	0x00001428


	//----- nvinfo : EIATTR_FRAME_SIZE
	.align		4
.L_9:
        /*0024*/ 	.byte	0x04, 0x11
        /*0026*/ 	.short	(.L_11 - .L_10)
	.align		4
.L_10:
        /*0028*/ 	.word	index@($__internal_0_$__cuda_sm10x_tcgen05_guardrail_trap_col_being_dealloced_not_returned_by_alloc)
        /*002c*/ 	.word	0x00001428


	//----- nvinfo : EIATTR_FRAME_SIZE
	.align		4
.L_11:
        /*0030*/ 	.byte	0x04, 0x11
        /*0032*/ 	.short	(.L_13 - .L_12)
	.align		4
.L_12:
        /*0034*/ 	.word	index@(attn_fwd)
        /*0038*/ 	.word	0x00001428


	//----- nvinfo : EIATTR_MIN_STACK_SIZE
	.align		4
.L_13:
        /*003c*/ 	.byte	0x04, 0x12
        /*003e*/ 	.short	(.L_15 - .L_14)
	.align		4
.L_14:
        /*0040*/ 	.word	index@(attn_fwd)
        /*0044*/ 	.word	0x00001428
.L_15:


//--------------------- .nv.info.attn_fwd         --------------------------
	.section	.nv.info.attn_fwd,"",@"SHT_CUDA_INFO"
	.sectionflags	@""
	.align	4


	//----- nvinfo : EIATTR_CUDA_API_VERSION
	.align		4
        /*0000*/ 	.byte	0x04, 0x37
        /*0002*/ 	.short	(.L_17 - .L_16)
.L_16:
        /*0004*/ 	.word	0x00000081


	//----- nvinfo : EIATTR_KPARAM_INFO
	.align		4
.L_17:
        /*0008*/ 	.byte	0x04, 0x17
        /*000a*/ 	.short	(.L_19 - .L_18)
.L_18:
        /*000c*/ 	.word	0x00000000
        /*0010*/ 	.short	0x0019
        /*0012*/ 	.short	0x0080
        /*0014*/ 	.byte	0x00, 0xf4, 0x21, 0x00


	//----- nvinfo : EIATTR_KPARAM_INFO
	.align		4
.L_19:
        /*0018*/ 	.byte	0x04, 0x17
        /*001a*/ 	.short	(.L_21 - .L_20)
.L_20:
        /*001c*/ 	.word	0x00000000
        /*0020*/ 	.short	0x0018
        /*0022*/ 	.short	0x0078
        /*0024*/ 	.byte	0x00, 0xf4, 0x21, 0x00


	//----- nvinfo : EIATTR_KPARAM_INFO
	.align		4
.L_21:
        /*0028*/ 	.byte	0x04, 0x17
        /*002a*/ 	.short	(.L_23 - .L_22)
.L_22:
        /*002c*/ 	.word	0x00000000
        /*0030*/ 	.short	0x0017
        /*0032*/ 	.short	0x0070
        /*0034*/ 	.byte	0x00, 0xf0, 0x11, 0x00


	//----- nvinfo : EIATTR_KPARAM_INFO
	.align		4
.L_23:
        /*0038*/ 	.byte	0x04, 0x17
        /*003a*/ 	.short	(.L_25 - .L_24)
.L_24:
        /*003c*/ 	.word	0x00000000
        /*0040*/ 	.short	0x0016
        /*0042*/ 	.short	0x006c
        /*0044*/ 	.byte	0x00, 0xf0, 0x11, 0x00


	//----- nvinfo : EIATTR_KPARAM_INFO
	.align		4
.L_25:
        /*0048*/ 	.byte	0x04, 0x17
        /*004a*/ 	.short	(.L_27 - .L_26)
.L_26:
        /*004c*/ 	.word	0x00000000
        /*0050*/ 	.short	0x0015
        /*0052*/ 	.short	0x0068
        /*0054*/ 	.byte	0x00, 0xf0, 0x11, 0x00


	//----- nvinfo : EIATTR_KPARAM_INFO
	.align		4
.L_27:
        /*0058*/ 	.byte	0x04, 0x17
        /*005a*/ 	.short	(.L_29 - .L_28)
.L_28:
        /*005c*/ 	.word	0x00000000
        /*0060*/ 	.short	0x0014
        /*0062*/ 	.short	0x0064
        /*0064*/ 	.byte	0x00, 0xf0, 0x11, 0x00


	//----- nvinfo : EIATTR_KPARAM_INFO
	.align		4
.L_29:
        /*0068*/ 	.byte	0x04, 0x17
        /*006a*/ 	.short	(.L_31 - .L_30)
.L_30:
        /*006c*/ 	.word	0x00000000
        /*0070*/ 	.short	0x0013
        /*0072*/ 	.short	0x0060
        /*0074*/ 	.byte	0x00, 0xf0, 0x11, 0x00


	//----- nvinfo : EIATTR_KPARAM_INFO
	.align		4
.L_31:
        /*0078*/ 	.byte	0x04, 0x17
        /*007a*/ 	.short	(.L_33 - .L_32)
.L_32:
        /*007c*/ 	.word	0x00000000
        /*0080*/ 	.short	0x0012
        /*0082*/ 	.short	0x005c
        /*0084*/ 	.byte	0x00, 0xf0, 0x11, 0x00


	//----- nvinfo : EIATTR_KPARAM_INFO
	.align		4
.L_33:
        /*0088*/ 	.byte	0x04, 0x17
        /*008a*/ 	.short	(.L_35 - .L_34)
.L_34:
        /*008c*/ 	.word	0x00000000
        /*0090*/ 	.short	0x0011
        /*0092*/ 	.short	0x0058
        /*0094*/ 	.byte	0x00, 0xf0, 0x11, 0x00


	//----- nvinfo : EIATTR_KPARAM_INFO
	.align		4
.L_35:
        /*0098*/ 	.byte	0x04, 0x17
        /*009a*/ 	.short	(.L_37 - .L_36)
.L_36:
        /*009c*/ 	.word	0x00000000
        /*00a0*/ 	.short	0x0010
        /*00a2*/ 	.short	0x0054
        /*00a4*/ 	.byte	0x00, 0xf0, 0x11, 0x00


	//----- nvinfo : EIATTR_KPARAM_INFO
	.align		4
.L_37:
        /*00a8*/ 	.byte	0x04, 0x17
        /*00aa*/ 	.short	(.L_39 - .L_38)
.L_38:
        /*00ac*/ 	.word	0x00000000
        /*00b0*/ 	.short	0x000f
        /*00b2*/ 	.short	0x0050
        /*00b4*/ 	.byte	0x00, 0xf0, 0x11, 0x00


	//----- nvinfo : EIATTR_KPARAM_INFO
	.align		4
.L_39:
        /*00b8*/ 	.byte	0x04, 0x17
        /*00ba*/ 	.short	(.L_41 - .L_40)
.L_40:
        /*00bc*/ 	.word	0x00000000
        /*00c0*/ 	.short	0x000e
        /*00c2*/ 	.short	0x004c
        /*00c4*/ 	.byte	0x00, 0xf0, 0x11, 0x00


	//----- nvinfo : EIATTR_KPARAM_INFO
	.align		4
.L_41:
        /*00c8*/ 	.byte	0x04, 0x17
        /*00ca*/ 	.short	(.L_43 - .L_42)
.L_42:
        /*00cc*/ 	.word	0x00000000
        /*00d0*/ 	.short	0x000d
        /*00d2*/ 	.short	0x0048
        /*00d4*/ 	.byte	0x00, 0xf0, 0x11, 0x00


	//----- nvinfo : EIATTR_KPARAM_INFO
	.align		4
.L_43:
        /*00d8*/ 	.byte	0x04, 0x17
        /*00da*/ 	.short	(.L_45 - .L_44)
.L_44:
        /*00dc*/ 	.word	0x00000000
        /*00e0*/ 	.short	0x000c
        /*00e2*/ 	.short	0x0044
        /*00e4*/ 	.byte	0x00, 0xf0, 0x11, 0x00


	//----- nvinfo : EIATTR_KPARAM_INFO
	.align		4
.L_45:
        /*00e8*/ 	.byte	0x04, 0x17
        /*00ea*/ 	.short	(.L_47 - .L_46)
.L_46:
        /*00ec*/ 	.word	0x00000000
        /*00f0*/ 	.short	0x000b
        /*00f2*/ 	.short	0x0040
        /*00f4*/ 	.byte	0x00, 0xf0, 0x11, 0x00


	//----- nvinfo : EIATTR_KPARAM_INFO
	.align		4
.L_47:
        /*00f8*/ 	.byte	0x04, 0x17
        /*00fa*/ 	.short	(.L_49 - .L_48)
.L_48:
        /*00fc*/ 	.word	0x00000000
        /*0100*/ 	.short	0x000a
        /*0102*/ 	.short	0x003c
        /*0104*/ 	.byte	0x00, 0xf0, 0x11, 0x00


	//----- nvinfo : EIATTR_KPARAM_INFO
	.align		4
.L_49:
        /*0108*/ 	.byte	0x04, 0x17
        /*010a*/ 	.short	(.L_51 - .L_50)
.L_50:
        /*010c*/ 	.word	0x00000000
        /*0110*/ 	.short	0x0009
        /*0112*/ 	.short	0x0038
        /*0114*/ 	.byte	0x00, 0xf0, 0x11, 0x00


	//----- nvinfo : EIATTR_KPARAM_INFO
	.align		4
.L_51:
        /*0118*/ 	.byte	0x04, 0x17
        /*011a*/ 	.short	(.L_53 - .L_52)
.L_52:
        /*011c*/ 	.word	0x00000000
        /*0120*/ 	.short	0x0008
        /*0122*/ 	.short	0x0034
        /*0124*/ 	.byte	0x00, 0xf0, 0x11, 0x00


	//----- nvinfo : EIATTR_KPARAM_INFO
	.align		4
.L_53:
        /*0128*/ 	.byte	0x04, 0x17
        /*012a*/ 	.short	(.L_55 - .L_54)
.L_54:
        /*012c*/ 	.word	0x00000000
        /*0130*/ 	.short	0x0007
        /*0132*/ 	.short	0x0030
        /*0134*/ 	.byte	0x00, 0xf0, 0x11, 0x00


	//----- nvinfo : EIATTR_KPARAM_INFO
	.align		4
.L_55:
        /*0138*/ 	.byte	0x04, 0x17
        /*013a*/ 	.short	(.L_57 - .L_56)
.L_56:
        /*013c*/ 	.word	0x00000000
        /*0140*/ 	.short	0x0006
        /*0142*/ 	.short	0x002c
        /*0144*/ 	.byte	0x00, 0xf0, 0x11, 0x00


	//----- nvinfo : EIATTR_KPARAM_INFO
	.align		4
.L_57:
        /*0148*/ 	.byte	0x04, 0x17
        /*014a*/ 	.short	(.L_59 - .L_58)
.L_58:
        /*014c*/ 	.word	0x00000000
        /*0150*/ 	.short	0x0005
        /*0152*/ 	.short	0x0028
        /*0154*/ 	.byte	0x00, 0xf0, 0x11, 0x00


	//----- nvinfo : EIATTR_KPARAM_INFO
	.align		4
.L_59:
        /*0158*/ 	.byte	0x04, 0x17
        /*015a*/ 	.short	(.L_61 - .L_60)
.L_60:
        /*015c*/ 	.word	0x00000000
        /*0160*/ 	.short	0x0004
        /*0162*/ 	.short	0x0020
        /*0164*/ 	.byte	0x00, 0xf4, 0x21, 0x00


	//----- nvinfo : EIATTR_KPARAM_INFO
	.align		4
.L_61:
        /*0168*/ 	.byte	0x04, 0x17
        /*016a*/ 	.short	(.L_63 - .L_62)
.L_62:
        /*016c*/ 	.word	0x00000000
        /*0170*/ 	.short	0x0003
        /*0172*/ 	.short	0x0018
        /*0174*/ 	.byte	0x00, 0xf4, 0x21, 0x00


	//----- nvinfo : EIATTR_KPARAM_INFO
	.align		4
.L_63:
        /*0178*/ 	.byte	0x04, 0x17
        /*017a*/ 	.short	(.L_65 - .L_64)
.L_64:
        /*017c*/ 	.word	0x00000000
        /*0180*/ 	.short	0x0002
        /*0182*/ 	.short	0x0010
        /*0184*/ 	.byte	0x00, 0xf4, 0x21, 0x00


	//----- nvinfo : EIATTR_KPARAM_INFO
	.align		4
.L_65:
        /*0188*/ 	.byte	0x04, 0x17
        /*018a*/ 	.short	(.L_67 - .L_66)
.L_66:
        /*018c*/ 	.word	0x00000000
        /*0190*/ 	.short	0x0001
        /*0192*/ 	.short	0x0008
        /*0194*/ 	.byte	0x00, 0xf4, 0x21, 0x00


	//----- nvinfo : EIATTR_KPARAM_INFO
	.align		4
.L_67:
        /*0198*/ 	.byte	0x04, 0x17
        /*019a*/ 	.short	(.L_69 - .L_68)
.L_68:
        /*019c*/ 	.word	0x00000000
        /*01a0*/ 	.short	0x0000
        /*01a2*/ 	.short	0x0000
        /*01a4*/ 	.byte	0x00, 0xf4, 0x21, 0x00


	//----- nvinfo : EIATTR_AT_ENTRY_FRAGMENTS
	.align		4
.L_69:
        /*01a8*/ 	.byte	0x04, 0x4f
        /*01aa*/ 	.short	(.L_71 - .L_70)


	//   ....[0]....
.L_70:
        /*01ac*/ 	.word	0x00000004


	//----- nvinfo : EIATTR_RESERVED_SMEM_USED
	.align		4
.L_71:
        /*01b0*/ 	.byte	0x01, 0x41
	.zero		2


	//----- nvinfo : EIATTR_SPARSE_MMA_MASK
	.align		4
        /*01b4*/ 	.byte	0x03, 0x50
        /*01b6*/ 	.short	0x0000


	//----- nvinfo : EIATTR_TCGEN05_1CTA_USED
	.align		4
        /*01b8*/ 	.byte	0x01, 0x51
	.zero		2


	//----- nvinfo : EIATTR_MAXREG_COUNT
	.align		4
        /*01bc*/ 	.byte	0x03, 0x1b
        /*01be*/ 	.short	0x00ff


	//----- nvinfo : EIATTR_NUM_BARRIERS
	.align		4
        /*01c0*/ 	.byte	0x02, 0x4c
        /*01c2*/ 	.byte	0x01
	.zero		1


	//----- nvinfo : EIATTR_ANNOTATIONS
	.align		4
        /*01c4*/ 	.byte	0x04, 0x55
        /*01c6*/ 	.short	(.L_73 - .L_72)


	//   ....[0]....
.L_72:
        /*01c8*/ 	.word	0x00000001
        /*01cc*/ 	.byte	0x30, 0x04, 0x00, 0x00, 0x01, 0x00, 0x00, 0x00, 0x00, 0x06, 0x00, 0x00, 0x01, 0x00, 0x00, 0x00
        /* <DEDUP_REMOVED lines=1022> */
        /*41bc*/ 	.byte	0x60, 0x8d, 0x02, 0x00, 0x01, 0x00, 0x00, 0x00, 0xa0, 0x8e, 0x02, 0x00


	//----- nvinfo : EIATTR_INT_WARP_WIDE_INSTR_OFFSETS
	.align		4
.L_73:
        /*41c8*/ 	.byte	0x04, 0x31
        /*41ca*/ 	.short	(.L_75 - .L_74)


	//   ....[0]....
.L_74:
        /*41cc*/ 	.word	0x00002e70


	//   ....[1]....
        /*41d0*/ 	.word	0x00003080


	//   ....[2]....
        /*41d4*/ 	.word	0x00008860


	//   ....[3]....
        /*41d8*/ 	.word	0x0000adb0


	//   ....[4]....
        /*41dc*/ 	.word	0x0001d4e0


	//   ....[5]....
        /*41e0*/ 	.word	0x00029630


	//   ....[6]....
        /*41e4*/ 	.word	0x00029670


	//----- nvinfo : EIATTR_COOP_GROUP_MASK_REGIDS
	.align		4
.L_75:
        /*41e8*/ 	.byte	0x04, 0x29
        /*41ea*/ 	.short	(.L_77 - .L_76)


	//   ....[0]....
.L_76:
        /*41ec*/ 	.word	0xffffffff


	//   ....[1]....
        /*41f0*/ 	.word	0xffffffff


	//   ....[2]....
        /*41f4*/ 	.word	0xffffffff


	//   ....[3]....
        /*41f8*/ 	.word	0xffffffff


	//   ....[4]....
        /*41fc*/ 	.word	0xffffffff


	//   ....[5]....
        /*4200*/ 	.word	0xffffffff


	//   ....[6]....
        /*4204*/ 	.word	0xffffffff


	//   ....[7]....
        /*4208*/ 	.word	0xffffffff


	//----- nvinfo : EIATTR_COOP_GROUP_INSTR_OFFSETS
	.align		4
.L_77:
        /*420c*/ 	.byte	0x04, 0x28
        /*420e*/ 	.short	(.L_79 - .L_78)


	//   ....[0]....
.L_78:
        /*4210*/ 	.word	0x00000060


	//   ....[1]....
        /*4214*/ 	.word	0x00000320


	//   ....[2]....
        /*4218*/ 	.word	0x00016a20


	//   ....[3]....
        /*421c*/ 	.word	0x00017d80


	//   ....[4]....
        /*4220*/ 	.word	0x0001e2a0


	//   ....[5]....
        /*4224*/ 	.word	0x0001f2b0


	//   ....[6]....
        /*4228*/ 	.word	0x000294b0


	//   ....[7]....
        /*422c*/ 	.word	0x00029720


	//----- nvinfo : EIATTR_VRC_CTA_INIT_COUNT
	.align		4
.L_79:
        /*4230*/ 	.byte	0x02, 0x4a
        /*4232*/ 	.byte	0x80
	.zero		1


	//----- nvinfo : EIATTR_MBARRIER_INSTR_OFFSETS
	.align		4
        /*4234*/ 	.byte	0x04, 0x39
        /*4236*/ 	.short	(.L_81 - .L_80)


	//   ....[0]....
.L_80:
        /*4238*/ 	.word	0x00003110
        /*423c*/ 	.word	0x000000ff
        /*4240*/ 	.word	0x00000000
        /*4244*/ 	.short	0x0100
        /*4246*/ 	.byte	0x06
	.zero		1


	//   ....[1]....
        /*4248*/ 	.word	0x00008890
        /*424c*/ 	.word	0x000000ff
        /*4250*/ 	.word	0x00038008
        /*4254*/ 	.short	0x0100
        /*4256*/ 	.byte	0x04
	.zero		1


	//   ....[2]....
        /*4258*/ 	.word	0x0000aff0
        /*425c*/ 	.word	0x000000ff
        /*4260*/ 	.word	0x00010000
        /*4264*/ 	.short	0x0100
        /*4266*/ 	.byte	0x04
	.zero		1


	//   ....[3]....
        /*4268*/ 	.word	0x0000b740
        /*426c*/ 	.word	0x000000ff
        /*4270*/ 	.word	0x00010000
        /*4274*/ 	.short	0x010a
        /*4276*/ 	.byte	0x04
	.zero		1


	//   ....[4]....
        /*4278*/ 	.word	0x0000c550
        /*427c*/ 	.word	0x000000ff
        /*4280*/ 	.word	0x00010000
        /*4284*/ 	.short	0x0108
        /*4286*/ 	.byte	0x04
	.zero		1


	//   ....[5]....
        /*4288*/ 	.word	0x0001d910
        /*428c*/ 	.word	0x000000ff
        /*4290*/ 	.word	0x00038010
        /*4294*/ 	.short	0x0100
        /*4296*/ 	.byte	0x04
	.zero		1


	//   ....[6]....
        /*4298*/ 	.word	0x0001dc00
        /*429c*/ 	.word	0x000000ff
        /*42a0*/ 	.word	0x00038010
        /*42a4*/ 	.short	0x010a
        /*42a6*/ 	.byte	0x04
	.zero		1


	//   ....[7]....
        /*42a8*/ 	.word	0x0001dc70
        /*42ac*/ 	.word	0x000000ff
        /*42b0*/ 	.word	0x00038010
        /*42b4*/ 	.short	0x0108
        /*42b6*/ 	.byte	0x04
	.zero		1


	//   ....[8]....
        /*42b8*/ 	.word	0x0001dcc0
        /*42bc*/ 	.word	0x000000ff
        /*42c0*/ 	.word	0x00000000
        /*42c4*/ 	.short	0x010a
        /*42c6*/ 	.byte	0x06
	.zero		1


	//   ....[9]....
        /*42c8*/ 	.word	0x000246a0
        /*42cc*/ 	.word	0x000000ff
        /*42d0*/ 	.word	0x00000000
        /*42d4*/ 	.short	0x010a
        /*42d6*/ 	.byte	0x06
	.zero		1


	//   ....[10]....
        /*42d8*/ 	.word	0x000247c0
        /*42dc*/ 	.word	0x000000ff
        /*42e0*/ 	.word	0x00038000
        /*42e4*/ 	.short	0x0108
        /*42e6*/ 	.byte	0x04
	.zero		1


	//   ....[11]....
        /*42e8*/ 	.word	0x000248f0
        /*42ec*/ 	.word	0x000000ff
        /*42f0*/ 	.word	0x00038008
        /*42f4*/ 	.short	0x0108
        /*42f6*/ 	.byte	0x04
	.zero		1


	//   ....[12]....
        /*42f8*/ 	.word	0x00029740
        /*42fc*/ 	.word	0x000000ff
        /*4300*/ 	.word	0x00010000
        /*4304*/ 	.short	0x010a
        /*4306*/ 	.byte	0x04
	.zero		1


	//   ....[13]....
        /*4308*/ 	.word	0x00029770
        /*430c*/ 	.word	0x000000ff
        /*4310*/ 	.word	0x00038010
        /*4314*/ 	.short	0x010a
        /*4316*/ 	.byte	0x04
	.zero		1


	//   ....[14]....
        /*4318*/ 	.word	0x000297a0
        /*431c*/ 	.word	0x000000ff
        /*4320*/ 	.word	0x00000000
        /*4324*/ 	.short	0x010a
        /*4326*/ 	.byte	0x06
	.zero		1


	//   ....[15]....
        /*4328*/ 	.word	0x000297d0
        /*432c*/ 	.word	0x000000ff
        /*4330*/ 	.word	0x00000000
        /*4334*/ 	.short	0x010a
        /*4336*/ 	.byte	0x06
	.zero		1


	//----- nvinfo : EIATTR_NUM_MBARRIERS
	.align		4
.L_81:
        /*4338*/ 	.byte	0x03, 0x38
        /*433a*/ 	.short	0xffff


	//----- nvinfo : EIATTR_EXIT_INSTR_OFFSETS
	.align		4
        /*433c*/ 	.byte	0x04, 0x1c
        /*433e*/ 	.short	(.L_83 - .L_82)


	//   ....[0]....
.L_82:
        /*4340*/ 	.word	0x00029730


	//----- nvinfo : EIATTR_REQNTID
	.align		4
.L_83:
        /*4344*/ 	.byte	0x04, 0x10
        /*4346*/ 	.short	(.L_85 - .L_84)
.L_84:
        /*4348*/ 	.word	0x00000080
        /*434c*/ 	.word	0x00000001
        /*4350*/ 	.word	0x00000001


	//----- nvinfo : EIATTR_CRS_STACK_SIZE
	.align		4
.L_85:
        /*4354*/ 	.byte	0x04, 0x1e
        /*4356*/ 	.short	(.L_87 - .L_86)
.L_86:
        /*4358*/ 	.word	0x00000000


	//----- nvinfo : EIATTR_CBANK_PARAM_SIZE
	.align		4
.L_87:
        /*435c*/ 	.byte	0x03, 0x19
        /*435e*/ 	.short	0x0088


	//----- nvinfo : EIATTR_PARAM_CBANK
	.align		4
        /*4360*/ 	.byte	0x04, 0x0a
        /*4362*/ 	.short	(.L_89 - .L_88)
	.align		4
.L_88:
        /*4364*/ 	.word	index@(.nv.constant0.attn_fwd)
        /*4368*/ 	.short	0x0380
        /*436a*/ 	.short	0x0088


	//----- nvinfo : EIATTR_SW_WAR
	.align		4
.L_89:
        /*436c*/ 	.byte	0x04, 0x36
        /*436e*/ 	.short	(.L_91 - .L_90)
.L_90:
        /*4370*/ 	.word	0x00000008
.L_91:


//--------------------- .nv.compat                --------------------------
	.section	.nv.compat,"",@"SHT_CUDA_COMPAT_INFO"
	.align	4
        /*0000*/ 	.byte	0x02, 0x02, 0x02, 0x00, 0x02, 0x05, 0x05, 0x00, 0x02, 0x03, 0x00, 0x00, 0x02, 0x06, 0x01, 0x00


//--------------------- .nv.callgraph             --------------------------
	.section	.nv.callgraph,"",@"SHT_CUDA_CALLGRAPH"
	.align	4
	.sectionentsize	8
	.align		4
        /*0000*/ 	.word	0x00000000
	.align		4
        /*0004*/ 	.word	0xffffffff
	.align		4
        /*0008*/ 	.word	0x00000000
	.align		4
        /*000c*/ 	.word	0xfffffffe
	.align		4
        /*0010*/ 	.word	0x00000000
	.align		4
        /*0014*/ 	.word	0xfffffffd
	.align		4
        /*0018*/ 	.word	0x00000000
	.align		4
        /*001c*/ 	.word	0xfffffffc


//--------------------- .nv.constant4             --------------------------
	.section	.nv.constant4,"a",@progbits
	.align	8
	.align		8
.nv.constant4:
        /*0000*/ 	.dword	_$_str


//--------------------- .text.attn_fwd            --------------------------
	.section	.text.attn_fwd,"ax",@progbits
	.align	128
        .global         attn_fwd
        .type           attn_fwd,@function
        .size           attn_fwd,(.L_x_28 - attn_fwd)
        .other          attn_fwd,@"STO_CUDA_ENTRY STV_DEFAULT"
attn_fwd:
.text.attn_fwd:
[----:B------:R-:W0:Y:S01]  /*0000*/  LDC R1, c[0x0][0x37c] ;  /* 0x0000df00ff017b82 */ /* 0x000e220000000800 */
[----:B------:R-:W1:Y:S01]  /*0010*/  S2R R0, SR_TID.X ;  /* 0x0000000000007919 */ /* 0x000e620000002100 */
[----:B0-----:R-:W-:Y:S02]  /*0020*/  IADD3 R1, PT, PT, R1, -0x1428, RZ ;  /* 0xffffebd801017810 */ /* 0x001fe40007ffe0ff */
[----:B-1----:R-:W-:-:S13]  /*0030*/  ISETP.GE.U32.AND P0, PT, R0, 0x20, PT ;  /* 0x000000200000780c */ /* 0x002fda0003f06070 */
[----:B------:R-:W-:Y:S05]  /*0040*/  @P0 BRA `(.L_x_0) ;  /* 0x0000000000b80947 */ /* 0x000fea0003800000 */
[----:B------:R-:W0:Y:S01]  /*0050*/  S2R R7, SR_CgaCtaId ;  /* 0x0000000000077919 */ /* 0x000e220000008800 */
[----:B------:R-:W-:Y:S01]  /*0060*/  NOP ;  /* 0x0000000000007918 */ /* 0x000fe20000000000 */
[----:B------:R-:W-:-:S04]  /*0070*/  MOV R0, 0x40 ;  /* 0x0000004000007802 */ /* 0x000fc80000000f00 */
[----:B0-----:R-:W-:Y:S02]  /*0080*/  LEA R2, R7, R0, 0x18 ;  /* 0x0000000007027211 */ /* 0x001fe400078ec0ff */
[----:B------:R-:W-:-:S04]  /*0090*/  MOV R0, 0x400 ;  /* 0x0000040000007802 */ /* 0x000fc80000000f00 */
[----:B------:R-:W0:Y:S01]  /*00a0*/  LDS.U8 R2, [R2] ;  /* 0x0000000002027984 */ /* 0x000e220000000000 */
[----:B------:R-:W-:Y:S02]  /*00b0*/  LEA R0, R7, R0, 0x18 ;  /* 0x0000000007007211 */ /* 0x000fe400078ec0ff */
[----:B0-----:R-:W-:-:S13]  /*00c0*/  ISETP.NE.AND P1, PT, R2, RZ, PT ;  /* 0x000000ff0200720c */ /* 0x001fda0003f25270 */
[----:B------:R-:W-:Y:S05]  /*00d0*/  @P1 BRA `(.L_x_1) ;  /* 0x00000000007c1947 */ /* 0x000fea0003800000 */
[----:B------:R-:W-:-:S13]  /*00e0*/  ELECT P1, URZ, PT ;  /* 0x0000000000ff782f */ /* 0x000fda0003820000 */
[----:B------:R-:W-:Y:S05]  /*00f0*/  @!P1 BRA `(.L_x_2) ;  /* 0x0000000000849947 */ /* 0x000fea0003800000 */
[----:B------:R-:W-:Y:S01]  /*0100*/  UMOV UR4, 0x10 ;  /* 0x0000001000047882 */ /* 0x000fe20000000000 */
[----:B------:R-:W-:Y:S01]  /*0110*/  HFMA2 R9, -RZ, RZ, 0, 5.9604644775390625e-08 ;  /* 0x00000001ff097431 */ /* 0x000fe200000001ff */
[----:B------:R-:W-:-:S03]  /*0120*/  MOV R3, 0xffff ;  /* 0x0000ffff00037802 */ /* 0x000fc60000000f00 */
[----:B------:R-:W-:Y:S04]  /*0130*/  DEPBAR.LE SB0, 0x36 ;  /* 0x00008d800000791a */ /* 0x000fe80000000000 */
[----:B------:R-:W0:Y:S02]  /*0140*/  UTCATOMSWS.FIND_AND_SET.ALIGN UP0, UR4, UR4 ;  /* 0x00000004000475e3 */ /* 0x000e240008000800 */
[----:B0-----:R-:W-:-:S04]  /*0150*/  PLOP3.LUT P1, PT, PT, PT, UP0, 0x80, 0x8 ;  /* 0x000000000008781c */ /* 0x001fc80003f2f008 */
[----:B------:R-:W-:-:S04]  /*0160*/  SEL R2, RZ, 0xffffffff, !P1 ;  /* 0xffffffffff027807 */ /* 0x000fc80004800000 */
[----:B------:R-:W-:Y:S02]  /*0170*/  ISETP.NE.AND P1, PT, R2, RZ, PT ;  /* 0x000000ff0200720c */ /* 0x000fe40003f25270 */
[----:B------:R-:W-:-:S11]  /*0180*/  MOV R2, UR4 ;  /* 0x0000000400027c02 */ /* 0x000fd60008000f00 */
[----:B------:R-:W-:Y:S05]  /*0190*/  @P1 BRA `(.L_x_3) ;  /* 0x0000000000241947 */ /* 0x000fea0003800000 */
.L_x_4:
[----:B------:R-:W-:Y:S05]  /*01a0*/  NANOSLEEP 0x64 ;  /* 0x000000640000795d */ /* 0x000fea0003800000 */
[----:B------:R-:W-:-:S05]  /*01b0*/  UMOV UR4, 0x10 ;  /* 0x0000001000047882 */ /* 0x000fca0000000000 */
[----:B------:R-:W-:Y:S04]  /*01c0*/  DEPBAR.LE SB0, 0x36 ;  /* 0x00008d800000791a */ /* 0x000fe80000000000 */
[----:B------:R-:W0:Y:S02]  /*01d0*/  UTCATOMSWS.FIND_AND_SET.ALIGN UP0, UR4, UR4 ;  /* 0x00000004000475e3 */ /* 0x000e240008000800 */
[----:B0-----:R-:W-:-:S04]  /*01e0*/  PLOP3.LUT P1, PT, PT, PT, UP0, 0x80, 0x8 ;  /* 0x000000000008781c */ /* 0x001fc80003f2f008 */
[----:B------:R-:W-:-:S04]  /*01f0*/  SEL R2, RZ, 0xffffffff, !P1 ;  /* 0xffffffffff027807 */ /* 0x000fc80004800000 */
[----:B------:R-:W-:Y:S02]  /*0200*/  ISETP.NE.AND P1, PT, R2, RZ, PT ;  /* 0x000000ff0200720c */ /* 0x000fe40003f25270 */
[----:B------:R-:W-:-:S11]  /*0210*/  MOV R2, UR4 ;  /* 0x0000000400027c02 */ /* 0x000fd60008000f00 */
[----:B------:R-:W-:Y:S05]  /*0220*/  @!P1 BRA `(.L_x_4) ;  /* 0xfffffffc00dc9947 */ /* 0x000fea000383ffff */
.L_x_3:
[----:B------:R-:W-:Y:S02]  /*0230*/  IADD3 R4, PT, PT, R2, 0x10, RZ ;  /* 0x0000001002047810 */ /* 0x000fe40007ffe0ff */
[----:B------:R-:W-:Y:S02]  /*0240*/  SHF.L.U32 R3, R3, R2, RZ ;  /* 0x0000000203037219 */ /* 0x000fe400000006ff */
[----:B------:R-:W-:Y:S02]  /*0250*/  MOV R5, 0x50 ;  /* 0x0000005000057802 */ /* 0x000fe40000000f00 */
[----:B------:R-:W-:Y:S02]  /*0260*/  SHF.L.U32 R4, R9, R4, RZ ;  /* 0x0000000409047219 */ /* 0x000fe400000006ff */
[----:B------:R-:W-:Y:S02]  /*0270*/  LEA R6, R7, R5, 0x18 ;  /* 0x0000000507067211 */ /* 0x000fe400078ec0ff */
[----:B------:R-:W-:-:S02]  /*0280*/  LOP3.LUT R3, R4, R3, RZ, 0xfc, !PT ;  /* 0x0000000304037212 */ /* 0x000fc400078efcff */
[----:B------:R-:W-:-:S03]  /*0290*/  SHF.L.U32 R5, R2, 0x5, RZ ;  /* 0x0000000502057819 */ /* 0x000fc600000006ff */
[----:B------:R0:W-:Y:S04]  /*02a0*/  ATOMS.OR RZ, [R6], R3 ;  /* 0x0000000306ff738c */ /* 0x0001e80003000000 */
[----:B------:R0:W-:Y:S01]  /*02b0*/  STS [R0], R5 ;  /* 0x0000000500007388 */ /* 0x0001e20000000800 */
[----:B------:R-:W-:Y:S05]  /*02c0*/  BRA `(.L_x_2) ;  /* 0x0000000000107947 */ /* 0x000fea0003800000 */
.L_x_1:
[----:B------:R-:W-:Y:S02]  /*02d0*/  MOV R3, 0xffffffff ;  /* 0xffffffff00037802 */ /* 0x000fe40000000f00 */
[----:B------:R-:W-:-:S03]  /*02e0*/  MOV R2, 0x310 ;  /* 0x0000031000027802 */ /* 0x000fc60000000f00 */
[----:B------:R0:W-:Y:S04]  /*02f0*/  STS [R0], R3 ;  /* 0x0000000300007388 */ /* 0x0001e80000000800 */
[----:B0-----:R-:W-:Y:S05]  /*0300*/  CALL.REL.NOINC `($__internal_1_$__cuda_sm10x_tcgen05_guardrail_trap_phase_invalid_during_alloc) ;  /* 0x0000029400487944 */ /* 0x001fea0003c00000 */
.L_x_2:
[----:B------:R-:W-:Y:S05]  /*0310*/  WARPSYNC.ALL ;  /* 0x0000000000007948 */ /* 0x000fea0003800000 */
[----:B------:R-:W-:Y:S01]  /*0320*/  NOP ;  /* 0x0000000000007918 */ /* 0x000fe20000000000 */
.L_x_0:
[----:B------:R-:W1:Y:S01]  /*0330*/  S2R R10, SR_TID.X ;  /* 0x00000000000a7919 */ /* 0x000e620000002100 */
[----:B0-----:R-:W0:Y:S01]  /*0340*/  LDC.64 R4, c[0x0][0x3b0] ;  /* 0x0000ec00ff047b82 */ /* 0x001e220000000a00 */
[----:B------:R-:W-:Y:S01]  /*0350*/  MOV R8, 0x400 ;  /* 0x0000040000087802 */ /* 0x000fe20000000f00 */
[----:B------:R-:W2:Y:S01]  /*0360*/  LDCU.64 UR8, c[0x0][0x358] ;  /* 0x00006b00ff0877ac */ /* 0x000ea20008000a00 */
[----:B------:R-:W3:Y:S02]  /*0370*/  S2R R3, SR_CTAID.X ;  /* 0x0000000000037919 */ /* 0x000ee40000002500 */
[----:B------:R-:W-:Y:S01]  /*0380*/  R2UR UR4, R8 ;  /* 0x00000000080472ca */ /* 0x000fe200000e0000 */
[----:B------:R-:W0:Y:S02]  /*0390*/  S2R R9, SR_CTAID.Y ;  /* 0x0000000000097919 */ /* 0x000e240000002600 */
[----:B------:R-:W4:Y:S08]  /*03a0*/  S2UR UR5, SR_CgaCtaId ;  /* 0x00000000000579c3 */ /* 0x000f300000008800 */
[----:B------:R-:W5:Y:S08]  /*03b0*/  LDC.64 R6, c[0x0][0x380] ;  /* 0x0000e000ff067b82 */ /* 0x000f700000000a00 */
[----:B------:R-:W2:Y:S01]  /*03c0*/  LDC R103, c[0x0][0x3b8] ;  /* 0x0000ee00ff677b82 */ /* 0x000ea20000000800 */
[----:B-1----:R-:W-:Y:S01]  /*03d0*/  LOP3.LUT R0, R10, 0x3f, RZ, 0xc0, !PT ;  /* 0x0000003f0a007812 */ /* 0x002fe200078ec0ff */
[----:B----4-:R-:W-:-:S06]  /*03e0*/  ULEA UR4, UR5, UR4, 0x18 ;  /* 0x0000000405047291 */ /* 0x010fcc000f8ec0ff */
[----:B------:R-:W-:Y:S01]  /*03f0*/  BAR.SYNC.DEFER_BLOCKING 0x0 ;  /* 0x0000000000007b1d */ /* 0x000fe20000010000 */
[----:B---3--:R-:W-:Y:S02]  /*0400*/  LEA R2, R3, R0, 0x6 ;  /* 0x0000000003027211 */ /* 0x008fe400078e30ff */
[----:B------:R-:W-:Y:S01]  /*0410*/  SHF.R.U32.HI R3, RZ, 0x6, R10 ;  /* 0x00000006ff037819 */ /* 0x000fe2000001160a */
[----:B0-----:R-:W-:Y:S02]  /*0420*/  IMAD R0, R9, R4, RZ ;  /* 0x0000000409007224 */ /* 0x001fe400078e02ff */
[----:B------:R0:W-:Y:S01]  /*0430*/  STL [R1+0x814], R2 ;  /* 0x0008140201007387 */ /* 0x0001e20000100800 */
[----:B------:R-:W-:Y:S01]  /*0440*/  SGXT.U32 R4, R3, 0x1 ;  /* 0x000000010304781a */ /* 0x000fe20000000000 */
[C---:B------:R-:W-:Y:S01]  /*0450*/  IMAD.HI R88, R0.reuse, 0x2, RZ ;  /* 0x0000000200587827 */ /* 0x040fe200078e02ff */
[----:B------:R-:W-:-:S03]  /*0460*/  SHF.L.U32 R89, R0, 0x1, RZ ;  /* 0x0000000100597819 */ /* 0x000fc600000006ff */
[----:B--2---:R-:W-:Y:S02]  /*0470*/  IMAD R4, R4, R103, RZ ;  /* 0x0000006704047224 */ /* 0x004fe400078e02ff */
[----:B0-----:R-:W-:Y:S02]  /*0480*/  IMAD R2, R2, R5, RZ ;  /* 0x0000000502027224 */ /* 0x001fe400078e02ff */
[----:B------:R-:W0:Y:S01]  /*0490*/  S2R R5, SR_CgaCtaId ;  /* 0x0000000000057919 */ /* 0x000e220000008800 */
[----:B------:R-:W-:Y:S02]  /*04a0*/  LEA R0, R103, R4, 0x1 ;  /* 0x0000000467007211 */ /* 0x000fe400078e08ff */
[C---:B------:R-:W-:Y:S01]  /*04b0*/  SHF.L.U32 R3, R2.reuse, 0x1, RZ ;  /* 0x0000000102037819 */ /* 0x040fe200000006ff */
[----:B------:R-:W-:Y:S01]  /*04c0*/  IMAD.HI R2, R2, 0x2, RZ ;  /* 0x0000000202027827 */ /* 0x000fe200078e02ff */
[----:B------:R-:W1:Y:S01]  /*04d0*/  LDS R23, [UR4] ;  /* 0x00000004ff177984 */ /* 0x000e620008000800 */
[----:B------:R-:W-:Y:S01]  /*04e0*/  BAR.SYNC.DEFER_BLOCKING 0x0 ;  /* 0x0000000000007b1d */ /* 0x000fe20000010000 */
[----:B-----5:R-:W-:-:S02]  /*04f0*/  IADD3 R89, P1, P2, R3, R6, R89 ;  /* 0x0000000603597210 */ /* 0x020fc40007a3e059 */
[----:B------:R-:W-:Y:S02]  /*0500*/  LEA R6, R103, R0, 0x1 ;  /* 0x0000000067067211 */ /* 0x000fe400078e08ff */
[----:B------:R-:W-:Y:S02]  /*0510*/  IADD3.X R88, PT, PT, R2, R7, R88, P1, P2 ;  /* 0x0000000702587210 */ /* 0x000fe40000fe4458 */
[-C--:B------:R-:W-:Y:S02]  /*0520*/  LEA R138, P1, R4, R89.reuse, 0x1 ;  /* 0x00000059048a7211 */ /* 0x080fe400078208ff */
[----:B------:R-:W-:Y:S02]  /*0530*/  LEA R2, P2, R0, R89, 0x1 ;  /* 0x0000005900027211 */ /* 0x000fe400078408ff */
[----:B------:R-:W-:Y:S01]  /*0540*/  LEA.HI.X.SX32 R139, R4, R88, 0x1, P1 ;  /* 0x00000058048b7211 */ /* 0x000fe200008f0eff */
[----:B------:R-:W-:Y:S10]  /*0550*/  @P0 BRA `(.L_x_5) ;  /* 0x0000000000180947 */ /* 0x000ff40003800000 */
[----:B------:R-:W-:Y:S01]  /*0560*/  ELECT P1, URZ, PT ;  /* 0x0000000000ff782f */ /* 0x000fe20003820000 */
[----:B------:R-:W-:Y:S01]  /*0570*/  HFMA2 R4, -RZ, RZ, 0, 5.9604644775390625e-08 ;  /* 0x00000001ff047431 */ /* 0x000fe200000001ff */
[----:B------:R-:W-:Y:S11]  /*0580*/  UVIRTCOUNT.DEALLOC.SMPOOL 0x80 ;  /* 0x000000800000784c */ /* 0x000ff60000000000 */
[----:B------:R-:W-:-:S04]  /*0590*/  @P1 MOV R8, 0x40 ;  /* 0x0000004000081802 */ /* 0x000fc80000000f00 */
[----:B0-----:R-:W-:-:S05]  /*05a0*/  @P1 LEA R5, R5, R8, 0x18 ;  /* 0x0000000805051211 */ /* 0x001fca00078ec0ff */
[----:B------:R2:W-:Y:S02]  /*05b0*/  @P1 STS.U8 [R5], R4 ;  /* 0x0000000405001388 */ /* 0x0005e40000000000 */
.L_x_5:
[C---:B------:R-:W-:Y:S01]  /*05c0*/  LEA R10, R103.reuse, R6, 0x1 ;  /* 0x00000006670a7211 */ /* 0x040fe200078e08ff */
[----:B------:R-:W3:Y:S01]  /*05d0*/  LDG.E.U16 R138, desc[UR8][R138.64] ;  /* 0x000000088a8a7981 */ /* 0x000ee2000c1e1500 */
[-C--:B--2---:R-:W-:Y:S02]  /*05e0*/  LEA R4, P1, R6, R89.reuse, 0x1 ;  /* 0x0000005906047211 */ /* 0x084fe400078208ff */
[----:B------:R-:W-:Y:S01]  /*05f0*/  LEA.HI.X.SX32 R3, R0, R88, 0x1, P2 ;  /* 0x0000005800037211 */ /* 0x000fe200010f0eff */
[----:B------:R-:W-:Y:S01]  /*0600*/  STL [R1+0x1370], R151 ;  /* 0x0013709701007387 */ /* 0x000fe20000100800 */
[----:B------:R-:W-:Y:S02]  /*0610*/  LEA R0, R103, R10, 0x1 ;  /* 0x0000000a67007211 */ /* 0x000fe400078e08ff */
[----:B0-----:R-:W-:Y:S01]  /*0620*/  LEA.HI.X.SX32 R5, R6, R88, 0x1, P1 ;  /* 0x0000005806057211 */ /* 0x001fe200008f0eff */
[----:B------:R0:W2:Y:S01]  /*0630*/  LDG.E.U16 R137, desc[UR8][R2.64] ;  /* 0x0000000802897981 */ /* 0x0000a2000c1e1500 */
[----:B------:R-:W-:-:S02]  /*0640*/  LEA R6, P1, R10, R89, 0x1 ;  /* 0x000000590a067211 */ /* 0x000fc400078208ff */
[-C--:B------:R-:W-:Y:S01]  /*0650*/  LEA R8, P2, R0, R89.reuse, 0x1 ;  /* 0x0000005900087211 */ /* 0x080fe200078408ff */
[----:B------:R4:W5:Y:S01]  /*0660*/  LDG.E.U16 R136, desc[UR8][R4.64] ;  /* 0x0000000804887981 */ /* 0x000962000c1e1500 */
[C---:B------:R-:W-:Y:S02]  /*0670*/  LEA R12, R103.reuse, R0, 0x1 ;  /* 0x00000000670c7211 */ /* 0x040fe400078e08ff */
[-C--:B------:R-:W-:Y:S01]  /*0680*/  LEA.HI.X.SX32 R7, R10, R88.reuse, 0x1, P1 ;  /* 0x000000580a077211 */ /* 0x080fe200008f0eff */
[----:B------:R-:W-:Y:S01]  /*0690*/  STL [R1+0x136c], R152 ;  /* 0x00136c9801007387 */ /* 0x000fe20000100800 */
[----:B------:R-:W-:Y:S02]  /*06a0*/  LEA.HI.X.SX32 R9, R0, R88, 0x1, P2 ;  /* 0x0000005800097211 */ /* 0x000fe400010f0eff */
[----:B------:R-:W-:Y:S01]  /*06b0*/  LEA R10, P1, R12, R89, 0x1 ;  /* 0x000000590c0a7211 */ /* 0x000fe200078208ff */
[----:B------:R1:W2:Y:S01]  /*06c0*/  LDG.E.U16 R135, desc[UR8][R6.64] ;  /* 0x0000000806877981 */ /* 0x0002a2000c1e1500 */
[----:B------:R-:W-:-:S02]  /*06d0*/  LEA R0, R103, R12, 0x1 ;  /* 0x0000000c67007211 */ /* 0x000fc400078e08ff */
[-C--:B------:R-:W-:Y:S01]  /*06e0*/  LEA.HI.X.SX32 R11, R12, R88.reuse, 0x1, P1 ;  /* 0x000000580c0b7211 */ /* 0x080fe200008f0eff */
[----:B------:R1:W2:Y:S01]  /*06f0*/  LDG.E.U16 R134, desc[UR8][R8.64] ;  /* 0x0000000808867981 */ /* 0x0002a2000c1e1500 */
[CC--:B0-----:R-:W-:Y:S01]  /*0700*/  LEA R2, P1, R0.reuse, R89.reuse, 0x1 ;  /* 0x0000005900027211 */ /* 0x0c1fe200078208ff */
[C---:B------:R-:W-:Y:S02]  /*0710*/  IMAD R14, R103.reuse, 0x2, R0 ;  /* 0x00000002670e7824 */ /* 0x040fe400078e0200 */
[----:B------:R-:W2:Y:S01]  /*0720*/  LDG.E.U16 R129, desc[UR8][R10.64] ;  /* 0x000000080a817981 */ /* 0x000ea2000c1e1500 */
[----:B------:R-:W-:Y:S02]  /*0730*/  LEA.HI.X.SX32 R3, R0, R88, 0x1, P1 ;  /* 0x0000005800037211 */ /* 0x000fe400008f0eff */
[----:B------:R-:W-:Y:S01]  /*0740*/  LEA R0, R103, R14, 0x1 ;  /* 0x0000000e67007211 */ /* 0x000fe200078e08ff */
[----:B------:R-:W-:Y:S01]  /*0750*/  STL [R1+0x1368], R153 ;  /* 0x0013689901007387 */ /* 0x000fe20000100800 */
[----:B----4-:R-:W-:-:S02]  /*0760*/  LEA R4, P1, R14, R89, 0x1 ;  /* 0x000000590e047211 */ /* 0x010fc400078208ff */
[-C--:B------:R-:W-:Y:S01]  /*0770*/  LEA R12, P2, R0, R89.reuse, 0x1 ;  /* 0x00000059000c7211 */ /* 0x080fe200078408ff */
[----:B------:R0:W4:Y:S01]  /*0780*/  LDG.E.U16 R123, desc[UR8][R2.64] ;  /* 0x00000008027b7981 */ /* 0x000122000c1e1500 */
[C---:B------:R-:W-:Y:S02]  /*0790*/  LEA R16, R103.reuse, R0, 0x1 ;  /* 0x0000000067107211 */ /* 0x040fe400078e08ff */
[-C--:B------:R-:W-:Y:S01]  /*07a0*/  LEA.HI.X.SX32 R5, R14, R88.reuse, 0x1, P1 ;  /* 0x000000580e057211 */ /* 0x080fe200008f0eff */
[----:B------:R-:W-:Y:S01]  /*07b0*/  STL [R1+0x1364], R154 ;  /* 0x0013649a01007387 */ /* 0x000fe20000100800 */
[----:B------:R-:W-:Y:S02]  /*07c0*/  LEA.HI.X.SX32 R13, R0, R88, 0x1, P2 ;  /* 0x00000058000d7211 */ /* 0x000fe400010f0eff */
[----:B-1----:R-:W-:Y:S01]  /*07d0*/  LEA R6, P1, R16, R89, 0x1 ;  /* 0x0000005910067211 */ /* 0x002fe200078208ff */
[----:B------:R1:W2:Y:S01]  /*07e0*/  LDG.E.U16 R121, desc[UR8][R4.64] ;  /* 0x0000000804797981 */ /* 0x0002a2000c1e1500 */
[----:B------:R-:W-:-:S02]  /*07f0*/  LEA R0, R103, R16, 0x1 ;  /* 0x0000001067007211 */ /* 0x000fc400078e08ff */
[----:B------:R-:W-:Y:S01]  /*0800*/  LEA.HI.X.SX32 R7, R16, R88, 0x1, P1 ;  /* 0x0000005810077211 */ /* 0x000fe200008f0eff */
[----:B------:R-:W2:Y:S01]  /*0810*/  LDG.E.U16 R117, desc[UR8][R12.64] ;  /* 0x000000080c757981 */ /* 0x000ea2000c1e1500 */
[CC--:B------:R-:W-:Y:S02]  /*0820*/  LEA R8, P1, R0.reuse, R89.reuse, 0x1 ;  /* 0x0000005900087211 */ /* 0x0c0fe400078208ff */
[C---:B------:R-:W-:Y:S01]  /*0830*/  LEA R14, R103.reuse, R0, 0x1 ;  /* 0x00000000670e7211 */ /* 0x040fe200078e08ff */
[----:B------:R1:W2:Y:S01]  /*0840*/  LDG.E.U16 R107, desc[UR8][R6.64] ;  /* 0x00000008066b7981 */ /* 0x0002a2000c1e1500 */
[----:B------:R-:W-:Y:S02]  /*0850*/  LEA.HI.X.SX32 R9, R0, R88, 0x1, P1 ;  /* 0x0000005800097211 */ /* 0x000fe400008f0eff */
[----:B------:R-:W-:Y:S01]  /*0860*/  LEA R0, R103, R14, 0x1 ;  /* 0x0000000e67007211 */ /* 0x000fe200078e08ff */
[----:B------:R-:W-:Y:S01]  /*0870*/  STL [R1+0x1360], R155 ;  /* 0x0013609b01007387 */ /* 0x000fe20000100800 */
[----:B0-----:R-:W-:-:S02]  /*0880*/  LEA R2, P1, R14, R89, 0x1 ;  /* 0x000000590e027211 */ /* 0x001fc400078208ff */
[-C--:B------:R-:W-:Y:S01]  /*0890*/  LEA R10, P2, R0, R89.reuse, 0x1 ;  /* 0x00000059000a7211 */ /* 0x080fe200078408ff */
[----:B------:R0:W2:Y:S01]  /*08a0*/  LDG.E.U16 R47, desc[UR8][R8.64] ;  /* 0x00000008082f7981 */ /* 0x0000a2000c1e1500 */
        /* <DEDUP_REMOVED lines=51> */
[----:B------:R-:W-:-:S02]  /*0be0*/  LEA R10, P1, R12, R89, 0x1 ;  /* 0x000000590c0a7211 */ /* 0x000fc400078208ff */
[-C--:B0-----:R-:W-:Y:S01]  /*0bf0*/  LEA R4, P2, R0, R89.reuse, 0x1 ;  /* 0x0000005900047211 */ /* 0x081fe200078408ff */
[C---:B------:R-:W-:Y:S01]  /*0c00*/  IMAD R14, R103.reuse, 0x2, R0 ;  /* 0x00000002670e7824 */ /* 0x040fe200078e0200 */
[-C--:B------:R-:W-:Y:S01]  /*0c10*/  LEA.HI.X.SX32 R11, R12, R88.reuse, 0x1, P1 ;  /* 0x000000580c0b7211 */ /* 0x080fe200008f0eff */
[----:B------:R0:W2:Y:S01]  /*0c20*/  LDG.E.U16 R44, desc[UR8][R2.64] ;  /* 0x00000008022c7981 */ /* 0x0000a2000c1e1500 */
[----:B------:R-:W-:Y:S02]  /*0c30*/  LEA.HI.X.SX32 R5, R0, R88, 0x1, P2 ;  /* 0x0000005800057211 */ /* 0x000fe400010f0eff */
[CC--:B-1----:R-:W-:Y:S01]  /*0c40*/  LEA R6, P1, R14.reuse, R89.reuse, 0x1 ;  /* 0x000000590e067211 */ /* 0x0c2fe200078208ff */
[----:B------:R-:W2:Y:S01]  /*0c50*/  LDG.E.U16 R18, desc[UR8][R10.64] ;  /* 0x000000080a127981 */ /* 0x000ea2000c1e1500 */
[----:B------:R-:W-:Y:S02]  /*0c60*/  LEA R0, R103, R14, 0x1 ;  /* 0x0000000e67007211 */ /* 0x000fe400078e08ff */
[----:B------:R-:W-:Y:S01]  /*0c70*/  LEA.HI.X.SX32 R7, R14, R88, 0x1, P1 ;  /* 0x000000580e077211 */ /* 0x000fe200008f0eff */
[----:B------:R1:W2:Y:S01]  /*0c80*/  LDG.E.U16 R5, desc[UR8][R4.64] ;  /* 0x0000000804057981 */ /* 0x0002a2000c1e1500 */
[----:B------:R-:W-:-:S02]  /*0c90*/  LEA R8, P1, R0, R89, 0x1 ;  /* 0x0000005900087211 */ /* 0x000fc400078208ff */
[C---:B------:R-:W-:Y:S01]  /*0ca0*/  LEA R12, R103.reuse, R0, 0x1 ;  /* 0x00000000670c7211 */ /* 0x040fe200078e08ff */
[----:B------:R0:W2:Y:S01]  /*0cb0*/  LDG.E.U16 R64, desc[UR8][R6.64] ;  /* 0x0000000806407981 */ /* 0x0000a2000c1e1500 */
[----:B------:R-:W-:Y:S02]  /*0cc0*/  LEA.HI.X.SX32 R9, R0, R88, 0x1, P1 ;  /* 0x0000005800097211 */ /* 0x000fe400008f0eff */
[C---:B------:R-:W-:Y:S01]  /*0cd0*/  LEA R0, R103.reuse, R12, 0x1 ;  /* 0x0000000c67007211 */ /* 0x040fe200078e08ff */
[----:B------:R-:W-:Y:S01]  /*0ce0*/  STL [R1+0x1344], R162 ;  /* 0x001344a201007387 */ /* 0x000fe20000100800 */
[-C--:B------:R-:W-:Y:S02]  /*0cf0*/  LEA R16, P1, R12, R89.reuse, 0x1 ;  /* 0x000000590c107211 */ /* 0x080fe400078208ff */
[----:B------:R-:W-:Y:S01]  /*0d00*/  LEA R72, P2, R0, R89, 0x1 ;  /* 0x0000005900487211 */ /* 0x000fe200078408ff */
[----:B------:R1:W2:Y:S01]  /*0d10*/  LDG.E.U16 R43, desc[UR8][R8.64] ;  /* 0x00000008082b7981 */ /* 0x0002a2000c1e1500 */
[----:B------:R-:W-:-:S02]  /*0d20*/  LEA R14, R103, R0, 0x1 ;  /* 0x00000000670e7211 */ /* 0x000fc400078e08ff */
[----:B------:R-:W-:Y:S01]  /*0d30*/  LEA.HI.X.SX32 R73, R0, R88, 0x1, P2 ;  /* 0x0000005800497211 */ /* 0x000fe200010f0eff */
[----:B------:R-:W-:Y:S01]  /*0d40*/  STL [R1+0x1340], R163 ;  /* 0x001340a301007387 */ /* 0x000fe20000100800 */
[C---:B------:R-:W-:Y:S02]  /*0d50*/  LEA R0, R103.reuse, R14, 0x1 ;  /* 0x0000000e67007211 */ /* 0x040fe400078e08ff */
[----:B------:R-:W-:Y:S01]  /*0d60*/  LEA.HI.X.SX32 R17, R12, R88, 0x1, P1 ;  /* 0x000000580c117211 */ /* 0x000fe200008f0eff */
[----:B------:R-:W2:Y:S01]  /*0d70*/  LDG.E.U16 R72, desc[UR8][R72.64] ;  /* 0x0000000848487981 */ /* 0x000ea2000c1e1500 */
[C---:B0-----:R-:W-:Y:S02]  /*0d80*/  LEA R2, P1, R14.reuse, R89, 0x1 ;  /* 0x000000590e027211 */ /* 0x041fe400078208ff */
[----:B-1----:R-:W-:Y:S01]  /*0d90*/  LEA R4, R103, R0, 0x1 ;  /* 0x0000000067047211 */ /* 0x002fe200078e08ff */
[----:B------:R-:W2:Y:S01]  /*0da0*/  LDG.E.U16 R16, desc[UR8][R16.64] ;  /* 0x0000000810107981 */ /* 0x000ea2000c1e1500 */
[----:B------:R-:W-:-:S02]  /*0db0*/  LEA.HI.X.SX32 R3, R14, R88, 0x1, P1 ;  /* 0x000000580e037211 */ /* 0x000fc400008f0eff */
[CC--:B------:R-:W-:Y:S01]  /*0dc0*/  LEA R6, P1, R0.reuse, R89.reuse, 0x1 ;  /* 0x0000005900067211 */ /* 0x0c0fe200078208ff */
[----:B------:R-:W-:Y:S01]  /*0dd0*/  STL [R1+0x133c], R164 ;  /* 0x00133ca401007387 */ /* 0x000fe20000100800 */
[C---:B------:R-:W-:Y:S02]  /*0de0*/  LEA R12, R103.reuse, R4, 0x1 ;  /* 0x00000004670c7211 */ /* 0x040fe400078e08ff */
[----:B------:R-:W-:Y:S01]  /*0df0*/  LEA.HI.X.SX32 R7, R0, R88, 0x1, P1 ;  /* 0x0000005800077211 */ /* 0x000fe200008f0eff */
[----:B------:R0:W2:Y:S01]  /*0e00*/  LDG.E.U16 R63, desc[UR8][R2.64] ;  /* 0x00000008023f7981 */ /* 0x0000a2000c1e1500 */
[C---:B------:R-:W-:Y:S02]  /*0e10*/  LEA R0, R103.reuse, R12, 0x1 ;  /* 0x0000000c67007211 */ /* 0x040fe400078e08ff */
[----:B------:R-:W-:Y:S01]  /*0e20*/  LEA R8, P1, R4, R89, 0x1 ;  /* 0x0000005904087211 */ /* 0x000fe200078208ff */
[----:B------:R1:W2:Y:S01]  /*0e30*/  LDG.E.U16 R42, desc[UR8][R6.64] ;  /* 0x00000008062a7981 */ /* 0x0002a2000c1e1500 */
[----:B------:R-:W-:-:S02]  /*0e40*/  LEA R14, R103, R0, 0x1 ;  /* 0x00000000670e7211 */ /* 0x000fc400078e08ff */
[-C--:B------:R-:W-:Y:S01]  /*0e50*/  LEA R10, P2, R12, R89.reuse, 0x1 ;  /* 0x000000590c0a7211 */ /* 0x080fe200078408ff */
[----:B------:R-:W-:Y:S01]  /*0e60*/  STL [R1+0x1338], R165 ;  /* 0x001338a501007387 */ /* 0x000fe20000100800 */
[----:B------:R-:W-:Y:S02]  /*0e70*/  LEA.HI.X.SX32 R9, R4, R88, 0x1, P1 ;  /* 0x0000005804097211 */ /* 0x000fe400008f0eff */
[C---:B------:R-:W-:Y:S02]  /*0e80*/  LEA R4, R103.reuse, R14, 0x1 ;  /* 0x0000000e67047211 */ /* 0x040fe400078e08ff */
[----:B------:R-:W-:Y:S01]  /*0e90*/  LEA.HI.X.SX32 R11, R12, R88, 0x1, P2 ;  /* 0x000000580c0b7211 */ /* 0x000fe200010f0eff */
[----:B------:R1:W2:Y:S01]  /*0ea0*/  LDG.E.U16 R15, desc[UR8][R8.64] ;  /* 0x00000008080f7981 */ /* 0x0002a2000c1e1500 */
[C---:B------:R-:W-:Y:S02]  /*0eb0*/  LEA R12, P1, R0.reuse, R89, 0x1 ;  /* 0x00000059000c7211 */ /* 0x040fe400078208ff */
[----:B------:R-:W-:Y:S01]  /*0ec0*/  LEA R22, R103, R4, 0x1 ;  /* 0x0000000467167211 */ /* 0x000fe200078e08ff */
[----:B------:R1:W2:Y:S01]  /*0ed0*/  LDG.E.U16 R48, desc[UR8][R10.64] ;  /* 0x000000080a307981 */ /* 0x0002a2000c1e1500 */
[----:B------:R-:W-:-:S02]  /*0ee0*/  LEA.HI.X.SX32 R13, R0, R88, 0x1, P1 ;  /* 0x00000058000d7211 */ /* 0x000fc400008f0eff */
[CC--:B0-----:R-:W-:Y:S02]  /*0ef0*/  LEA R2, P1, R14.reuse, R89.reuse, 0x1 ;  /* 0x000000590e027211 */ /* 0x0c1fe400078208ff */
[C---:B------:R-:W-:Y:S01]  /*0f00*/  LEA R0, R103.reuse, R22, 0x1 ;  /* 0x0000001667007211 */ /* 0x040fe200078e08ff */
[----:B------:R-:W2:Y:S01]  /*0f10*/  LDG.E.U16 R62, desc[UR8][R12.64] ;  /* 0x000000080c3e7981 */ /* 0x000ea2000c1e1500 */
[----:B------:R-:W-:Y:S02]  /*0f20*/  LEA.HI.X.SX32 R3, R14, R88, 0x1, P1 ;  /* 0x000000580e037211 */ /* 0x000fe400008f0eff */
[C---:B------:R-:W-:Y:S02]  /*0f30*/  LEA R14, R103.reuse, R0, 0x1 ;  /* 0x00000000670e7211 */ /* 0x040fe400078e08ff */
[----:B-1----:R-:W-:Y:S01]  /*0f40*/  LEA R6, P1, R4, R89, 0x1 ;  /* 0x0000005904067211 */ /* 0x002fe200078208ff */
[----:B------:R0:W2:Y:S01]  /*0f50*/  LDG.E.U16 R41, desc[UR8][R2.64] ;  /* 0x0000000802297981 */ /* 0x0000a2000c1e1500 */
[----:B------:R-:W-:-:S02]  /*0f60*/  LEA R26, R103, R14, 0x1 ;  /* 0x0000000e671a7211 */ /* 0x000fc400078e08ff */
[-C--:B------:R-:W-:Y:S02]  /*0f70*/  LEA R24, P2, R22, R89.reuse, 0x1 ;  /* 0x0000005916187211 */ /* 0x080fe400078408ff */
[C---:B------:R-:W-:Y:S02]  /*0f80*/  LEA R28, R103.reuse, R26, 0x1 ;  /* 0x0000001a671c7211 */ /* 0x040fe400078e08ff */
[-C--:B------:R-:W-:Y:S02]  /*0f90*/  LEA.HI.X.SX32 R7, R4, R88.reuse, 0x1, P1 ;  /* 0x0000005804077211 */ /* 0x080fe400008f0eff */
[----:B------:R-:W-:Y:S02]  /*0fa0*/  LEA.HI.X.SX32 R25, R22, R88, 0x1, P2 ;  /* 0x0000005816197211 */ /* 0x000fe400010f0eff */
[----:B------:R-:W-:Y:S01]  /*0fb0*/  LEA R8, P1, R0, R89, 0x1 ;  /* 0x0000005900087211 */ /* 0x000fe200078208ff */
[----:B------:R1:W2:Y:S01]  /*0fc0*/  LDG.E.U16 R4, desc[UR8][R6.64] ;  /* 0x0000000806047981 */ /* 0x0002a2000c1e1500 */
[----:B------:R-:W-:-:S02]  /*0fd0*/  LEA R22, R103, R28, 0x1 ;  /* 0x0000001c67167211 */ /* 0x000fc400078e08ff */
[----:B------:R-:W-:Y:S01]  /*0fe0*/  LEA.HI.X.SX32 R9, R0, R88, 0x1, P1 ;  /* 0x0000005800097211 */ /* 0x000fe200008f0eff */
[----:B------:R-:W2:Y:S01]  /*0ff0*/  LDG.E.U16 R27, desc[UR8][R24.64] ;  /* 0x00000008181b7981 */ /* 0x000ea2000c1e1500 */
[C---:B------:R-:W-:Y:S02]  /*1000*/  LEA R0, R103.reuse, R22, 0x1 ;  /* 0x0000001667007211 */ /* 0x040fe400078e08ff */
[C---:B------:R-:W-:Y:S01]  /*1010*/  LEA R10, P1, R14.reuse, R89, 0x1 ;  /* 0x000000590e0a7211 */ /* 0x040fe200078208ff */
[----:B------:R1:W2:Y:S02]  /*1020*/  LDG.E.U16 R61, desc[UR8][R8.64] ;  /* 0x00000008083d7981 */ /* 0x0002a4000c1e1500 */
[----:B------:R-:W-:Y:S01]  /*1030*/  IMAD R30, R103, 0x2, R0 ;  /* 0x00000002671e7824 */ /* 0x000fe200078e0200 */
[----:B------:R-:W-:-:S04]  /*1040*/  LEA.HI.X.SX32 R11, R14, R88, 0x1, P1 ;  /* 0x000000580e0b7211 */ /* 0x000fc800008f0eff */
[C---:B------:R-:W-:Y:S01]  /*1050*/  LEA R32, R103.reuse, R30, 0x1 ;  /* 0x0000001e67207211 */ /* 0x040fe200078e08ff */
[----:B------:R1:W2:Y:S01]  /*1060*/  LDG.E.U16 R40, desc[UR8][R10.64] ;  /* 0x000000080a287981 */ /* 0x0002a2000c1e1500 */
[CC--:B0-----:R-:W-:Y:S02]  /*1070*/  LEA R2, P1, R26.reuse, R89.reuse, 0x1 ;  /* 0x000000591a027211 */ /* 0x0c1fe400078208ff */
[C---:B------:R-:W-:Y:S02]  /*1080*/  LEA R34, R103.reuse, R32, 0x1 ;  /* 0x0000002067227211 */ /* 0x040fe400078e08ff */
[----:B------:R-:W-:Y:S02]  /*1090*/  LEA.HI.X.SX32 R3, R26, R88, 0x1, P1 ;  /* 0x000000581a037211 */ /* 0x000fe400008f0eff */
[C---:B------:R-:W-:Y:S02]  /*10a0*/  LEA R26, R103.reuse, R34, 0x1 ;  /* 0x00000022671a7211 */ /* 0x040fe400078e08ff */
[----:B-1----:R-:W-:Y:S01]  /*10b0*/  LEA R6, P1, R22, R89, 0x1 ;  /* 0x0000005916067211 */ /* 0x002fe200078208ff */
[----:B------:R0:W2:Y:S01]  /*10c0*/  LDG.E.U16 R14, desc[UR8][R2.64] ;  /* 0x00000008020e7981 */ /* 0x0000a2000c1e1500 */
[----:B------:R-:W-:-:S02]  /*10d0*/  LEA R36, R103, R26, 0x1 ;  /* 0x0000001a67247211 */ /* 0x000fc400078e08ff */
[----:B------:R-:W-:Y:S02]  /*10e0*/  LEA.HI.X.SX32 R7, R22, R88, 0x1, P1 ;  /* 0x0000005816077211 */ /* 0x000fe400008f0eff */
[CC--:B------:R-:W-:Y:S02]  /*10f0*/  LEA R8, P1, R0.reuse, R89.reuse, 0x1 ;  /* 0x0000005900087211 */ /* 0x0c0fe400078208ff */
[C---:B------:R-:W-:Y:S01]  /*1100*/  LEA R50, R103.reuse, R36, 0x1 ;  /* 0x0000002467327211 */ /* 0x040fe200078e08ff */
[----:B------:R1:W2:Y:S01]  /*1110*/  LDG.E.U16 R60, desc[UR8][R6.64] ;  /* 0x00000008063c7981 */ /* 0x0002a2000c1e1500 */
[----:B------:R-:W-:Y:S02]  /*1120*/  LEA.HI.X.SX32 R9, R0, R88, 0x1, P1 ;  /* 0x0000005800097211 */ /* 0x000fe400008f0eff */
[----:B------:R-:W-:Y:S02]  /*1130*/  LEA R0, R103, R50, 0x1 ;  /* 0x0000003267007211 */ /* 0x000fe400078e08ff */
[-C--:B------:R-:W-:Y:S01]  /*1140*/  LEA R12, P2, R28, R89.reuse, 0x1 ;  /* 0x000000591c0c7211 */ /* 0x080fe200078408ff */
[----:B------:R1:W2:Y:S01]  /*1150*/  LDG.E.U16 R39, desc[UR8][R8.64] ;  /* 0x0000000808277981 */ /* 0x0002a2000c1e1500 */
[----:B------:R-:W-:-:S02]  /*1160*/  LEA R10, P1, R30, R89, 0x1 ;  /* 0x000000591e0a7211 */ /* 0x000fc400078208ff */
[C---:B------:R-:W-:Y:S02]  /*1170*/  LEA R52, R103.reuse, R0, 0x1 ;  /* 0x0000000067347211 */ /* 0x040fe400078e08ff */
[-C--:B------:R-:W-:Y:S02]  /*1180*/  LEA.HI.X.SX32 R13, R28, R88.reuse, 0x1, P2 ;  /* 0x000000581c0d7211 */ /* 0x080fe400010f0eff */
[-C--:B0-----:R-:W-:Y:S02]  /*1190*/  LEA R2, P2, R32, R89.reuse, 0x1 ;  /* 0x0000005920027211 */ /* 0x081fe400078408ff */
[----:B------:R-:W-:Y:S01]  /*11a0*/  LEA.HI.X.SX32 R11, R30, R88, 0x1, P1 ;  /* 0x000000581e0b7211 */ /* 0x000fe200008f0eff */
[----:B------:R-:W2:Y:S01]  /*11b0*/  LDG.E.U16 R22, desc[UR8][R12.64] ;  /* 0x000000080c167981 */ /* 0x000ea2000c1e1500 */
[----:B------:R-:W-:Y:S02]  /*11c0*/  LEA R30, R103, R52, 0x1 ;  /* 0x00000034671e7211 */ /* 0x000fe400078e08ff */
[----:B------:R-:W-:-:S02]  /*11d0*/  LEA R24, P1, R34, R89, 0x1 ;  /* 0x0000005922187211 */ /* 0x000fc400078208ff */
[----:B------:R-:W-:Y:S02]  /*11e0*/  LEA.HI.X.SX32 R3, R32, R88, 0x1, P2 ;  /* 0x0000005820037211 */ /* 0x000fe400010f0eff */
[C---:B------:R-:W-:Y:S02]  /*11f0*/  LEA R32, R103.reuse, R30, 0x1 ;  /* 0x0000001e67207211 */ /* 0x040fe400078e08ff */
[----:B------:R-:W-:Y:S01]  /*1200*/  LEA.HI.X.SX32 R25, R34, R88, 0x1, P1 ;  /* 0x0000005822197211 */ /* 0x000fe200008f0eff */
[----:B------:R0:W2:Y:S01]  /*1210*/  LDG.E.U16 R73, desc[UR8][R2.64] ;  /* 0x0000000802497981 */ /* 0x0000a2000c1e1500 */
[C---:B-1----:R-:W-:Y:S02]  /*1220*/  LEA R6, P1, R26.reuse, R89, 0x1 ;  /* 0x000000591a067211 */ /* 0x042fe400078208ff */
[----:B------:R-:W-:Y:S01]  /*1230*/  LEA R34, R103, R32, 0x1 ;  /* 0x0000002067227211 */ /* 0x000fe200078e08ff */
[----:B------:R1:W2:Y:S01]  /*1240*/  LDG.E.U16 R13, desc[UR8][R10.64] ;  /* 0x000000080a0d7981 */ /* 0x0002a2000c1e1500 */
[----:B------:R-:W-:-:S02]  /*1250*/  LEA.HI.X.SX32 R7, R26, R88, 0x1, P1 ;  /* 0x000000581a077211 */ /* 0x000fc400008f0eff */
[C---:B------:R-:W-:Y:S01]  /*1260*/  LEA R26, R103.reuse, R34, 0x1 ;  /* 0x00000022671a7211 */ /* 0x040fe200078e08ff */
[----:B------:R-:W2:Y:S01]  /*1270*/  LDG.E.U16 R59, desc[UR8][R24.64] ;  /* 0x00000008183b7981 */ /* 0x000ea2000c1e1500 */
[-C--:B------:R-:W-:Y:S02]  /*1280*/  LEA R8, P1, R36, R89.reuse, 0x1 ;  /* 0x0000005924087211 */ /* 0x080fe400078208ff */
[C---:B------:R-:W-:Y:S01]  /*1290*/  LEA R54, R103.reuse, R26, 0x1 ;  /* 0x0000001a67367211 */ /* 0x040fe200078e08ff */
[----:B------:R1:W2:Y:S01]  /*12a0*/  LDG.E.U16 R38, desc[UR8][R6.64] ;  /* 0x0000000806267981 */ /* 0x0002a2000c1e1500 */
[----:B------:R-:W-:Y:S02]  /*12b0*/  LEA R28, P2, R50, R89, 0x1 ;  /* 0x00000059321c7211 */ /* 0x000fe400078408ff */
[----:B------:R-:W-:Y:S02]  /*12c0*/  LEA R56, R103, R54, 0x1 ;  /* 0x0000003667387211 */ /* 0x000fe400078e08ff */
[----:B------:R-:W-:-:S02]  /*12d0*/  LEA.HI.X.SX32 R9, R36, R88, 0x1, P1 ;  /* 0x0000005824097211 */ /* 0x000fc400008f0eff */
[----:B------:R-:W-:Y:S02]  /*12e0*/  LEA.HI.X.SX32 R29, R50, R88, 0x1, P2 ;  /* 0x00000058321d7211 */ /* 0x000fe400010f0eff */
[CC--:B0-----:R-:W-:Y:S01]  /*12f0*/  LEA R2, P1, R0.reuse, R89.reuse, 0x1 ;  /* 0x0000005900027211 */ /* 0x0c1fe200078208ff */
[----:B------:R-:W2:Y:S01]  /*1300*/  LDG.E.U16 R12, desc[UR8][R8.64] ;  /* 0x00000008080c7981 */ /* 0x000ea2000c1e1500 */
[C---:B------:R-:W-:Y:S02]  /*1310*/  LEA R50, R103.reuse, R56, 0x1 ;  /* 0x0000003867327211 */ /* 0x040fe400078e08ff */
[----:B------:R-:W-:Y:S01]  /*1320*/  LEA.HI.X.SX32 R3, R0, R88, 0x1, P1 ;  /* 0x0000005800037211 */ /* 0x000fe200008f0eff */
[----:B------:R-:W2:Y:S01]  /*1330*/  LDG.E.U16 R68, desc[UR8][R28.64] ;  /* 0x000000081c447981 */ /* 0x000ea2000c1e1500 */
[C---:B------:R-:W-:Y:S02]  /*1340*/  LEA R0, R103.reuse, R50, 0x1 ;  /* 0x0000003267007211 */ /* 0x040fe400078e08ff */
[----:B-1----:R-:W-:Y:S01]  /*1350*/  LEA R10, P1, R52, R89, 0x1 ;  /* 0x00000059340a7211 */ /* 0x002fe200078208ff */
[----:B------:R0:W2:Y:S01]  /*1360*/  LDG.E.U16 R58, desc[UR8][R2.64] ;  /* 0x00000008023a7981 */ /* 0x0000a2000c1e1500 */
[----:B------:R-:W-:-:S02]  /*1370*/  LEA R74, R103, R0, 0x1 ;  /* 0x00000000674a7211 */ /* 0x000fc400078e08ff */
[----:B------:R-:W-:Y:S02]  /*1380*/  LEA.HI.X.SX32 R11, R52, R88, 0x1, P1 ;  /* 0x00000058340b7211 */ /* 0x000fe400008f0eff */
[C---:B------:R-:W-:Y:S02]  /*1390*/  LEA R52, R103.reuse, R74, 0x1 ;  /* 0x0000004a67347211 */ /* 0x040fe400078e08ff */
[----:B------:R-:W-:Y:S01]  /*13a0*/  LEA R6, P1, R30, R89, 0x1 ;  /* 0x000000591e067211 */ /* 0x000fe200078208ff */
[----:B------:R-:W2:Y:S02]  /*13b0*/  LDG.E.U16 R37, desc[UR8][R10.64] ;  /* 0x000000080a257981 */ /* 0x000ea4000c1e1500 */
[----:B------:R-:W-:-:S05]  /*13c0*/  IMAD R76, R103, 0x2, R52 ;  /* 0x00000002674c7824 */ /* 0x000fca00078e0234 */
[----:B------:R-:W-:-:S04]  /*13d0*/  LEA R78, R103, R76, 0x1 ;  /* 0x0000004c674e7211 */ /* 0x000fc800078e08ff */
[----:B------:R-:W-:-:S04]  /*13e0*/  LEA R80, R103, R78, 0x1 ;  /* 0x0000004e67507211 */ /* 0x000fc800078e08ff */
[----:B------:R-:W-:-:S04]  /*13f0*/  LEA R82, R103, R80, 0x1 ;  /* 0x0000005067527211 */ /* 0x000fc800078e08ff */
[C---:B------:R-:W-:Y:S02]  /*1400*/  LEA R84, R103.reuse, R82, 0x1 ;  /* 0x0000005267547211 */ /* 0x040fe400078e08ff */
[----:B------:R-:W-:Y:S02]  /*1410*/  LEA.HI.X.SX32 R7, R30, R88, 0x1, P1 ;  /* 0x000000581e077211 */ /* 0x000fe400008f0eff */
[C---:B------:R-:W-:Y:S02]  /*1420*/  LEA R86, R103.reuse, R84, 0x1 ;  /* 0x0000005467567211 */ /* 0x040fe400078e08ff */
[-C--:B------:R-:W-:Y:S01]  /*1430*/  LEA R24, P2, R32, R89.reuse, 0x1 ;  /* 0x0000005920187211 */ /* 0x080fe200078408ff */
[----:B------:R-:W2:Y:S01]  /*1440*/  LDG.E.U16 R6, desc[UR8][R6.64] ;  /* 0x0000000806067981 */ /* 0x000ea2000c1e1500 */
[----:B------:R-:W-:Y:S02]  /*1450*/  LEA R30, P1, R34, R89, 0x1 ;  /* 0x00000059221e7211 */ /* 0x000fe400078208ff */
[----:B------:R-:W-:-:S02]  /*1460*/  LEA R90, R103, R86, 0x1 ;  /* 0x00000056675a7211 */ /* 0x000fc400078e08ff */
[-C--:B------:R-:W-:Y:S02]  /*1470*/  LEA.HI.X.SX32 R25, R32, R88.reuse, 0x1, P2 ;  /* 0x0000005820197211 */ /* 0x080fe400010f0eff */
[----:B------:R-:W-:Y:S02]  /*1480*/  LEA.HI.X.SX32 R31, R34, R88, 0x1, P1 ;  /* 0x00000058221f7211 */ /* 0x000fe400008f0eff */
[C---:B------:R-:W-:Y:S01]  /*1490*/  LEA R32, P1, R26.reuse, R89, 0x1 ;  /* 0x000000591a207211 */ /* 0x040fe200078208ff */
[----:B------:R1:W2:Y:S01]  /*14a0*/  LDG.E.U16 R28, desc[UR8][R24.64] ;  /* 0x00000008181c7981 */ /* 0x0002a2000c1e1500 */
[C---:B------:R-:W-:Y:S02]  /*14b0*/  LEA R92, R103.reuse, R90, 0x1 ;  /* 0x0000005a675c7211 */ /* 0x040fe400078e08ff */
[----:B------:R-:W-:Y:S01]  /*14c0*/  LEA.HI.X.SX32 R33, R26, R88, 0x1, P1 ;  /* 0x000000581a217211 */ /* 0x000fe200008f0eff */
[----:B------:R3:W2:Y:S01]  /*14d0*/  LDG.E.U16 R57, desc[UR8][R30.64] ;  /* 0x000000081e397981 */ /* 0x0006a2000c1e1500 */
[----:B------:R-:W-:-:S02]  /*14e0*/  LEA R94, R103, R92, 0x1 ;  /* 0x0000005c675e7211 */ /* 0x000fc400078e08ff */
[CC--:B0-----:R-:W-:Y:S01]  /*14f0*/  LEA R2, P1, R54.reuse, R89.reuse, 0x1 ;  /* 0x0000005936027211 */ /* 0x0c1fe200078208ff */
[----:B------:R0:W2:Y:S01]  /*1500*/  LDG.E.U16 R36, desc[UR8][R32.64] ;  /* 0x0000000820247981 */ /* 0x0000a2000c1e1500 */
[C---:B------:R-:W-:Y:S02]  /*1510*/  LEA R96, R103.reuse, R94, 0x1 ;  /* 0x0000005e67607211 */ /* 0x040fe400078e08ff */
[----:B------:R-:W-:Y:S02]  /*1520*/  LEA.HI.X.SX32 R3, R54, R88, 0x1, P1 ;  /* 0x0000005836037211 */ /* 0x000fe400008f0eff */
[CC--:B-1----:R-:W-:Y:S02]  /*1530*/  LEA R24, P1, R50.reuse, R89.reuse, 0x1 ;  /* 0x0000005932187211 */ /* 0x0c2fe400078208ff */
[----:B------:R-:W-:Y:S02]  /*1540*/  LEA R98, R103, R96, 0x1 ;  /* 0x0000006067627211 */ /* 0x000fe400078e08ff */
[----:B------:R-:W-:Y:S01]  /*1550*/  LEA.HI.X.SX32 R25, R50, R88, 0x1, P1 ;  /* 0x0000005832197211 */ /* 0x000fe200008f0eff */
[----:B------:R-:W2:Y:S01]  /*1560*/  LDG.E.U16 R3, desc[UR8][R2.64] ;  /* 0x0000000802037981 */ /* 0x000ea2000c1e1500 */
[----:B---3--:R-:W-:-:S02]  /*1570*/  LEA R30, P1, R0, R89, 0x1 ;  /* 0x00000059001e7211 */ /* 0x008fc400078208ff */
[C---:B------:R-:W-:Y:S02]  /*1580*/  LEA R100, R103.reuse, R98, 0x1 ;  /* 0x0000006267647211 */ /* 0x040fe400078e08ff */
[----:B------:R-:W-:Y:S02]  /*1590*/  LEA.HI.X.SX32 R31, R0, R88, 0x1, P1 ;  /* 0x00000058001f7211 */ /* 0x000fe400008f0eff */
[-C--:B------:R-:W-:Y:S02]  /*15a0*/  LEA R8, P2, R56, R89.reuse, 0x1 ;  /* 0x0000005938087211 */ /* 0x080fe400078408ff */
[----:B0-----:R-:W-:Y:S01]  /*15b0*/  LEA R32, P1, R74, R89, 0x1 ;  /* 0x000000594a207211 */ /* 0x001fe200078208ff */
[----:B------:R-:W3:Y:S01]  /*15c0*/  LDG.E.U16 R35, desc[UR8][R30.64] ;  /* 0x000000081e237981 */ /* 0x000ee2000c1e1500 */
[----:B------:R-:W-:Y:S02]  /*15d0*/  LEA R102, R103, R100, 0x1 ;  /* 0x0000006467667211 */ /* 0x000fe400078e08ff */
[----:B------:R-:W-:-:S02]  /*15e0*/  LEA.HI.X.SX32 R9, R56, R88, 0x1, P2 ;  /* 0x0000005838097211 */ /* 0x000fc400010f0eff */
[----:B------:R-:W-:Y:S01]  /*15f0*/  LEA.HI.X.SX32 R33, R74, R88, 0x1, P1 ;  /* 0x000000584a217211 */ /* 0x000fe200008f0eff */
[----:B------:R-:W2:Y:S01]  /*1600*/  LDG.E.U16 R56, desc[UR8][R24.64] ;  /* 0x0000000818387981 */ /* 0x000ea2000c1e1500 */
[C---:B------:R-:W-:Y:S02]  /*1610*/  LEA R104, R103.reuse, R102, 0x1 ;  /* 0x0000006667687211 */ /* 0x040fe400078e08ff */
[CC--:B------:R-:W-:Y:S01]  /*1620*/  LEA R50, P1, R76.reuse, R89.reuse, 0x1 ;  /* 0x000000594c327211 */ /* 0x0c0fe200078208ff */
[----:B------:R0:W2:Y:S01]  /*1630*/  LDG.E.U16 R26, desc[UR8][R8.64] ;  /* 0x00000008081a7981 */ /* 0x0000a2000c1e1500 */
[----:B------:R-:W-:Y:S02]  /*1640*/  LEA R110, R103, R104, 0x1 ;  /* 0x00000068676e7211 */ /* 0x000fe400078e08ff */
[----:B------:R-:W-:Y:S01]  /*1650*/  LEA.HI.X.SX32 R51, R76, R88, 0x1, P1 ;  /* 0x000000584c337211 */ /* 0x000fe200008f0eff */
[----:B------:R-:W2:Y:S01]  /*1660*/  LDG.E.U16 R2, desc[UR8][R32.64] ;  /* 0x0000000820027981 */ /* 0x000ea2000c1e1500 */
[----:B------:R-:W-:-:S02]  /*1670*/  LEA R10, P2, R52, R89, 0x1 ;  /* 0x00000059340a7211 */ /* 0x000fc400078408ff */
[C---:B------:R-:W-:Y:S01]  /*1680*/  LEA R112, R103.reuse, R110, 0x1 ;  /* 0x0000006e67707211 */ /* 0x040fe200078e08ff */
[----:B------:R-:W2:Y:S01]  /*1690*/  LDG.E.U16 R55, desc[UR8][R50.64] ;  /* 0x0000000832377981 */ /* 0x000ea2000c1e1500 */
[-C--:B0-----:R-:W-:Y:S02]  /*16a0*/  LEA R8, P1, R78, R89.reuse, 0x1 ;  /* 0x000000594e087211 */ /* 0x081fe400078208ff */
[-C--:B------:R-:W-:Y:S02]  /*16b0*/  LEA.HI.X.SX32 R11, R52, R88.reuse, 0x1, P2 ;  /* 0x00000058340b7211 */ /* 0x080fe400010f0eff */
[----:B------:R-:W-:Y:S02]  /*16c0*/  LEA.HI.X.SX32 R9, R78, R88, 0x1, P1 ;  /* 0x000000584e097211 */ /* 0x000fe400008f0eff */
[----:B------:R-:W-:Y:S01]  /*16d0*/  LEA R52, P1, R80, R89, 0x1 ;  /* 0x0000005950347211 */ /* 0x000fe200078208ff */
[----:B------:R-:W2:Y:S01]  /*16e0*/  LDG.E.U16 R25, desc[UR8][R10.64] ;  /* 0x000000080a197981 */ /* 0x000ea2000c1e1500 */
[----:B------:R-:W-:-:S02]  /*16f0*/  LEA R114, R103, R112, 0x1 ;  /* 0x0000007067727211 */ /* 0x000fc400078e08ff */
[----:B------:R-:W-:Y:S01]  /*1700*/  LEA.HI.X.SX32 R53, R80, R88, 0x1, P1 ;  /* 0x0000005850357211 */ /* 0x000fe200008f0eff */
[----:B------:R0:W2:Y:S01]  /*1710*/  LDG.E.U16 R34, desc[UR8][R8.64] ;  /* 0x0000000808227981 */ /* 0x0000a2000c1e1500 */
[----:B------:R-:W-:-:S05]  /*1720*/  LEA R80, R103, R114, 0x1 ;  /* 0x0000007267507211 */ /* 0x000fca00078e08ff */
[C---:B------:R-:W-:Y:S01]  /*1730*/  IMAD R116, R103.reuse, 0x2, R80 ;  /* 0x0000000267747824 */ /* 0x040fe200078e0250 */
[----:B------:R-:W-:Y:S01]  /*1740*/  LEA R30, P2, R82, R89, 0x1 ;  /* 0x00000059521e7211 */ /* 0x000fe200078408ff */
[----:B------:R-:W2:Y:S03]  /*1750*/  LDG.E.U16 R11, desc[UR8][R52.64] ;  /* 0x00000008340b7981 */ /* 0x000ea6000c1e1500 */
[----:B------:R-:W-:-:S04]  /*1760*/  LEA R118, R103, R116, 0x1 ;  /* 0x0000007467767211 */ /* 0x000fc800078e08ff */
[C---:B------:R-:W-:Y:S02]  /*1770*/  LEA R120, R103.reuse, R118, 0x1 ;  /* 0x0000007667787211 */ /* 0x040fe400078e08ff */
[----:B------:R-:W-:Y:S02]  /*1780*/  LEA.HI.X.SX32 R31, R82, R88, 0x1, P2 ;  /* 0x00000058521f7211 */ /* 0x000fe400010f0eff */
[C---:B------:R-:W-:Y:S02]  /*1790*/  LEA R122, R103.reuse, R120, 0x1 ;  /* 0x00000078677a7211 */ /* 0x040fe400078e08ff */
[C---:B0-----:R-:W-:Y:S01]  /*17a0*/  LEA R8, P2, R92.reuse, R89, 0x1 ;  /* 0x000000595c087211 */ /* 0x041fe200078408ff */
[----:B------:R0:W2:Y:S01]  /*17b0*/  LDG.E.U16 R24, desc[UR8][R30.64] ;  /* 0x000000081e187981 */ /* 0x0000a2000c1e1500 */
[----:B------:R-:W-:Y:S02]  /*17c0*/  LEA R124, R103, R122, 0x1 ;  /* 0x0000007a677c7211 */ /* 0x000fe400078e08ff */
[----:B------:R-:W-:-:S02]  /*17d0*/  LEA.HI.X.SX32 R9, R92, R88, 0x1, P2 ;  /* 0x000000585c097211 */ /* 0x000fc400010f0eff */
[C---:B------:R-:W-:Y:S02]  /*17e0*/  LEA R92, R103.reuse, R124, 0x1 ;  /* 0x0000007c675c7211 */ /* 0x040fe400078e08ff */
[CC--:B------:R-:W-:Y:S01]  /*17f0*/  LEA R74, P1, R84.reuse, R89.reuse, 0x1 ;  /* 0x00000059544a7211 */ /* 0x0c0fe200078208ff */
[----:B------:R-:W2:Y:S01]  /*1800*/  LDG.E.U16 R29, desc[UR8][R8.64] ;  /* 0x00000008081d7981 */ /* 0x000ea2000c1e1500 */
[C---:B------:R-:W-:Y:S02]  /*1810*/  LEA R82, R103.reuse, R92, 0x1 ;  /* 0x0000005c67527211 */ /* 0x040fe400078e08ff */
[----:B------:R-:W-:Y:S02]  /*1820*/  LEA.HI.X.SX32 R75, R84, R88, 0x1, P1 ;  /* 0x00000058544b7211 */ /* 0x000fe400008f0eff */
[C---:B------:R-:W-:Y:S02]  /*1830*/  LEA R126, R103.reuse, R82, 0x1 ;  /* 0x00000052677e7211 */ /* 0x040fe400078e08ff */
[----:B------:R-:W-:Y:S01]  /*1840*/  LEA R32, P1, R86, R89, 0x1 ;  /* 0x0000005956207211 */ /* 0x000fe200078208ff */
[----:B------:R1:W2:Y:S01]  /*1850*/  LDG.E.U16 R54, desc[UR8][R74.64] ;  /* 0x000000084a367981 */ /* 0x0002a2000c1e1500 */
[----:B------:R-:W-:-:S02]  /*1860*/  LEA R99, R103, R126, 0x1 ;  /* 0x0000007e67637211 */ /* 0x000fc400078e08ff */
[-C--:B------:R-:W-:Y:S02]  /*1870*/  LEA.HI.X.SX32 R33, R86, R88.reuse, 0x1, P1 ;  /* 0x0000005856217211 */ /* 0x080fe400008f0eff */
[C---:B------:R-:W-:Y:S02]  /*1880*/  LEA R78, P1, R90.reuse, R89, 0x1 ;  /* 0x000000595a4e7211 */ /* 0x040fe400078208ff */
[C---:B------:R-:W-:Y:S02]  /*1890*/  LEA R84, R103.reuse, R99, 0x1 ;  /* 0x0000006367547211 */ /* 0x040fe400078e08ff */
[----:B------:R-:W-:Y:S01]  /*18a0*/  LEA.HI.X.SX32 R79, R90, R88, 0x1, P1 ;  /* 0x000000585a4f7211 */ /* 0x000fe200008f0eff */
[----:B------:R-:W2:Y:S01]  /*18b0*/  LDG.E.U16 R33, desc[UR8][R32.64] ;  /* 0x0000000820217981 */ /* 0x000ea2000c1e1500 */
[C---:B------:R-:W-:Y:S02]  /*18c0*/  LEA R90, R103.reuse, R84, 0x1 ;  /* 0x00000054675a7211 */ /* 0x040fe400078e08ff */
[----:B0-----:R-:W-:Y:S01]  /*18d0*/  LEA R30, P1, R94, R89, 0x1 ;  /* 0x000000595e1e7211 */ /* 0x001fe200078208ff */
[----:B------:R-:W2:Y:S01]  /*18e0*/  LDG.E.U16 R0, desc[UR8][R78.64] ;  /* 0x000000084e007981 */ /* 0x000ea2000c1e1500 */
[----:B------:R-:W-:-:S02]  /*18f0*/  LEA R106, R103, R90, 0x1 ;  /* 0x0000005a676a7211 */ /* 0x000fc400078e08ff */
[----:B------:R-:W-:Y:S02]  /*1900*/  LEA.HI.X.SX32 R31, R94, R88, 0x1, P1 ;  /* 0x000000585e1f7211 */ /* 0x000fe400008f0eff */
[C---:B------:R-:W-:Y:S02]  /*1910*/  LEA R97, R103.reuse, R106, 0x1 ;  /* 0x0000006a67617211 */ /* 0x040fe400078e08ff */
[C---:B-1----:R-:W-:Y:S01]  /*1920*/  LEA R74, P1, R96.reuse, R89, 0x1 ;  /* 0x00000059604a7211 */ /* 0x042fe200078208ff */
[----:B------:R-:W2:Y:S01]  /*1930*/  LDG.E.U16 R53, desc[UR8][R30.64] ;  /* 0x000000081e357981 */ /* 0x000ea2000c1e1500 */
[----:B------:R-:W-:Y:S02]  /*1940*/  LEA R108, R103, R97, 0x1 ;  /* 0x00000061676c7211 */ /* 0x000fe400078e08ff */
[----:B------:R-:W-:Y:S02]  /*1950*/  LEA.HI.X.SX32 R75, R96, R88, 0x1, P1 ;  /* 0x00000058604b7211 */ /* 0x000fe400008f0eff */
[----:B------:R-:W-:-:S02]  /*1960*/  LEA R50, P2, R100, R89, 0x1 ;  /* 0x0000005964327211 */ /* 0x000fc400078408ff */
[C---:B------:R-:W-:Y:S01]  /*1970*/  LEA R96, R103.reuse, R108, 0x1 ;  /* 0x0000006c67607211 */ /* 0x040fe200078e08ff */
[----:B------:R0:W2:Y:S01]  /*1980*/  LDG.E.U16 R32, desc[UR8][R74.64] ;  /* 0x000000084a207981 */ /* 0x0000a2000c1e1500 */
[-C--:B------:R-:W-:Y:S02]  /*1990*/  LEA R76, P1, R98, R89.reuse, 0x1 ;  /* 0x00000059624c7211 */ /* 0x080fe400078208ff */
[----:B------:R-:W-:Y:S02]  /*19a0*/  LEA.HI.X.SX32 R51, R100, R88, 0x1, P2 ;  /* 0x0000005864337211 */ /* 0x000fe400010f0eff */
[----:B------:R-:W-:Y:S02]  /*19b0*/  LEA R100, R103, R96, 0x1 ;  /* 0x0000006067647211 */ /* 0x000fe400078e08ff */
[----:B------:R-:W-:Y:S01]  /*19c0*/  LEA.HI.X.SX32 R77, R98, R88, 0x1, P1 ;  /* 0x00000058624d7211 */ /* 0x000fe200008f0eff */
[----:B------:R-:W2:Y:S01]  /*19d0*/  LDG.E.U16 R17, desc[UR8][R50.64] ;  /* 0x0000000832117981 */ /* 0x000ea2000c1e1500 */
[----:B------:R-:W-:-:S02]  /*19e0*/  LEA R8, P1, R102, R89, 0x1 ;  /* 0x0000005966087211 */ /* 0x000fc400078208ff */
[C---:B------:R-:W-:Y:S01]  /*19f0*/  LEA R98, R103.reuse, R100, 0x1 ;  /* 0x0000006467627211 */ /* 0x040fe200078e08ff */
[----:B------:R-:W2:Y:S01]  /*1a00*/  LDG.E.U16 R10, desc[UR8][R76.64] ;  /* 0x000000084c0a7981 */ /* 0x000ea2000c1e1500 */
[----:B------:R-:W-:Y:S02]  /*1a10*/  LEA.HI.X.SX32 R9, R102, R88, 0x1, P1 ;  /* 0x0000005866097211 */ /* 0x000fe400008f0eff */
[C---:B------:R-:W-:Y:S02]  /*1a20*/  LEA R102, R103.reuse, R98, 0x1 ;  /* 0x0000006267667211 */ /* 0x040fe400078e08ff */
[-C--:B0-----:R-:W-:Y:S01]  /*1a30*/  LEA R74, P2, R112, R89.reuse, 0x1 ;  /* 0x00000059704a7211 */ /* 0x081fe200078408ff */
[----:B------:R0:W2:Y:S01]  /*1a40*/  LDG.E.U16 R52, desc[UR8][R8.64] ;  /* 0x0000000808347981 */ /* 0x0000a2000c1e1500 */
[----:B------:R-:W-:Y:S01]  /*1a50*/  LEA R30, P1, R104, R89, 0x1 ;  /* 0x00000059681e7211 */ /* 0x000fe200078208ff */
[----:B------:R-:W-:Y:S01]  /*1a60*/  IMAD R86, R103, 0x2, R102 ;  /* 0x0000000267567824 */ /* 0x000fe200078e0266 */
[----:B------:R-:W-:-:S02]  /*1a70*/  LEA.HI.X.SX32 R75, R112, R88, 0x1, P2 ;  /* 0x00000058704b7211 */ /* 0x000fc400010f0eff */
[----:B------:R-:W-:Y:S02]  /*1a80*/  LEA.HI.X.SX32 R31, R104, R88, 0x1, P1 ;  /* 0x00000058681f7211 */ /* 0x000fe400008f0eff */
[C---:B------:R-:W-:Y:S01]  /*1a90*/  LEA R112, R103.reuse, R86, 0x1 ;  /* 0x0000005667707211 */ /* 0x040fe200078e08ff */
[----:B------:R1:W2:Y:S01]  /*1aa0*/  LDG.E.U16 R7, desc[UR8][R74.64] ;  /* 0x000000084a077981 */ /* 0x0002a2000c1e1500 */
[CC--:B0-----:R-:W-:Y:S02]  /*1ab0*/  LEA R8, P1, R110.reuse, R89.reuse, 0x1 ;  /* 0x000000596e087211 */ /* 0x0c1fe400078208ff */
[----:B------:R-:W-:Y:S01]  /*1ac0*/  LEA R94, R103, R112, 0x1 ;  /* 0x00000070675e7211 */ /* 0x000fe200078e08ff */
[----:B------:R-:W2:Y:S01]  /*1ad0*/  LDG.E.U16 R31, desc[UR8][R30.64] ;  /* 0x000000081e1f7981 */ /* 0x000ea2000c1e1500 */
[----:B------:R-:W-:Y:S02]  /*1ae0*/  LEA.HI.X.SX32 R9, R110, R88, 0x1, P1 ;  /* 0x000000586e097211 */ /* 0x000fe400008f0eff */
[----:B------:R-:W-:-:S02]  /*1af0*/  LEA R50, P1, R114, R89, 0x1 ;  /* 0x0000005972327211 */ /* 0x000fc400078208ff */
[C---:B------:R-:W-:Y:S02]  /*1b00*/  LEA R104, R103.reuse, R94, 0x1 ;  /* 0x0000005e67687211 */ /* 0x040fe400078e08ff */
[----:B------:R-:W-:Y:S01]  /*1b10*/  LEA.HI.X.SX32 R51, R114, R88, 0x1, P1 ;  /* 0x0000005872337211 */ /* 0x000fe200008f0eff */
[----:B------:R-:W2:Y:S01]  /*1b20*/  LDG.E.U16 R9, desc[UR8][R8.64] ;  /* 0x0000000808097981 */ /* 0x000ea2000c1e1500 */
[CC--:B------:R-:W-:Y:S02]  /*1b30*/  LEA R76, P1, R80.reuse, R89.reuse, 0x1 ;  /* 0x00000059504c7211 */ /* 0x0c0fe400078208ff */
[----:B------:R-:W-:Y:S02]  /*1b40*/  LEA R87, R103, R104, 0x1 ;  /* 0x0000006867577211 */ /* 0x000fe400078e08ff */
[----:B------:R-:W-:Y:S01]  /*1b50*/  LEA.HI.X.SX32 R77, R80, R88, 0x1, P1 ;  /* 0x00000058504d7211 */ /* 0x000fe200008f0eff */
[----:B------:R-:W2:Y:S01]  /*1b60*/  LDG.E.U16 R51, desc[UR8][R50.64] ;  /* 0x0000000832337981 */ /* 0x000ea2000c1e1500 */
[----:B------:R-:W-:-:S02]  /*1b70*/  LEA R78, P1, R116, R89, 0x1 ;  /* 0x00000059744e7211 */ /* 0x000fc400078208ff */
[----:B-1----:R-:W-:Y:S01]  /*1b80*/  LEA R74, P2, R118, R89, 0x1 ;  /* 0x00000059764a7211 */ /* 0x002fe200078408ff */
[----:B------:R0:W2:Y:S01]  /*1b90*/  LDG.E.U16 R30, desc[UR8][R76.64] ;  /* 0x000000084c1e7981 */ /* 0x0000a2000c1e1500 */
[C---:B------:R-:W-:Y:S02]  /*1ba0*/  LEA R113, R103.reuse, R87, 0x1 ;  /* 0x0000005767717211 */ /* 0x040fe400078e08ff */
[-C--:B------:R-:W-:Y:S02]  /*1bb0*/  LEA.HI.X.SX32 R79, R116, R88.reuse, 0x1, P1 ;  /* 0x00000058744f7211 */ /* 0x080fe400008f0eff */
[----:B------:R-:W-:Y:S02]  /*1bc0*/  LEA.HI.X.SX32 R75, R118, R88, 0x1, P2 ;  /* 0x00000058764b7211 */ /* 0x000fe400010f0eff */
[----:B------:R-:W-:Y:S01]  /*1bd0*/  LEA R91, R103, R113, 0x1 ;  /* 0x00000071675b7211 */ /* 0x000fe200078e08ff */
[----:B------:R-:W2:Y:S01]  /*1be0*/  LDG.E.U16 R8, desc[UR8][R78.64] ;  /* 0x000000084e087981 */ /* 0x000ea2000c1e1500 */
[----:B0-----:R-:W-:-:S02]  /*1bf0*/  LEA R76, P1, R120, R89, 0x1 ;  /* 0x00000059784c7211 */ /* 0x001fc400078208ff */
[C---:B------:R-:W-:Y:S01]  /*1c00*/  LEA R110, R103.reuse, R91, 0x1 ;  /* 0x0000005b676e7211 */ /* 0x040fe200078e08ff */
[----:B------:R0:W2:Y:S01]  /*1c10*/  LDG.E.U16 R71, desc[UR8][R74.64] ;  /* 0x000000084a477981 */ /* 0x0000a2000c1e1500 */
[----:B------:R-:W-:Y:S02]  /*1c20*/  LEA.HI.X.SX32 R77, R120, R88, 0x1, P1 ;  /* 0x00000058784d7211 */ /* 0x000fe400008f0eff */
[----:B------:R-:W-:-:S03]  /*1c30*/  LEA R120, R103, R110, 0x1 ;  /* 0x0000006e67787211 */ /* 0x000fc600078e08ff */
[----:B------:R1:W2:Y:S01]  /*1c40*/  LDG.E.U16 R50, desc[UR8][R76.64] ;  /* 0x000000084c327981 */ /* 0x0002a2000c1e1500 */
[CC--:B0-----:R-:W-:Y:S02]  /*1c50*/  LEA R74, P1, R122.reuse, R89.reuse, 0x1 ;  /* 0x000000597a4a7211 */ /* 0x0c1fe400078208ff */
[----:B------:R-:W-:Y:S02]  /*1c60*/  LEA R115, R103, R120, 0x1 ;  /* 0x0000007867737211 */ /* 0x000fe400078e08ff */
[-C--:B------:R-:W-:Y:S02]  /*1c70*/  LEA.HI.X.SX32 R75, R122, R88.reuse, 0x1, P1 ;  /* 0x000000587a4b7211 */ /* 0x080fe400008f0eff */
[-C--:B-1----:R-:W-:Y:S02]  /*1c80*/  LEA R76, P1, R92, R89.reuse, 0x1 ;  /* 0x000000595c4c7211 */ /* 0x082fe400078208ff */
[----:B------:R-:W-:Y:S01]  /*1c90*/  LEA R78, P2, R124, R89, 0x1 ;  /* 0x000000597c4e7211 */ /* 0x000fe200078408ff */
[----:B------:R-:W2:Y:S01]  /*1ca0*/  LDG.E.U16 R74, desc[UR8][R74.64] ;  /* 0x000000084a4a7981 */ /* 0x000ea2000c1e1500 */
[----:B------:R-:W-:-:S02]  /*1cb0*/  LEA.HI.X.SX32 R77, R92, R88, 0x1, P1 ;  /* 0x000000585c4d7211 */ /* 0x000fc400008f0eff */
[C---:B------:R-:W-:Y:S02]  /*1cc0*/  LEA R92, R103.reuse, R115, 0x1 ;  /* 0x00000073675c7211 */ /* 0x040fe400078e08ff */
[----:B------:R-:W-:Y:S01]  /*1cd0*/  LEA.HI.X.SX32 R79, R124, R88, 0x1, P2 ;  /* 0x000000587c4f7211 */ /* 0x000fe200010f0eff */
[----:B------:R-:W2:Y:S01]  /*1ce0*/  LDG.E.U16 R76, desc[UR8][R76.64] ;  /* 0x000000084c4c7981 */ /* 0x000ea2000c1e1500 */
[----:B------:R-:W-:-:S03]  /*1cf0*/  LEA R114, R103, R92, 0x1 ;  /* 0x0000005c67727211 */ /* 0x000fc600078e08ff */
[----:B------:R0:W2:Y:S01]  /*1d00*/  LDG.E.U16 R75, desc[UR8][R78.64] ;  /* 0x000000084e4b7981 */ /* 0x0000a2000c1e1500 */
[----:B------:R-:W-:-:S04]  /*1d10*/  LEA R124, R103, R114, 0x1 ;  /* 0x00000072677c7211 */ /* 0x000fc800078e08ff */
[----:B------:R-:W-:-:S04]  /*1d20*/  LEA R119, R103, R124, 0x1 ;  /* 0x0000007c67777211 */ /* 0x000fc800078e08ff */
[C---:B------:R-:W-:Y:S02]  /*1d30*/  LEA R95, R103.reuse, R119, 0x1 ;  /* 0x00000077675f7211 */ /* 0x040fe400078e08ff */
[----:B0-----:R-:W-:Y:S02]  /*1d40*/  LEA R78, P2, R126, R89, 0x1 ;  /* 0x000000597e4e7211 */ /* 0x001fe400078408ff */
[C---:B------:R-:W-:Y:S02]  /*1d50*/  LEA R116, R103.reuse, R95, 0x1 ;  /* 0x0000005f67747211 */ /* 0x040fe400078e08ff */
[----:B------:R-:W-:Y:S02]  /*1d60*/  LEA R80, P1, R82, R89, 0x1 ;  /* 0x0000005952507211 */ /* 0x000fe400078208ff */
[----:B------:R-:W-:Y:S02]  /*1d70*/  LEA.HI.X.SX32 R79, R126, R88, 0x1, P2 ;  /* 0x000000587e4f7211 */ /* 0x000fe400010f0eff */
[----:B------:R-:W-:-:S02]  /*1d80*/  LEA R126, R103, R116, 0x1 ;  /* 0x00000074677e7211 */ /* 0x000fc400078e08ff */
[----:B------:R-:W-:Y:S01]  /*1d90*/  LEA.HI.X.SX32 R81, R82, R88, 0x1, P1 ;  /* 0x0000005852517211 */ /* 0x000fe200008f0eff */
[----:B------:R-:W2:Y:S01]  /*1da0*/  LDG.E.U16 R78, desc[UR8][R78.64] ;  /* 0x000000084e4e7981 */ /* 0x000ea2000c1e1500 */
[CC--:B------:R-:W-:Y:S02]  /*1db0*/  LEA R82, P1, R84.reuse, R89.reuse, 0x1 ;  /* 0x0000005954527211 */ /* 0x0c0fe400078208ff */
[C---:B------:R-:W-:Y:S01]  /*1dc0*/  LEA R125, R103.reuse, R126, 0x1 ;  /* 0x0000007e677d7211 */ /* 0x040fe200078e08ff */
[----:B------:R0:W2:Y:S01]  /*1dd0*/  LDG.E.U16 R77, desc[UR8][R80.64] ;  /* 0x00000008504d7981 */ /* 0x0000a2000c1e1500 */
[----:B------:R-:W-:Y:S02]  /*1de0*/  LEA.HI.X.SX32 R83, R84, R88, 0x1, P1 ;  /* 0x0000005854537211 */ /* 0x000fe400008f0eff */
[-C--:B------:R-:W-:Y:S01]  /*1df0*/  LEA R84, P2, R106, R89.reuse, 0x1 ;  /* 0x000000596a547211 */ /* 0x080fe200078408ff */
[----:B------:R-:W-:Y:S02]  /*1e00*/  IMAD R101, R103, 0x2, R125 ;  /* 0x0000000267657824 */ /* 0x000fe400078e027d */
[----:B------:R1:W2:Y:S01]  /*1e10*/  LDG.E.U16 R79, desc[UR8][R82.64] ;  /* 0x00000008524f7981 */ /* 0x0002a2000c1e1500 */
[----:B0-----:R-:W-:-:S02]  /*1e20*/  LEA R80, P1, R90, R89, 0x1 ;  /* 0x000000595a507211 */ /* 0x001fc400078208ff */
[-C--:B------:R-:W-:Y:S02]  /*1e30*/  LEA.HI.X.SX32 R85, R106, R88.reuse, 0x1, P2 ;  /* 0x000000586a557211 */ /* 0x080fe400010f0eff */
[-C--:B------:R-:W-:Y:S02]  /*1e40*/  LEA.HI.X.SX32 R81, R90, R88.reuse, 0x1, P1 ;  /* 0x000000585a517211 */ /* 0x080fe400008f0eff */
[C---:B-1----:R-:W-:Y:S01]  /*1e50*/  LEA R82, P1, R108.reuse, R89, 0x1 ;  /* 0x000000596c527211 */ /* 0x042fe200078208ff */
[----:B------:R0:W2:Y:S01]  /*1e60*/  LDG.E.U16 R93, desc[UR8][R84.64] ;  /* 0x00000008545d7981 */ /* 0x0000a2000c1e1500 */
[C---:B------:R-:W-:Y:S02]  /*1e70*/  LEA R118, R103.reuse, R101, 0x1 ;  /* 0x0000006567767211 */ /* 0x040fe400078e08ff */
[----:B------:R-:W-:Y:S01]  /*1e80*/  LEA.HI.X.SX32 R83, R108, R88, 0x1, P1 ;  /* 0x000000586c537211 */ /* 0x000fe200008f0eff */
[----:B------:R1:W2:Y:S01]  /*1e90*/  LDG.E.U16 R90, desc[UR8][R80.64] ;  /* 0x00000008505a7981 */ /* 0x0002a2000c1e1500 */
[----:B------:R-:W-:-:S02]  /*1ea0*/  LEA R128, R103, R118, 0x1 ;  /* 0x0000007667807211 */ /* 0x000fc400078e08ff */
[-C--:B0-----:R-:W-:Y:S02]  /*1eb0*/  LEA R84, P2, R100, R89.reuse, 0x1 ;  /* 0x0000005964547211 */ /* 0x081fe400078408ff */
[C---:B-1----:R-:W-:Y:S02]  /*1ec0*/  LEA R80, P1, R96.reuse, R89, 0x1 ;  /* 0x0000005960507211 */ /* 0x042fe400078208ff */
[C---:B------:R-:W-:Y:S02]  /*1ed0*/  LEA R127, R103.reuse, R128, 0x1 ;  /* 0x00000080677f7211 */ /* 0x040fe400078e08ff */
[-C--:B------:R-:W-:Y:S02]  /*1ee0*/  LEA.HI.X.SX32 R81, R96, R88.reuse, 0x1, P1 ;  /* 0x0000005860517211 */ /* 0x080fe400008f0eff */
[----:B------:R0:W2:Y:S01]  /*1ef0*/  LDG.E.U16 R96, desc[UR8][R82.64] ;  /* 0x0000000852607981 */ /* 0x0000a2000c1e1500 */
[----:B------:R-:W-:Y:S02]  /*1f00*/  LEA.HI.X.SX32 R85, R100, R88, 0x1, P2 ;  /* 0x0000005864557211 */ /* 0x000fe400010f0eff */
[----:B------:R-:W-:Y:S01]  /*1f10*/  LEA R105, R103, R127, 0x1 ;  /* 0x0000007f67697211 */ /* 0x000fe200078e08ff */
[----:B------:R1:W2:Y:S01]  /*1f20*/  LDG.E.U16 R100, desc[UR8][R80.64] ;  /* 0x0000000850647981 */ /* 0x0002a2000c1e1500 */
[----:B0-----:R-:W-:-:S02]  /*1f30*/  LEA R82, P1, R102, R89, 0x1 ;  /* 0x0000005966527211 */ /* 0x001fc400078208ff */
[C---:B------:R-:W-:Y:S02]  /*1f40*/  LEA R122, R103.reuse, R105, 0x1 ;  /* 0x00000069677a7211 */ /* 0x040fe400078e08ff */
[----:B------:R-:W-:Y:S02]  /*1f50*/  LEA.HI.X.SX32 R83, R102, R88, 0x1, P1 ;  /* 0x0000005866537211 */ /* 0x000fe400008f0eff */
[----:B------:R0:W2:Y:S01]  /*1f60*/  LDG.E.U16 R102, desc[UR8][R84.64] ;  /* 0x0000000854667981 */ /* 0x0000a2000c1e1500 */
[CC--:B-1----:R-:W-:Y:S02]  /*1f70*/  LEA R80, P1, R104.reuse, R89.reuse, 0x1 ;  /* 0x0000005968507211 */ /* 0x0c2fe400078208ff */
[----:B------:R-:W-:Y:S02]  /*1f80*/  LEA R130, R103, R122, 0x1 ;  /* 0x0000007a67827211 */ /* 0x000fe400078e08ff */
[----:B------:R-:W-:Y:S02]  /*1f90*/  LEA.HI.X.SX32 R81, R104, R88, 0x1, P1 ;  /* 0x0000005868517211 */ /* 0x000fe400008f0eff */
[----:B------:R1:W3:Y:S01]  /*1fa0*/  LDG.E.U16 R104, desc[UR8][R82.64] ;  /* 0x0000000852687981 */ /* 0x0002e2000c1e1500 */
[----:B0-----:R-:W-:-:S03]  /*1fb0*/  LEA R84, P2, R110, R89, 0x1 ;  /* 0x000000596e547211 */ /* 0x001fc600078408ff */
[----:B------:R0:W3:Y:S01]  /*1fc0*/  LDG.E.U16 R106, desc[UR8][R80.64] ;  /* 0x00000008506a7981 */ /* 0x0000e2000c1e1500 */
[----:B------:R-:W-:Y:S02]  /*1fd0*/  LEA.HI.X.SX32 R85, R110, R88, 0x1, P2 ;  /* 0x000000586e557211 */ /* 0x000fe400010f0eff */
[CC--:B-1----:R-:W-:Y:S02]  /*1fe0*/  LEA R82, P1, R114.reuse, R89.reuse, 0x1 ;  /* 0x0000005972527211 */ /* 0x0c2fe400078208ff */
[C---:B------:R-:W-:Y:S01]  /*1ff0*/  LEA R131, R103.reuse, R130, 0x1 ;  /* 0x0000008267837211 */ /* 0x040fe200078e08ff */
[----:B------:R1:W3:Y:S01]  /*2000*/  LDG.E.U16 R108, desc[UR8][R84.64] ;  /* 0x00000008546c7981 */ /* 0x0002e2000c1e1500 */
[----:B------:R-:W-:Y:S02]  /*2010*/  LEA.HI.X.SX32 R83, R114, R88, 0x1, P1 ;  /* 0x0000005872537211 */ /* 0x000fe400008f0eff */
[----:B0-----:R-:W-:Y:S02]  /*2020*/  LEA R80, P1, R116, R89, 0x1 ;  /* 0x0000005974507211 */ /* 0x001fe400078208ff */
[----:B------:R-:W-:Y:S01]  /*2030*/  LEA R110, R103, R131, 0x1 ;  /* 0x00000083676e7211 */ /* 0x000fe200078e08ff */
[----:B------:R0:W3:Y:S01]  /*2040*/  LDG.E.U16 R109, desc[UR8][R82.64] ;  /* 0x00000008526d7981 */ /* 0x0000e2000c1e1500 */
[----:B-1----:R-:W-:-:S02]  /*2050*/  LEA R84, P2, R118, R89, 0x1 ;  /* 0x0000005976547211 */ /* 0x002fc400078408ff */
[-C--:B------:R-:W-:Y:S02]  /*2060*/  LEA.HI.X.SX32 R81, R116, R88.reuse, 0x1, P1 ;  /* 0x0000005874517211 */ /* 0x080fe400008f0eff */
[----:B------:R-:W-:Y:S02]  /*2070*/  LEA.HI.X.SX32 R85, R118, R88, 0x1, P2 ;  /* 0x0000005876557211 */ /* 0x000fe400010f0eff */
[CC--:B0-----:R-:W-:Y:S01]  /*2080*/  LEA R82, P1, R122.reuse, R89.reuse, 0x1 ;  /* 0x000000597a527211 */ /* 0x0c1fe200078208ff */
[----:B------:R0:W3:Y:S01]  /*2090*/  LDG.E.U16 R111, desc[UR8][R80.64] ;  /* 0x00000008506f7981 */ /* 0x0000e2000c1e1500 */
[----:B------:R-:W-:Y:S02]  /*20a0*/  LEA R132, R103, R110, 0x1 ;  /* 0x0000006e67847211 */ /* 0x000fe400078e08ff */
[----:B------:R-:W-:Y:S01]  /*20b0*/  LEA.HI.X.SX32 R83, R122, R88, 0x1, P1 ;  /* 0x000000587a537211 */ /* 0x000fe200008f0eff */
[----:B------:R1:W3:Y:S04]  /*20c0*/  LDG.E.U16 R114, desc[UR8][R84.64] ;  /* 0x0000000854727981 */ /* 0x0002e8000c1e1500 */
[----:B------:R4:W3:Y:S01]  /*20d0*/  LDG.E.U16 R116, desc[UR8][R82.64] ;  /* 0x0000000852747981 */ /* 0x0008e2000c1e1500 */
[----:B0-----:R-:W-:-:S02]  /*20e0*/  LEA R80, P2, R132, R89, 0x1 ;  /* 0x0000005984507211 */ /* 0x001fc400078408ff */
[-C--:B-1----:R-:W-:Y:S02]  /*20f0*/  LEA R84, P1, R86, R89.reuse, 0x1 ;  /* 0x0000005956547211 */ /* 0x082fe400078208ff */
[-C--:B------:R-:W-:Y:S02]  /*2100*/  LEA.HI.X.SX32 R81, R132, R88.reuse, 0x1, P2 ;  /* 0x0000005884517211 */ /* 0x080fe400010f0eff */
[-C--:B------:R-:W-:Y:S02]  /*2110*/  LEA.HI.X.SX32 R85, R86, R88.reuse, 0x1, P1 ;  /* 0x0000005856557211 */ /* 0x080fe400008f0eff */
[CC--:B------:R-:W-:Y:S01]  /*2120*/  LEA R86, P1, R87.reuse, R89.reuse, 0x1 ;  /* 0x0000005957567211 */ /* 0x0c0fe200078208ff */
[----:B------:R0:W3:Y:S01]  /*2130*/  LDG.E.U16 R118, desc[UR8][R80.64] ;  /* 0x0000000850767981 */ /* 0x0000e2000c1e1500 */
[----:B----4-:R-:W-:Y:S02]  /*2140*/  LEA R82, P2, R120, R89, 0x1 ;  /* 0x0000005978527211 */ /* 0x010fe400078408ff */
[----:B------:R-:W-:-:S02]  /*2150*/  LEA.HI.X.SX32 R87, R87, R88, 0x1, P1 ;  /* 0x0000005857577211 */ /* 0x000fc400008f0eff */
[----:B------:R-:W-:Y:S02]  /*2160*/  LEA.HI.X.SX32 R83, R120, R88, 0x1, P2 ;  /* 0x0000005878537211 */ /* 0x000fe400010f0eff */
[----:B------:R1:W4:Y:S01]  /*2170*/  LDG.E.U16 R120, desc[UR8][R84.64] ;  /* 0x0000000854787981 */ /* 0x000322000c1e1500 */
[----:B0-----:R-:W-:-:S03]  /*2180*/  LEA R80, P1, R124, R89, 0x1 ;  /* 0x000000597c507211 */ /* 0x001fc600078208ff */
[----:B------:R-:W3:Y:S01]  /*2190*/  LDG.E.U16 R122, desc[UR8][R86.64] ;  /* 0x00000008567a7981 */ /* 0x000ee2000c1e1500 */
[----:B------:R-:W-:-:S03]  /*21a0*/  LEA.HI.X.SX32 R81, R124, R88, 0x1, P1 ;  /* 0x000000587c517211 */ /* 0x000fc600008f0eff */
[----:B------:R0:W3:Y:S01]  /*21b0*/  LDG.E.U16 R124, desc[UR8][R82.64] ;  /* 0x00000008527c7981 */ /* 0x0000e2000c1e1500 */
[CC--:B-1----:R-:W-:Y:S02]  /*21c0*/  LEA R84, P1, R126.reuse, R89.reuse, 0x1 ;  /* 0x000000597e547211 */ /* 0x0c2fe400078208ff */
[----:B------:R-:W-:Y:S02]  /*21d0*/  LEA R140, R103, R132, 0x1 ;  /* 0x00000084678c7211 */ /* 0x000fe400078e08ff */
[----:B------:R-:W-:Y:S02]  /*21e0*/  LEA.HI.X.SX32 R85, R126, R88, 0x1, P1 ;  /* 0x000000587e557211 */ /* 0x000fe400008f0eff */
[----:B------:R1:W3:Y:S01]  /*21f0*/  LDG.E.U16 R126, desc[UR8][R80.64] ;  /* 0x00000008507e7981 */ /* 0x0002e2000c1e1500 */
[----:B0-----:R-:W-:-:S04]  /*2200*/  LEA R82, P2, R128, R89, 0x1 ;  /* 0x0000005980527211 */ /* 0x001fc800078408ff */
[----:B------:R-:W-:Y:S02]  /*2210*/  LEA.HI.X.SX32 R83, R128, R88, 0x1, P2 ;  /* 0x0000005880537211 */ /* 0x000fe400010f0eff */
[----:B------:R0:W3:Y:S01]  /*2220*/  LDG.E.U16 R128, desc[UR8][R84.64] ;  /* 0x0000000854807981 */ /* 0x0000e2000c1e1500 */
[----:B-1----:R-:W-:-:S04]  /*2230*/  LEA R80, P1, R130, R89, 0x1 ;  /* 0x0000005982507211 */ /* 0x002fc800078208ff */
[----:B------:R-:W-:Y:S02]  /*2240*/  LEA.HI.X.SX32 R81, R130, R88, 0x1, P1 ;  /* 0x0000005882517211 */ /* 0x000fe400008f0eff */
[----:B------:R1:W3:Y:S01]  /*2250*/  LDG.E.U16 R130, desc[UR8][R82.64] ;  /* 0x0000000852827981 */ /* 0x0002e2000c1e1500 */
[----:B0-----:R-:W-:-:S03]  /*2260*/  LEA R84, P2, R140, R89, 0x1 ;  /* 0x000000598c547211 */ /* 0x001fc600078408ff */
[----:B------:R0:W3:Y:S01]  /*2270*/  LDG.E.U16 R132, desc[UR8][R80.64] ;  /* 0x0000000850847981 */ /* 0x0000e2000c1e1500 */
[-C--:B------:R-:W-:Y:S02]  /*2280*/  LEA.HI.X.SX32 R85, R140, R88.reuse, 0x1, P2 ;  /* 0x000000588c557211 */ /* 0x080fe400010f0eff */
[CC--:B-1----:R-:W-:Y:S02]  /*2290*/  LEA R82, P1, R112.reuse, R89.reuse, 0x1 ;  /* 0x0000005970527211 */ /* 0x0c2fe400078208ff */
[C---:B0-----:R-:W-:Y:S02]  /*22a0*/  LEA R80, P2, R113.reuse, R89, 0x1 ;  /* 0x0000005971507211 */ /* 0x041fe400078408ff */
[-C--:B------:R-:W-:Y:S02]  /*22b0*/  LEA.HI.X.SX32 R83, R112, R88.reuse, 0x1, P1 ;  /* 0x0000005870537211 */ /* 0x080fe400008f0eff */
[----:B------:R0:W3:Y:S01]  /*22c0*/  LDG.E.U16 R112, desc[UR8][R84.64] ;  /* 0x0000000854707981 */ /* 0x0000e2000c1e1500 */
[----:B------:R-:W-:-:S02]  /*22d0*/  LEA.HI.X.SX32 R81, R113, R88, 0x1, P2 ;  /* 0x0000005871517211 */ /* 0x000fc400010f0eff */
[-C--:B------:R-:W-:Y:S01]  /*22e0*/  LEA R86, P2, R119, R89.reuse, 0x1 ;  /* 0x0000005977567211 */ /* 0x080fe200078408ff */
[----:B------:R1:W4:Y:S01]  /*22f0*/  LDG.E.U16 R113, desc[UR8][R82.64] ;  /* 0x0000000852717981 */ /* 0x000322000c1e1500 */
[-C--:B0-----:R-:W-:Y:S02]  /*2300*/  LEA R84, P1, R115, R89.reuse, 0x1 ;  /* 0x0000005973547211 */ /* 0x081fe400078208ff */
[-C--:B------:R-:W-:Y:S02]  /*2310*/  LEA.HI.X.SX32 R87, R119, R88.reuse, 0x1, P2 ;  /* 0x0000005877577211 */ /* 0x080fe400010f0eff */
[-C--:B------:R-:W-:Y:S02]  /*2320*/  LEA.HI.X.SX32 R85, R115, R88.reuse, 0x1, P1 ;  /* 0x0000005873557211 */ /* 0x080fe400008f0eff */
[C---:B-1----:R-:W-:Y:S01]  /*2330*/  LEA R82, P1, R125.reuse, R89, 0x1 ;  /* 0x000000597d527211 */ /* 0x042fe200078208ff */
[----:B------:R0:W4:Y:S03]  /*2340*/  LDG.E.U16 R115, desc[UR8][R80.64] ;  /* 0x0000000850737981 */ /* 0x000126000c1e1500 */
[----:B------:R-:W-:Y:S01]  /*2350*/  LEA.HI.X.SX32 R83, R125, R88, 0x1, P1 ;  /* 0x000000587d537211 */ /* 0x000fe200008f0eff */
[----:B------:R-:W4:Y:S01]  /*2360*/  LDG.E.U16 R119, desc[UR8][R84.64] ;  /* 0x0000000854777981 */ /* 0x000f22000c1e1500 */
[----:B------:R-:W-:-:S03]  /*2370*/  LEA R140, R103, R140, 0x1 ;  /* 0x0000008c678c7211 */ /* 0x000fc600078e08ff */
[----:B------:R1:W4:Y:S01]  /*2380*/  LDG.E.U16 R125, desc[UR8][R86.64] ;  /* 0x00000008567d7981 */ /* 0x000322000c1e1500 */
[-C--:B0-----:R-:W-:Y:S02]  /*2390*/  LEA R80, P2, R131, R89.reuse, 0x1 ;  /* 0x0000005983507211 */ /* 0x081fe400078408ff */
[----:B------:R-:W-:Y:S02]  /*23a0*/  LEA R133, R103, R140, 0x1 ;  /* 0x0000008c67857211 */ /* 0x000fe400078e08ff */
[----:B------:R-:W-:Y:S02]  /*23b0*/  LEA.HI.X.SX32 R81, R131, R88, 0x1, P2 ;  /* 0x0000005883517211 */ /* 0x000fe400010f0eff */
[----:B-1----:R-:W-:-:S03]  /*23c0*/  LEA R86, P1, R127, R89, 0x1 ;  /* 0x000000597f567211 */ /* 0x002fc600078208ff */
[----:B------:R0:W4:Y:S01]  /*23d0*/  LDG.E.U16 R131, desc[UR8][R80.64] ;  /* 0x0000000850837981 */ /* 0x000122000c1e1500 */
[-C--:B------:R-:W-:Y:S02]  /*23e0*/  LEA.HI.X.SX32 R87, R127, R88.reuse, 0x1, P1 ;  /* 0x000000587f577211 */ /* 0x080fe400008f0eff */
[CC--:B------:R-:W-:Y:S01]  /*23f0*/  LEA R84, P1, R140.reuse, R89.reuse, 0x1 ;  /* 0x000000598c547211 */ /* 0x0c0fe200078208ff */
[----:B------:R1:W4:Y:S03]  /*2400*/  LDG.E.U16 R127, desc[UR8][R82.64] ;  /* 0x00000008527f7981 */ /* 0x000326000c1e1500 */
[----:B------:R-:W-:Y:S01]  /*2410*/  LEA.HI.X.SX32 R85, R140, R88, 0x1, P1 ;  /* 0x000000588c557211 */ /* 0x000fe200008f0eff */
[----:B------:R-:W4:Y:S01]  /*2420*/  LDG.E.U16 R103, desc[UR8][R86.64] ;  /* 0x0000000856677981 */ /* 0x000f22000c1e1500 */
[----:B0-----:R-:W-:-:S03]  /*2430*/  LEA R80, P1, R99, R89, 0x1 ;  /* 0x0000005963507211 */ /* 0x001fc600078208ff */
[----:B------:R0:W4:Y:S01]  /*2440*/  LDG.E.U16 R139, desc[UR8][R84.64] ;  /* 0x00000008548b7981 */ /* 0x000122000c1e1500 */
[-C--:B-1----:R-:W-:Y:S02]  /*2450*/  LEA R82, P2, R133, R89.reuse, 0x1 ;  /* 0x0000005985527211 */ /* 0x082fe400078408ff */
[-C--:B------:R-:W-:Y:S02]  /*2460*/  LEA.HI.X.SX32 R81, R99, R88.reuse, 0x1, P1 ;  /* 0x0000005863517211 */ /* 0x080fe400008f0eff */
[----:B------:R-:W-:Y:S02]  /*2470*/  LEA.HI.X.SX32 R83, R133, R88, 0x1, P2 ;  /* 0x0000005885537211 */ /* 0x000fe400010f0eff */
[----:B0-----:R-:W-:-:S03]  /*2480*/  LEA R84, P1, R97, R89, 0x1 ;  /* 0x0000005961547211 */ /* 0x001fc600078208ff */
[----:B------:R0:W4:Y:S01]  /*2490*/  LDG.E.U16 R99, desc[UR8][R82.64] ;  /* 0x0000000852637981 */ /* 0x000122000c1e1500 */
[----:B------:R-:W-:-:S03]  /*24a0*/  LEA.HI.X.SX32 R85, R97, R88, 0x1, P1 ;  /* 0x0000005861557211 */ /* 0x000fc600008f0eff */
[----:B------:R1:W4:Y:S01]  /*24b0*/  LDG.E.U16 R97, desc[UR8][R80.64] ;  /* 0x0000000850617981 */ /* 0x000322000c1e1500 */
[-C--:B0-----:R-:W-:Y:S02]  /*24c0*/  LEA R82, P2, R98, R89.reuse, 0x1 ;  /* 0x0000005962527211 */ /* 0x081fe400078408ff */
[-C--:B-1----:R-:W-:Y:S02]  /*24d0*/  LEA R80, P1, R94, R89.reuse, 0x1 ;  /* 0x000000595e507211 */ /* 0x082fe400078208ff */
[-C--:B------:R-:W-:Y:S02]  /*24e0*/  LEA.HI.X.SX32 R83, R98, R88.reuse, 0x1, P2 ;  /* 0x0000005862537211 */ /* 0x080fe400010f0eff */
[----:B------:R0:W4:Y:S01]  /*24f0*/  LDG.E.U16 R98, desc[UR8][R84.64] ;  /* 0x0000000854627981 */ /* 0x000122000c1e1500 */
[----:B------:R-:W-:Y:S02]  /*2500*/  LEA.HI.X.SX32 R81, R94, R88, 0x1, P1 ;  /* 0x000000585e517211 */ /* 0x000fe400008f0eff */
[----:B------:R-:W-:-:S02]  /*2510*/  LEA R86, P2, R91, R89, 0x1 ;  /* 0x000000595b567211 */ /* 0x000fc400078408ff */
[CC--:B0-----:R-:W-:Y:S02]  /*2520*/  LEA R84, P1, R92.reuse, R89.reuse, 0x1 ;  /* 0x000000595c547211 */ /* 0x0c1fe400078208ff */
[-C--:B------:R-:W-:Y:S02]  /*2530*/  LEA.HI.X.SX32 R87, R91, R88.reuse, 0x1, P2 ;  /* 0x000000585b577211 */ /* 0x080fe400010f0eff */
[----:B------:R-:W-:Y:S01]  /*2540*/  LEA.HI.X.SX32 R85, R92, R88, 0x1, P1 ;  /* 0x000000585c557211 */ /* 0x000fe200008f0eff */
[----:B------:R0:W4:Y:S04]  /*2550*/  LDG.E.U16 R91, desc[UR8][R82.64] ;  /* 0x00000008525b7981 */ /* 0x000128000c1e1500 */
[----:B------:R1:W4:Y:S04]  /*2560*/  LDG.E.U16 R92, desc[UR8][R80.64] ;  /* 0x00000008505c7981 */ /* 0x000328000c1e1500 */
[----:B------:R5:W4:Y:S01]  /*2570*/  LDG.E.U16 R94, desc[UR8][R86.64] ;  /* 0x00000008565e7981 */ /* 0x000b22000c1e1500 */
[----:B0-----:R-:W-:-:S02]  /*2580*/  LEA R82, P2, R101, R89, 0x1 ;  /* 0x0000005965527211 */ /* 0x001fc400078408ff */
[-C--:B-1----:R-:W-:Y:S02]  /*2590*/  LEA R80, P1, R95, R89.reuse, 0x1 ;  /* 0x000000595f507211 */ /* 0x082fe400078208ff */
[-C--:B------:R-:W-:Y:S02]  /*25a0*/  LEA.HI.X.SX32 R83, R101, R88.reuse, 0x1, P2 ;  /* 0x0000005865537211 */ /* 0x080fe400010f0eff */
[----:B------:R-:W-:Y:S02]  /*25b0*/  LEA.HI.X.SX32 R81, R95, R88, 0x1, P1 ;  /* 0x000000585f517211 */ /* 0x000fe400008f0eff */
[----:B------:R0:W4:Y:S01]  /*25c0*/  LDG.E.U16 R95, desc[UR8][R84.64] ;  /* 0x00000008545f7981 */ /* 0x000122000c1e1500 */
[----:B-----5:R-:W-:-:S03]  /*25d0*/  LEA R86, P2, R110, R89, 0x1 ;  /* 0x000000596e567211 */ /* 0x020fc600078408ff */
[----:B------:R-:W5:Y:S01]  /*25e0*/  LDG.E.U16 R82, desc[UR8][R82.64] ;  /* 0x0000000852527981 */ /* 0x000f62000c1e1500 */
[----:B------:R-:W-:Y:S02]  /*25f0*/  LEA.HI.X.SX32 R87, R110, R88, 0x1, P2 ;  /* 0x000000586e577211 */ /* 0x000fe400010f0eff */
[----:B0-----:R-:W-:-:S03]  /*2600*/  LEA R84, P1, R105, R89, 0x1 ;  /* 0x0000005969547211 */ /* 0x001fc600078208ff */
[----:B------:R-:W4:Y:S01]  /*2610*/  LDG.E.U16 R86, desc[UR8][R86.64] ;  /* 0x0000000856567981 */ /* 0x000f22000c1e1500 */
[----:B------:R-:W-:-:S03]  /*2620*/  LEA.HI.X.SX32 R85, R105, R88, 0x1, P1 ;  /* 0x0000005869557211 */ /* 0x000fc600008f0eff */
[----:B------:R0:W4:Y:S04]  /*2630*/  LDG.E.U16 R89, desc[UR8][R80.64] ;  /* 0x0000000850597981 */ /* 0x000128000c1e1500 */
[----:B------:R-:W5:Y:S01]  /*2640*/  LDG.E.U16 R88, desc[UR8][R84.64] ;  /* 0x0000000854587981 */ /* 0x000f62000c1e1500 */
[----:B------:R-:W1:Y:S01]  /*2650*/  S2R R133, SR_TID.X ;  /* 0x0000000000857919 */ /* 0x000e620000002100 */
[----:B------:R-:W-:Y:S02]  /*2660*/  R2UR UR5, R23 ;  /* 0x00000000170572ca */ /* 0x000fe400000e0000 */
[--C-:B-1----:R-:W-:Y:S02]  /*2670*/  SHF.R.S32.HI R110, RZ, 0x6, R133.reuse ;  /* 0x00000006ff6e7819 */ /* 0x102fe40000011485 */
[----:B------:R-:W-:-:S02]  /*2680*/  SHF.R.U32.HI R101, RZ, 0x5, R133 ;  /* 0x00000005ff657819 */ /* 0x000fc40000011685 */
[----:B------:R-:W-:Y:S02]  /*2690*/  LOP3.LUT R133, R133, 0x3f, RZ, 0xc0, !PT ;  /* 0x0000003f85857812 */ /* 0x000fe400078ec0ff */
[----:B------:R-:W-:Y:S02]  /*26a0*/  SGXT R110, R110, 0x1 ;  /* 0x000000016e6e781a */ /* 0x000fe40000000200 */
[----:B------:R-:W-:-:S04]  /*26b0*/  SHF.L.U32 R133, R133, 0x1, RZ ;  /* 0x0000000185857819 */ /* 0x000fc800000006ff */
[----:B0-----:R-:W-:-:S05]  /*26c0*/  LOP3.LUT R81, R133, 0x90, R110, 0x78, !PT ;  /* 0x0000009085517812 */ /* 0x001fca00078e786e */
[----:B--2---:R0:W-:Y:S01]  /*26d0*/  STS.U16 [R81+UR4+0x30400], R134 ;  /* 0x0304008651007988 */ /* 0x0041e20008000404 */
[----:B------:R-:W-:Y:S01]  /*26e0*/  SHF.L.U32 R101, R101, 0x15, RZ ;  /* 0x0000001565657819 */ /* 0x000fe200000006ff */
[----:B0-----:R-:W0:Y:S03]  /*26f0*/  S2R R134, SR_TID.X ;  /* 0x0000000000867919 */ /* 0x001e260000002100 */
[----:B------:R-:W-:-:S04]  /*2700*/  LOP3.LUT R101, R101, 0x600000, RZ, 0xc0, !PT ;  /* 0x0060000065657812 */ /* 0x000fc800078ec0ff */
[----:B------:R-:W-:Y:S01]  /*2710*/  R2UR UR7, R101 ;  /* 0x00000000650772ca */ /* 0x000fe200000e0000 */
[----:B------:R1:W-:Y:S04]  /*2720*/  STS.U16 [R81+UR4+0x31800], R5 ;  /* 0x0318000551007988 */ /* 0x0003e80008000404 */
[----:B------:R2:W-:Y:S01]  /*2730*/  STS.U16 [R81+UR4+0x32800], R22 ;  /* 0x0328001651007988 */ /* 0x0005e20008000404 */
[----:B-1----:R-:W-:-:S07]  /*2740*/  LOP3.LUT R5, R81, 0x20, RZ, 0x3c, !PT ;  /* 0x0000002051057812 */ /* 0x002fce00078e3cff */
[----:B------:R-:W-:Y:S01]  /*2750*/  UIADD3 UR7, UPT, UPT, UR5, UR7, URZ ;  /* 0x0000000705077290 */ /* 0x000fe2000fffe0ff */
[----:B------:R-:W-:Y:S01]  /*2760*/  STS.U16 [R81+UR4+0x30000], R138 ;  /* 0x0300008a51007988 */ /* 0x000fe20008000404 */
[----:B--2---:R-:W-:-:S03]  /*2770*/  LOP3.LUT R22, R81, 0x40, RZ, 0x3c, !PT ;  /* 0x0000004051167812 */ /* 0x004fc600078e3cff */
[----:B------:R-:W-:Y:S04]  /*2780*/  STS.U16 [R81+UR4+0x30800], R117 ;  /* 0x0308007551007988 */ /* 0x000fe80008000404 */
[----:B------:R-:W-:Y:S04]  /*2790*/  STS.U16 [R81+UR4+0x30c00], R69 ;  /* 0x030c004551007988 */ /* 0x000fe80008000404 */
[----:B------:R-:W-:Y:S01]  /*27a0*/  STS.U16 [R81+UR4+0x31000], R49 ;  /* 0x0310003151007988 */ /* 0x000fe20008000404 */
[----:B0-----:R-:W-:-:S03]  /*27b0*/  LOP3.LUT P1, RZ, R134, 0x7f, RZ, 0xc0, !PT ;  /* 0x0000007f86ff7812 */ /* 0x001fc6000782c0ff */
[----:B------:R-:W-:Y:S04]  /*27c0*/  STS.U16 [R81+UR4+0x31400], R70 ;  /* 0x0314004651007988 */ /* 0x000fe80008000404 */
        /* <DEDUP_REMOVED lines=11> */
[----:B------:R0:W-:Y:S04]  /*2880*/  STS.U16 [R81+UR4+0x34c00], R7 ;  /* 0x034c000751007988 */ /* 0x0001e80008000404 */
[----:B------:R-:W-:Y:S04]  /*2890*/  STS.U16 [R81+UR4+0x35000], R71 ;  /* 0x0350004751007988 */ /* 0x000fe80008000404 */
[----:B------:R-:W-:Y:S04]  /*28a0*/  STS.U16 [R81+UR4+0x35400], R76 ;  /* 0x0354004c51007988 */ /* 0x000fe80008000404 */
[----:B------:R-:W-:Y:S01]  /*28b0*/  STS.U16 [R81+UR4+0x35800], R79 ;  /* 0x0358004f51007988 */ /* 0x000fe20008000404 */
[----:B0-----:R-:W0:Y:S03]  /*28c0*/  LDC R7, c[0x0][0x3c8] ;  /* 0x0000f200ff077b82 */ /* 0x001e260000000800 */
[----:B------:R-:W-:Y:S04]  /*28d0*/  STS.U16 [R81+UR4+0x35c00], R96 ;  /* 0x035c006051007988 */ /* 0x000fe80008000404 */
[----:B---3--:R-:W-:Y:S04]  /*28e0*/  STS.U16 [R81+UR4+0x36000], R104 ;  /* 0x0360006851007988 */ /* 0x008fe80008000404 */
[----:B------:R-:W-:Y:S04]  /*28f0*/  STS.U16 [R81+UR4+0x36400], R106 ;  /* 0x0364006a51007988 */ /* 0x000fe80008000404 */
[----:B------:R-:W-:Y:S04]  /*2900*/  STS.U16 [R81+UR4+0x36800], R108 ;  /* 0x0368006c51007988 */ /* 0x000fe80008000404 */
[----:B------:R-:W-:Y:S04]  /*2910*/  STS.U16 [R81+UR4+0x36c00], R109 ;  /* 0x036c006d51007988 */ /* 0x000fe80008000404 */
[----:B------:R-:W-:Y:S04]  /*2920*/  STS.U16 [R81+UR4+0x37000], R111 ;  /* 0x0370006f51007988 */ /* 0x000fe80008000404 */
[----:B------:R-:W-:Y:S04]  /*2930*/  STS.U16 [R81+UR4+0x37400], R114 ;  /* 0x0374007251007988 */ /* 0x000fe80008000404 */
[----:B------:R-:W-:Y:S04]  /*2940*/  STS.U16 [R81+UR4+0x37800], R116 ;  /* 0x0378007451007988 */ /* 0x000fe80008000404 */
[----:B------:R1:W-:Y:S04]  /*2950*/  STS.U16 [R81+UR4+0x37c00], R118 ;  /* 0x037c007651007988 */ /* 0x0003e80008000404 */
[----:B------:R2:W-:Y:S01]  /*2960*/  STS.U16 [R5+UR4+0x30100], R137 ;  /* 0x0301008905007988 */ /* 0x0005e20008000404 */
[----:B-1----:R-:W-:-:S03]  /*2970*/  LOP3.LUT R81, R81, 0x60, RZ, 0x3c, !PT ;  /* 0x0000006051517812 */ /* 0x002fc600078e3cff */
[----:B------:R-:W-:Y:S01]  /*2980*/  STS.U16 [R5+UR4+0x30500], R129 ;  /* 0x0305008105007988 */ /* 0x000fe20008000404 */
[----:B--2---:R-:W1:Y:S03]  /*2990*/  S2R R137, SR_CTAID.Y ;  /* 0x0000000000897919 */ /* 0x004e660000002600 */
        /* <DEDUP_REMOVED lines=22> */
[----:B----4-:R-:W-:Y:S04]  /*2b00*/  STS.U16 [R5+UR4+0x36100], R120 ;  /* 0x0361007805007988 */ /* 0x010fe80008000404 */
        /* <DEDUP_REMOVED lines=8> */
[----:B------:R-:W-:Y:S01]  /*2b90*/  STS.U16 [R22+UR4+0x30600], R123 ;  /* 0x0306007b16007988 */ /* 0x000fe20008000404 */
[----:B--2---:R-:W1:Y:S03]  /*2ba0*/  LDC R5, c[0x0][0x3c0] ;  /* 0x0000f000ff057b82 */ /* 0x004e660000000800 */
        /* <DEDUP_REMOVED lines=36> */
[----:B------:R-:W-:Y:S01]  /*2df0*/  STTM.16dp32bit_t0_t15.x128 tmem[UR7], RZ ;  /* 0x000000ff000079ed */ /* 0x000fe20008b80007 */
[----:B------:R-:W-:Y:S02]  /*2e00*/  STTM.16dp32bit_t16_t31.x128 tmem[UR7+0x80], RZ ;  /* 0x000080ff000079ed */ /* 0x000fe40008ba0007 */
[----:B------:R-:W-:Y:S01]  /*2e10*/  STS.U16 [R81+UR4+0x37f00], R99 ;  /* 0x037f006351007988 */ /* 0x000fe20008000404 */
[----:B--2---:R-:W2:Y:S03]  /*2e20*/  LDC.64 R20, c[0x0][0x388] ;  /* 0x0000e200ff147b82 */ /* 0x004ea60000000a00 */
[----:B------:R-:W-:Y:S04]  /*2e30*/  STS.U16 [R81+UR4+0x31b00], R16 ;  /* 0x031b001051007988 */ /* 0x000fe80008000404 */
[----:B------:R3:W-:Y:S04]  /*2e40*/  STS.U16 [R81+UR4+0x31f00], R15 ;  /* 0x031f000f51007988 */ /* 0x0007e80008000404 */
[----:B------:R4:W-:Y:S04]  /*2e50*/  STS.U16 [R81+UR4+0x32300], R4 ;  /* 0x0323000451007988 */ /* 0x0009e80008000404 */
[----:B------:R-:W-:Y:S01]  /*2e60*/  STS.U16 [R81+UR4+0x32700], R14 ;  /* 0x0327000e51007988 */ /* 0x000fe20008000404 */
[----:B------:R-:W-:Y:S01]  /*2e70*/  VOTEU.ALL UP0, P1 ;  /* 0x0000000000ff7886 */ /* 0x000fe20000800000 */
[----:B------:R-:W-:Y:S01]  /*2e80*/  UMOV UR10, 0x1 ;  /* 0x00000001000a7882 */ /* 0x000fe20000000000 */
[----:B---3--:R-:W3:Y:S01]  /*2e90*/  LDC R15, c[0x0][0x3f0] ;  /* 0x0000fc00ff0f7b82 */ /* 0x008ee20000000800 */
[----:B------:R0:W-:Y:S04]  /*2ea0*/  STS.U16 [R81+UR4+0x32b00], R13 ;  /* 0x032b000d51007988 */ /* 0x0001e80008000404 */
[----:B------:R-:W-:Y:S01]  /*2eb0*/  STS.U16 [R81+UR4+0x32f00], R12 ;  /* 0x032f000c51007988 */ /* 0x000fe20008000404 */
[----:B----4-:R-:W-:-:S03]  /*2ec0*/  MOV R4, UR4 ;  /* 0x0000000400047c02 */ /* 0x010fc60008000f00 */
        /* <DEDUP_REMOVED lines=16> */
[----:B-----5:R-:W-:Y:S04]  /*2fd0*/  STS.U16 [R81+UR4+0x37300], R82 ;  /* 0x0373005251007988 */ /* 0x020fe80008000404 */
[----:B------:R-:W-:Y:S04]  /*2fe0*/  STS.U16 [R81+UR4+0x37700], R88 ;  /* 0x0377005851007988 */ /* 0x000fe80008000404 */
[----:B------:R-:W-:Y:S01]  /*2ff0*/  STS.U16 [R81+UR4+0x37b00], R86 ;  /* 0x037b005651007988 */ /* 0x000fe20008000404 */
[----:B------:R-:W-:-:S04]  /*3000*/  @!UP0 UIADD3 UR12, UPT, UPT, -UR10, 0x100000, URZ ;  /* 0x001000000a0c8890 */ /* 0x000fc8000fffe1ff */
[----:B------:R-:W-:Y:S02]  /*3010*/  @!UP0 USHF.L.U32 UR13, UR12, 0xb, URZ ;  /* 0x0000000b0c0d8899 */ /* 0x000fe400080006ff */
[----:B------:R-:W-:Y:S01]  /*3020*/  @!UP0 USHF.L.U32 UR12, UR12, 0x1, URZ ;  /* 0x000000010c0c8899 */ /* 0x000fe200080006ff */
[----:B0-----:R-:W0:Y:S01]  /*3030*/  LDC R13, c[0x0][0x3c4] ;  /* 0x0000f100ff0d7b82 */ /* 0x001e220000000800 */
[----:B------:R-:W4:Y:S01]  /*3040*/  FENCE.VIEW.ASYNC.T ;  /* 0x00000000000073c6 */ /* 0x000f220000000200 */
[----:B------:R5:W-:Y:S02]  /*3050*/  STL [R1+0xf58], R4 ;  /* 0x000f580401007387 */ /* 0x000be40000100800 */
[----:B-----5:R-:W-:-:S04]  /*3060*/  IADD3 R4, PT, PT, R4, 0x38000, RZ ;  /* 0x0003800004047810 */ /* 0x020fc80007ffe0ff */
[----:B------:R-:W-:Y:S01]  /*3070*/  R2UR UR6, R4 ;  /* 0x00000000040672ca */ /* 0x000fe200000e0000 */
[----:B----4-:R-:W-:Y:S01]  /*3080*/  VOTEU.ALL UP1, P1 ;  /* 0x0000000000ff7886 */ /* 0x010fe20000820000 */
[----:B------:R-:W-:Y:S01]  /*3090*/  BAR.SYNC.DEFER_BLOCKING 0x0 ;  /* 0x0000000000007b1d */ /* 0x000fe20000010000 */
[----:B------:R-:W-:Y:S01]  /*30a0*/  LOP3.LUT R2, R134, 0x7f, RZ, 0xc0, !PT ;  /* 0x0000007f86027812 */ /* 0x000fe200078ec0ff */
[----:B-1----:R-:W-:-:S04]  /*30b0*/  IMAD R0, R137, R5, RZ ;  /* 0x0000000589007224 */ /* 0x002fc800078e02ff */
[----:B------:R-:W-:Y:S01]  /*30c0*/  IMAD R2, R2, R7, RZ ;  /* 0x0000000702027224 */ /* 0x000fe200078e02ff */
[----:B--2---:R-:W-:-:S04]  /*30d0*/  LEA R137, P2, R0, R20, 0x1 ;  /* 0x0000001400897211 */ /* 0x004fc800078408ff */
[----:B------:R-:W-:Y:S02]  /*30e0*/  LEA.HI.X.SX32 R3, R0, R21, 0x1, P2 ;  /* 0x0000001500037211 */ /* 0x000fe400010f0eff */
[C---:B------:R-:W-:Y:S01]  /*30f0*/  LEA R134, P3, R2.reuse, R137, 0x1 ;  /* 0x0000008902867211 */ /* 0x040fe200078608ff */
[----:B------:R-:W1:Y:S02]  /*3100*/  FENCE.VIEW.ASYNC.S ;  /* 0x00000000000073c6 */ /* 0x000e640000000000 */
[----:B-1----:R1:W2:Y:S01]  /*3110*/  @!UP1 SYNCS.EXCH.64 URZ, [UR6], UR12 ;  /* 0x0000000c06ff95b2 */ /* 0x0022a20008000100 */
[----:B---3--:R-:W-:Y:S02]  /*3120*/  ISETP.GT.AND P2, PT, R15, RZ, PT ;  /* 0x000000ff0f00720c */ /* 0x008fe40003f44270 */
[----:B------:R-:W-:Y:S01]  /*3130*/  LEA R0, R7, R2, 0x7 ;  /* 0x0000000207007211 */ /* 0x000fe200078e38ff */
[----:B0-----:R-:W-:Y:S01]  /*3140*/  IMAD.SHL.U32 R7, R13, 0x8, RZ ;  /* 0x000000080d077824 */ /* 0x001fe200078e00ff */
[----:B------:R-:W-:Y:S01]  /*3150*/  LEA.HI.X.SX32 R135, R2, R3, 0x1, P3 ;  /* 0x0000000302877211 */ /* 0x000fe200018f0eff */
[----:B------:R0:W-:Y:S01]  /*3160*/  STL [R1+0x7c8], R4 ;  /* 0x0007c80401007387 */ /* 0x0001e20000100800 */
[----:B------:R-:W-:Y:S01]  /*3170*/  PRMT R6, RZ, 0x7610, R6 ;  /* 0x00007610ff067816 */ /* 0x000fe20000000006 */
[----:B0-----:R-:W-:Y:S01]  /*3180*/  IMAD.WIDE R4, R7, 0x2, R134 ;  /* 0x0000000207047825 */ /* 0x001fe200078e0286 */
[----:B--2---:R-:W-:Y:S06]  /*3190*/  BAR.SYNC.DEFER_BLOCKING 0x0 ;  /* 0x0000000000007b1d */ /* 0x004fec0000010000 */
[----:B------:R0:W2:Y:S01]  /*31a0*/  @P2 LDG.E.U16 R6, desc[UR8][R4.64] ;  /* 0x0000000804062981 */ /* 0x0000a2000c1e1500 */
[----:B------:R-:W-:-:S02]  /*31b0*/  LEA R136, P4, R0, R137, 0x1 ;  /* 0x0000008900887211 */ /* 0x000fc400078808ff */
[----:B------:R-:W-:Y:S02]  /*31c0*/  PRMT R151, RZ, 0x7610, R151 ;  /* 0x00007610ff977816 */ /* 0x000fe40000000097 */
[----:B------:R-:W-:Y:S01]  /*31d0*/  LEA.HI.X.SX32 R137, R0, R3, 0x1, P4 ;  /* 0x0000000300897211 */ /* 0x000fe200020f0eff */
[C---:B------:R-:W-:Y:S01]  /*31e0*/  IMAD R11, R13.reuse, 0x9, RZ ;  /* 0x000000090d0b7824 */ /* 0x040fe200078e02ff */
[----:B------:R-:W-:Y:S01]  /*31f0*/  PRMT R152, RZ, 0x7610, R152 ;  /* 0x00007610ff987816 */ /* 0x000fe20000000098 */
[----:B------:R3:W-:Y:S01]  /*3200*/  STL.S16 [R1+0x8c], R151 ;  /* 0x00008c9701007387 */ /* 0x0007e20000100600 */
[----:B------:R-:W-:Y:S01]  /*3210*/  SHF.L.U32 R13, R13, 0x1, RZ ;  /* 0x000000010d0d7819 */ /* 0x000fe200000006ff */
[C---:B------:R-:W-:Y:S01]  /*3220*/  IMAD.WIDE R8, R11.reuse, 0x2, R134 ;  /* 0x000000020b087825 */ /* 0x040fe200078e0286 */
[----:B------:R-:W-:Y:S02]  /*3230*/  PRMT R153, RZ, 0x7610, R153 ;  /* 0x00007610ff997816 */ /* 0x000fe40000000099 */
[----:B------:R-:W-:Y:S01]  /*3240*/  PRMT R154, RZ, 0x7610, R154 ;  /* 0x00007610ff9a7816 */ /* 0x000fe2000000009a */
[----:B------:R-:W-:-:S03]  /*3250*/  IMAD.WIDE R10, R11, 0x2, R136 ;  /* 0x000000020b0a7825 */ /* 0x000fc600078e0288 */
[----:B------:R-:W4:Y:S01]  /*3260*/  @P2 LDG.E.U16 R153, desc[UR8][R8.64] ;  /* 0x0000000808992981 */ /* 0x000f22000c1e1500 */
[----:B------:R-:W-:-:S03]  /*3270*/  IMAD.WIDE R2, R13, 0x2, R134 ;  /* 0x000000020d027825 */ /* 0x000fc600078e0286 */
[----:B------:R-:W5:Y:S01]  /*3280*/  @P2 LDG.E.U16 R154, desc[UR8][R10.64] ;  /* 0x000000080a9a2981 */ /* 0x000f62000c1e1500 */
[----:B0-----:R-:W-:Y:S01]  /*3290*/  IMAD.WIDE R4, R13, 0x2, R136 ;  /* 0x000000020d047825 */ /* 0x001fe200078e0288 */
[----:B------:R-:W-:-:S06]  /*32a0*/  MOV R13, R151 ;  /* 0x00000097000d7202 */ /* 0x000fcc0000000f00 */
[----:B------:R0:W4:Y:S01]  /*32b0*/  @P2 LDG.E.U16 R13, desc[UR8][R2.64] ;  /* 0x00000008020d2981 */ /* 0x000122000c1e1500 */
[----:B------:R-:W-:-:S06]  /*32c0*/  PRMT R15, RZ, 0x7610, R15 ;  /* 0x00007610ff0f7816 */ /* 0x000fcc000000000f */
[----:B------:R-:W4:Y:S04]  /*32d0*/  @P2 LDG.E.U16 R15, desc[UR8][R4.64] ;  /* 0x00000008040f2981 */ /* 0x000f28000c1e1500 */
[----:B--2---:R2:W-:Y:S04]  /*32e0*/  STL [R1+0x64], R6 ;  /* 0x0000640601007387 */ /* 0x0045e80000100800 */
[----:B---3--:R-:W3:Y:S01]  /*32f0*/  LDL.LU R151, [R1+0x1370] ;  /* 0x0013700001977983 */ /* 0x008ee20000300800 */
[----:B--2---:R-:W-:-:S05]  /*3300*/  IMAD.WIDE R6, R7, 0x2, R136 ;  /* 0x0000000207067825 */ /* 0x004fca00078e0288 */
[----:B------:R-:W2:Y:S01]  /*3310*/  @P2 LDG.E.U16 R152, desc[UR8][R6.64] ;  /* 0x0000000806982981 */ /* 0x000ea2000c1e1500 */
[----:B0-----:R-:W-:-:S03]  /*3320*/  PRMT R2, RZ, 0x7610, R2 ;  /* 0x00007610ff027816 */ /* 0x001fc60000000002 */
[----:B--2---:R0:W-:Y:S04]  /*3330*/  STL [R1+0x60], R152 ;  /* 0x0000609801007387 */ /* 0x0041e80000100800 */
[----:B0-----:R-:W2:Y:S04]  /*3340*/  LDL.LU R152, [R1+0x136c] ;  /* 0x00136c0001987983 */ /* 0x001ea80000300800 */
[----:B----4-:R0:W-:Y:S04]  /*3350*/  STL [R1+0x5c], R153 ;  /* 0x00005c9901007387 */ /* 0x0101e80000100800 */
[----:B0-----:R-:W4:Y:S04]  /*3360*/  LDL.LU R153, [R1+0x1368] ;  /* 0x0013680001997983 */ /* 0x001f280000300800 */
[----:B-----5:R0:W-:Y:S04]  /*3370*/  STL [R1+0x58], R154 ;  /* 0x0000589a01007387 */ /* 0x0201e80000100800 */
[----:B0-----:R-:W5:Y:S04]  /*3380*/  LDL.LU R154, [R1+0x1364] ;  /* 0x00136400019a7983 */ /* 0x001f680000300800 */
[----:B------:R0:W-:Y:S02]  /*3390*/  @P2 STL [R1+0x8c], R13 ;  /* 0x00008c0d01002387 */ /* 0x0001e40000100800 */
[----:B0-----:R-:W0:Y:S02]  /*33a0*/  LDC R13, c[0x0][0x3c4] ;  /* 0x0000f100ff0d7b82 */ /* 0x001e240000000800 */
[----:B------:R-:W-:Y:S04]  /*33b0*/  STL.S16 [R1+0x54], R2 ;  /* 0x0000540201007387 */ /* 0x000fe80000100600 */
[----:B------:R0:W-:Y:S02]  /*33c0*/  STL [R1+0x88], R15 ;  /* 0x0000880f01007387 */ /* 0x0001e40000100800 */
[----:B0-----:R-:W-:-:S02]  /*33d0*/  IMAD R15, R13, 0xa, RZ ;  /* 0x0000000a0d0f7824 */ /* 0x001fc400078e02ff */
[C---:B------:R-:W-:Y:S01]  /*33e0*/  IMAD R7, R13.reuse, 0x3, RZ ;  /* 0x000000030d077824 */ /* 0x040fe200078e02ff */
[----:B------:R-:W-:-:S05]  /*33f0*/  SHF.L.U32 R13, R13, 0x2, RZ ;  /* 0x000000020d0d7819 */ /* 0x000fca00000006ff */
[--C-:B------:R-:W-:Y:S02]  /*3400*/  IMAD.WIDE R2, R13, 0x2, R134.reuse ;  /* 0x000000020d027825 */ /* 0x100fe400078e0286 */
[----:B------:R-:W2:Y:S02]  /*3410*/  LDL R13, [R1+0x54] ;  /* 0x00005400010d7983 */ /* 0x000ea40000100800 */
[C---:B------:R-:W-:Y:S01]  /*3420*/  IMAD.WIDE R8, R15.reuse, 0x2, R134 ;  /* 0x000000020f087825 */ /* 0x040fe200078e0286 */
[----:B------:R-:W-:Y:S02]  /*3430*/  PRMT R155, RZ, 0x7610, R155 ;  /* 0x00007610ff9b7816 */ /* 0x000fe4000000009b */
[----:B------:R-:W-:Y:S01]  /*3440*/  PRMT R156, RZ, 0x7610, R156 ;  /* 0x00007610ff9c7816 */ /* 0x000fe2000000009c */
[----:B------:R-:W-:Y:S01]  /*3450*/  IMAD.WIDE R10, R15, 0x2, R136 ;  /* 0x000000020f0a7825 */ /* 0x000fe200078e0288 */
[----:B------:R-:W-:-:S03]  /*3460*/  PRMT R157, RZ, 0x7610, R157 ;  /* 0x00007610ff9d7816 */ /* 0x000fc6000000009d */
[C---:B------:R-:W-:Y:S01]  /*3470*/  IMAD.WIDE R4, R7.reuse, 0x2, R134 ;  /* 0x0000000207047825 */ /* 0x040fe200078e0286 */
[----:B------:R-:W-:Y:S01]  /*3480*/  PRMT R12, RZ, 0x7610, R12 ;  /* 0x00007610ff0c7816 */ /* 0x000fe2000000000c */
[----:B------:R-:W3:Y:S02]  /*3490*/  @P2 LDG.E.U16 R155, desc[UR8][R10.64] ;  /* 0x000000080a9b2981 */ /* 0x000ee4000c1e1500 */
[----:B------:R-:W-:Y:S02]  /*34a0*/  IMAD.WIDE R6, R7, 0x2, R136 ;  /* 0x0000000207067825 */ /* 0x000fe400078e0288 */
[----:B------:R-:W3:Y:S04]  /*34b0*/  @P2 LDG.E.U16 R156, desc[UR8][R4.64] ;  /* 0x00000008049c2981 */ /* 0x000ee8000c1e1500 */
[----:B------:R-:W3:Y:S04]  /*34c0*/  @P2 LDG.E.U16 R157, desc[UR8][R6.64] ;  /* 0x00000008069d2981 */ /* 0x000ee8000c1e1500 */
[----:B------:R-:W3:Y:S04]  /*34d0*/  @P2 LDG.E.U16 R12, desc[UR8][R2.64] ;  /* 0x00000008020c2981 */ /* 0x000ee8000c1e1500 */
[----:B--2---:R0:W2:Y:S02]  /*34e0*/  @P2 LDG.E.U16 R13, desc[UR8][R8.64] ;  /* 0x00000008080d2981 */ /* 0x0040a4000c1e1500 */
[----:B0-----:R-:W0:Y:S01]  /*34f0*/  LDC R8, c[0x0][0x3c4] ;  /* 0x0000f100ff087b82 */ /* 0x001e220000000800 */
[----:B------:R-:W-:-:S02]  /*3500*/  PRMT R4, RZ, 0x7610, R4 ;  /* 0x00007610ff047816 */ /* 0x000fc40000000004 */
[----:B------:R-:W-:Y:S02]  /*3510*/  PRMT R0, RZ, 0x7610, R0 ;  /* 0x00007610ff007816 */ /* 0x000fe40000000000 */
[----:B------:R-:W-:Y:S02]  /*3520*/  PRMT R17, RZ, 0x7610, R17 ;  /* 0x00007610ff117816 */ /* 0x000fe40000000011 */
[----:B------:R-:W-:Y:S01]  /*3530*/  PRMT R15, RZ, 0x7610, R15 ;  /* 0x00007610ff0f7816 */ /* 0x000fe2000000000f */
[----:B0-----:R-:W-:-:S04]  /*3540*/  IMAD R9, R8, 0x5, RZ ;  /* 0x0000000508097824 */ /* 0x001fc800078e02ff */
[----:B------:R-:W-:-:S05]  /*3550*/  IMAD.WIDE R6, R9, 0x2, R136 ;  /* 0x0000000209067825 */ /* 0x000fca00078e0288 */
[----:B------:R-:W4:Y:S01]  /*3560*/  @P2 LDG.E.U16 R15, desc[UR8][R6.64] ;  /* 0x00000008060f2981 */ /* 0x000f22000c1e1500 */
[----:B------:R-:W-:Y:S01]  /*3570*/  IMAD R11, R8, 0x6, RZ ;  /* 0x00000006080b7824 */ /* 0x000fe200078e02ff */
[----:B------:R-:W-:Y:S02]  /*3580*/  PRMT R19, RZ, 0x7610, R19 ;  /* 0x00007610ff137816 */ /* 0x000fe40000000013 */
[----:B--2---:R0:W-:Y:S02]  /*3590*/  @P2 STL [R1+0x54], R13 ;  /* 0x0000540d01002387 */ /* 0x0041e40000100800 */
[----:B0-----:R-:W0:Y:S02]  /*35a0*/  LDC R13, c[0x0][0x3c4] ;  /* 0x0000f100ff0d7b82 */ /* 0x001e240000000800 */
[----:B---3--:R2:W-:Y:S04]  /*35b0*/  STL [R1+0x50], R155 ;  /* 0x0000509b01007387 */ /* 0x0085e80000100800 */
[----:B--2---:R-:W2:Y:S04]  /*35c0*/  LDL.LU R155, [R1+0x1360] ;  /* 0x00136000019b7983 */ /* 0x004ea80000300800 */
[----:B------:R3:W-:Y:S01]  /*35d0*/  STL [R1+0x84], R156 ;  /* 0x0000849c01007387 */ /* 0x0007e20000100800 */
[----:B0-----:R-:W-:-:S03]  /*35e0*/  SHF.L.U32 R13, R13, 0x2, RZ ;  /* 0x000000020d0d7819 */ /* 0x001fc600000006ff */
[----:B---3--:R-:W3:Y:S04]  /*35f0*/  LDL.LU R156, [R1+0x135c] ;  /* 0x00135c00019c7983 */ /* 0x008ee80000300800 */
[----:B------:R0:W-:Y:S01]  /*3600*/  STL [R1+0x80], R157 ;  /* 0x0000809d01007387 */ /* 0x0001e20000100800 */
[----:B------:R-:W-:Y:S01]  /*3610*/  IMAD.WIDE R2, R13, 0x2, R136 ;  /* 0x000000020d027825 */ /* 0x000fe200078e0288 */
[----:B------:R-:W-:-:S04]  /*3620*/  MOV R13, R4 ;  /* 0x00000004000d7202 */ /* 0x000fc80000000f00 */
[----:B------:R-:W2:Y:S04]  /*3630*/  @P2 LDG.E.U16 R0, desc[UR8][R2.64] ;  /* 0x0000000802002981 */ /* 0x000ea8000c1e1500 */
[----:B0-----:R-:W3:Y:S04]  /*3640*/  LDL.LU R157, [R1+0x1358] ;  /* 0x00135800019d7983 */ /* 0x001ee80000300800 */
[----:B------:R0:W-:Y:S04]  /*3650*/  STL [R1+0x7c], R12 ;  /* 0x00007c0c01007387 */ /* 0x0001e80000100800 */
[----:B------:R1:W-:Y:S01]  /*3660*/  STL.S16 [R1+0x6c], R4 ;  /* 0x00006c0401007387 */ /* 0x0003e20000100600 */
[----:B0-----:R-:W0:Y:S01]  /*3670*/  LDC R12, c[0x0][0x3c4] ;  /* 0x0000f100ff0c7b82 */ /* 0x001e220000000800 */
[----:B-1----:R-:W-:-:S05]  /*3680*/  IMAD.WIDE R4, R9, 0x2, R134 ;  /* 0x0000000209047825 */ /* 0x002fca00078e0286 */
[----:B------:R-:W3:Y:S01]  /*3690*/  @P2 LDG.E.U16 R17, desc[UR8][R4.64] ;  /* 0x0000000804112981 */ /* 0x000ee2000c1e1500 */
[----:B------:R-:W-:-:S04]  /*36a0*/  IMAD.WIDE R8, R11, 0x2, R134 ;  /* 0x000000020b087825 */ /* 0x000fc800078e0286 */
[----:B------:R-:W-:Y:S01]  /*36b0*/  IMAD.WIDE R10, R11, 0x2, R136 ;  /* 0x000000020b0a7825 */ /* 0x000fe200078e0288 */
[----:B------:R-:W5:Y:S04]  /*36c0*/  @P2 LDG.E.U16 R13, desc[UR8][R8.64] ;  /* 0x00000008080d2981 */ /* 0x000f68000c1e1500 */
[----:B------:R-:W5:Y:S01]  /*36d0*/  @P2 LDG.E.U16 R19, desc[UR8][R10.64] ;  /* 0x000000080a132981 */ /* 0x000f62000c1e1500 */
[----:B------:R-:W-:Y:S02]  /*36e0*/  PRMT R158, RZ, 0x7610, R158 ;  /* 0x00007610ff9e7816 */ /* 0x000fe4000000009e */
[----:B------:R-:W-:Y:S02]  /*36f0*/  PRMT R159, RZ, 0x7610, R159 ;  /* 0x00007610ff9f7816 */ /* 0x000fe4000000009f */
[----:B------:R-:W-:-:S02]  /*3700*/  PRMT R160, RZ, 0x7610, R160 ;  /* 0x00007610ffa07816 */ /* 0x000fc400000000a0 */
[----:B------:R-:W-:Y:S02]  /*3710*/  PRMT R161, RZ, 0x7610, R161 ;  /* 0x00007610ffa17816 */ /* 0x000fe400000000a1 */
[----:B------:R-:W-:Y:S01]  /*3720*/  PRMT R162, RZ, 0x7610, R162 ;  /* 0x00007610ffa27816 */ /* 0x000fe200000000a2 */
[----:B--2---:R1:W-:Y:S02]  /*3730*/  STL [R1+0x78], R0 ;  /* 0x0000780001007387 */ /* 0x0043e40000100800 */
[----:B-1----:R-:W1:Y:S02]  /*3740*/  LDC R0, c[0x0][0x3c4] ;  /* 0x0000f100ff007b82 */ /* 0x002e640000000800 */
[----:B---3--:R2:W-:Y:S04]  /*3750*/  STL [R1+0x74], R17 ;  /* 0x0000741101007387 */ /* 0x0085e80000100800 */
[----:B----4-:R3:W-:Y:S02]  /*3760*/  STL [R1+0x70], R15 ;  /* 0x0000700f01007387 */ /* 0x0107e40000100800 */
[----:B--2---:R-:W2:Y:S08]  /*3770*/  LDC R17, c[0x0][0x3c4] ;  /* 0x0000f100ff117b82 */ /* 0x004eb00000000800 */
[----:B---3--:R-:W3:Y:S01]  /*3780*/  LDC R15, c[0x0][0x3c4] ;  /* 0x0000f100ff0f7b82 */ /* 0x008ee20000000800 */
[----:B-----5:R1:W-:Y:S04]  /*3790*/  @P2 STL [R1+0x6c], R13 ;  /* 0x00006c0d01002387 */ /* 0x0203e80000100800 */
[----:B------:R0:W-:Y:S01]  /*37a0*/  STL [R1+0x68], R19 ;  /* 0x0000681301007387 */ /* 0x0001e20000100800 */
[----:B-1----:R-:W-:-:S02]  /*37b0*/  IMAD R13, R0, 0xb, RZ ;  /* 0x0000000b000d7824 */ /* 0x002fc400078e02ff */
[----:B--2---:R-:W-:-:S04]  /*37c0*/  IMAD.WIDE R4, R17, 0x2, R136 ;  /* 0x0000000211047825 */ /* 0x004fc800078e0288 */
[----:B0-----:R-:W-:Y:S01]  /*37d0*/  IMAD R19, R12, 0xc, RZ ;  /* 0x0000000c0c137824 */ /* 0x001fe200078e02ff */
[----:B------:R-:W2:Y:S01]  /*37e0*/  @P2 LDG.E.U16 R159, desc[UR8][R4.64] ;  /* 0x00000008049f2981 */ /* 0x000ea2000c1e1500 */
[----:B---3--:R-:W-:-:S04]  /*37f0*/  IMAD.WIDE R2, R15, 0x2, R134 ;  /* 0x000000020f027825 */ /* 0x008fc800078e0286 */
[C---:B------:R-:W-:Y:S01]  /*3800*/  IMAD.WIDE R6, R13.reuse, 0x2, R134 ;  /* 0x000000020d067825 */ /* 0x040fe200078e0286 */
[----:B------:R-:W3:Y:S03]  /*3810*/  @P2 LDG.E.U16 R158, desc[UR8][R2.64] ;  /* 0x00000008029e2981 */ /* 0x000ee6000c1e1500 */
[----:B------:R-:W-:Y:S01]  /*3820*/  IMAD.WIDE R8, R13, 0x2, R136 ;  /* 0x000000020d087825 */ /* 0x000fe200078e0288 */
[----:B------:R-:W4:Y:S03]  /*3830*/  @P2 LDG.E.U16 R160, desc[UR8][R6.64] ;  /* 0x0000000806a02981 */ /* 0x000f26000c1e1500 */
[----:B------:R-:W-:Y:S01]  /*3840*/  IMAD.WIDE R10, R19, 0x2, R134 ;  /* 0x00000002130a7825 */ /* 0x000fe200078e0286 */
[----:B------:R-:W5:Y:S04]  /*3850*/  @P2 LDG.E.U16 R161, desc[UR8][R8.64] ;  /* 0x0000000808a12981 */ /* 0x000f68000c1e1500 */
[----:B------:R-:W2:Y:S01]  /*3860*/  @P2 LDG.E.U16 R162, desc[UR8][R10.64] ;  /* 0x000000080aa22981 */ /* 0x000ea2000c1e1500 */
[----:B------:R-:W-:-:S02]  /*3870*/  PRMT R163, RZ, 0x7610, R163 ;  /* 0x00007610ffa37816 */ /* 0x000fc400000000a3 */
[----:B------:R-:W-:Y:S02]  /*3880*/  PRMT R164, RZ, 0x7610, R164 ;  /* 0x00007610ffa47816 */ /* 0x000fe400000000a4 */
[----:B------:R-:W-:Y:S02]  /*3890*/  PRMT R165, RZ, 0x7610, R165 ;  /* 0x00007610ffa57816 */ /* 0x000fe400000000a5 */
[----:B------:R-:W-:Y:S02]  /*38a0*/  PRMT R140, RZ, 0x7610, R140 ;  /* 0x00007610ff8c7816 */ /* 0x000fe4000000008c */
[----:B------:R-:W-:Y:S02]  /*38b0*/  PRMT R129, RZ, 0x7610, R129 ;  /* 0x00007610ff817816 */ /* 0x000fe40000000081 */
[----:B------:R-:W-:Y:S02]  /*38c0*/  PRMT R128, RZ, 0x7610, R128 ;  /* 0x00007610ff807816 */ /* 0x000fe40000000080 */
        /* <DEDUP_REMOVED lines=26> */
[----:B------:R-:W-:Y:S01]  /*3a70*/  PRMT R101, RZ, 0x7610, R101 ;  /* 0x00007610ff657816 */ /* 0x000fe20000000065 */
[----:B---3--:R0:W-:Y:S04]  /*3a80*/  STL [R1+0x94], R158 ;  /* 0x0000949e01007387 */ /* 0x0081e80000100800 */
[----:B0-----:R-:W3:Y:S04]  /*3a90*/  LDL.LU R158, [R1+0x1354] ;  /* 0x00135400019e7983 */ /* 0x001ee80000300800 */
[----:B--2---:R0:W-:Y:S04]  /*3aa0*/  STL [R1+0x90], R159 ;  /* 0x0000909f01007387 */ /* 0x0041e80000100800 */
[----:B0-----:R-:W2:Y:S04]  /*3ab0*/  LDL.LU R159, [R1+0x1350] ;  /* 0x00135000019f7983 */ /* 0x001ea80000300800 */
[----:B----4-:R0:W-:Y:S04]  /*3ac0*/  STL [R1+0x4c], R160 ;  /* 0x00004ca001007387 */ /* 0x0101e80000100800 */
[----:B0-----:R-:W4:Y:S04]  /*3ad0*/  LDL.LU R160, [R1+0x134c] ;  /* 0x00134c0001a07983 */ /* 0x001f280000300800 */
[----:B-----5:R0:W-:Y:S04]  /*3ae0*/  STL [R1+0x48], R161 ;  /* 0x000048a101007387 */ /* 0x0201e80000100800 */
[----:B0-----:R-:W5:Y:S04]  /*3af0*/  LDL.LU R161, [R1+0x1348] ;  /* 0x0013480001a17983 */ /* 0x001f680000300800 */
[----:B------:R0:W-:Y:S04]  /*3b00*/  STL [R1+0x44], R162 ;  /* 0x000044a201007387 */ /* 0x0001e80000100800 */
[----:B0-----:R-:W2:Y:S04]  /*3b10*/  LDL.LU R162, [R1+0x1344] ;  /* 0x0013440001a27983 */ /* 0x001ea80000300800 */
[----:B------:R0:W-:Y:S04]  /*3b20*/  STL.S16 [R1+0x9c], R163 ;  /* 0x00009ca301007387 */ /* 0x0001e80000100600 */
[----:B0-----:R-:W2:Y:S04]  /*3b30*/  LDL.LU R163, [R1+0x1340] ;  /* 0x0013400001a37983 */ /* 0x001ea80000300800 */
[----:B------:R0:W-:Y:S04]  /*3b40*/  STL.S16 [R1+0x98], R164 ;  /* 0x000098a401007387 */ /* 0x0001e80000100600 */
[----:B0-----:R-:W2:Y:S04]  /*3b50*/  LDL.LU R164, [R1+0x133c] ;  /* 0x00133c0001a47983 */ /* 0x001ea80000300800 */
[----:B------:R0:W-:Y:S04]  /*3b60*/  STL.S16 [R1+0x2c], R165 ;  /* 0x00002ca501007387 */ /* 0x0001e80000100600 */
[----:B0-----:R-:W2:Y:S04]  /*3b70*/  LDL.LU R165, [R1+0x1338] ;  /* 0x0013380001a57983 */ /* 0x001ea80000300800 */
[----:B------:R0:W-:Y:S04]  /*3b80*/  STL.S16 [R1+0x28], R140 ;  /* 0x0000288c01007387 */ /* 0x0001e80000100600 */
[----:B------:R1:W-:Y:S04]  /*3b90*/  STL.64 [R1+0x1328], R128 ;  /* 0x0013288001007387 */ /* 0x0003e80000100a00 */
[----:B------:R1:W-:Y:S01]  /*3ba0*/  STL.64 [R1+0x1330], R126 ;  /* 0x0013307e01007387 */ /* 0x0003e20000100a00 */
[----:B------:R-:W-:Y:S01]  /*3bb0*/  PRMT R100, RZ, 0x7610, R100 ;  /* 0x00007610ff647816 */ /* 0x000fe20000000064 */
[----:B0-----:R-:W0:Y:S02]  /*3bc0*/  LDC R140, c[0x0][0x3c4] ;  /* 0x0000f100ff8c7b82 */ /* 0x001e240000000800 */
[----:B------:R1:W-:Y:S04]  /*3bd0*/  STL.64 [R1+0x1320], R124 ;  /* 0x0013207c01007387 */ /* 0x0003e80000100a00 */
[----:B------:R-:W-:Y:S01]  /*3be0*/  STL.64 [R1+0x1318], R122 ;  /* 0x0013187a01007387 */ /* 0x000fe20000100a00 */
[----:B------:R-:W-:Y:S01]  /*3bf0*/  PRMT R99, RZ, 0x7610, R99 ;  /* 0x00007610ff637816 */ /* 0x000fe20000000063 */
[----:B-1----:R-:W1:Y:S02]  /*3c00*/  LDC R129, c[0x0][0x3c4] ;  /* 0x0000f100ff817b82 */ /* 0x002e640000000800 */
[----:B------:R-:W-:Y:S04]  /*3c10*/  STL.64 [R1+0x1310], R120 ;  /* 0x0013107801007387 */ /* 0x000fe80000100a00 */
[----:B------:R-:W-:Y:S01]  /*3c20*/  STL.64 [R1+0x1308], R118 ;  /* 0x0013087601007387 */ /* 0x000fe20000100a00 */
[----:B------:R-:W-:Y:S01]  /*3c30*/  PRMT R98, RZ, 0x7610, R98 ;  /* 0x00007610ff627816 */ /* 0x000fe20000000062 */
[----:B------:R-:W0:Y:S02]  /*3c40*/  LDC R127, c[0x0][0x3c4] ;  /* 0x0000f100ff7f7b82 */ /* 0x000e240000000800 */
        /* <DEDUP_REMOVED lines=9> */
[----:B------:R1:W-:Y:S01]  /*3ce0*/  STL.64 [R1+0x12d0], R106 ;  /* 0x0012d06a01007387 */ /* 0x0003e20000100a00 */
[----:B------:R-:W-:Y:S01]  /*3cf0*/  PRMT R95, RZ, 0x7610, R95 ;  /* 0x00007610ff5f7816 */ /* 0x000fe2000000005f */
[----:B------:R-:W0:Y:S01]  /*3d00*/  LDC R125, c[0x0][0x3c4] ;  /* 0x0000f100ff7d7b82 */ /* 0x000e220000000800 */
[----:B------:R-:W-:-:S02]  /*3d10*/  PRMT R94, RZ, 0x7610, R94 ;  /* 0x00007610ff5e7816 */ /* 0x000fc4000000005e */
[----:B------:R-:W-:Y:S02]  /*3d20*/  PRMT R93, RZ, 0x7610, R93 ;  /* 0x00007610ff5d7816 */ /* 0x000fe4000000005d */
[----:B------:R-:W-:Y:S02]  /*3d30*/  PRMT R92, RZ, 0x7610, R92 ;  /* 0x00007610ff5c7816 */ /* 0x000fe4000000005c */
[----:B------:R-:W-:Y:S01]  /*3d40*/  PRMT R91, RZ, 0x7610, R91 ;  /* 0x00007610ff5b7816 */ /* 0x000fe2000000005b */
[----:B------:R-:W0:Y:S01]  /*3d50*/  LDC R124, c[0x0][0x3c4] ;  /* 0x0000f100ff7c7b82 */ /* 0x000e220000000800 */
[----:B-1----:R-:W-:Y:S02]  /*3d60*/  PRMT R107, RZ, 0x7610, R107 ;  /* 0x00007610ff6b7816 */ /* 0x002fe4000000006b */
[----:B------:R-:W-:-:S03]  /*3d70*/  PRMT R106, RZ, 0x7610, R106 ;  /* 0x00007610ff6a7816 */ /* 0x000fc6000000006a */
[----:B------:R-:W-:Y:S01]  /*3d80*/  STL.S16 [R1+0x24], R107 ;  /* 0x0000246b01007387 */ /* 0x000fe20000100600 */
[----:B------:R-:W-:Y:S01]  /*3d90*/  PRMT R90, RZ, 0x7610, R90 ;  /* 0x00007610ff5a7816 */ /* 0x000fe2000000005a */
[----:B------:R-:W1:Y:S02]  /*3da0*/  LDC R123, c[0x0][0x3c4] ;  /* 0x0000f100ff7b7b82 */ /* 0x000e640000000800 */
[----:B------:R-:W-:Y:S01]  /*3db0*/  STL.S16 [R1+0x20], R106 ;  /* 0x0000206a01007387 */ /* 0x000fe20000100600 */
[----:B------:R-:W-:-:S03]  /*3dc0*/  PRMT R89, RZ, 0x7610, R89 ;  /* 0x00007610ff597816 */ /* 0x000fc60000000059 */
[----:B------:R-:W-:Y:S01]  /*3dd0*/  STL.64 [R1+0x12a8], R104 ;  /* 0x0012a86801007387 */ /* 0x000fe20000100a00 */
[----:B------:R-:W-:Y:S01]  /*3de0*/  PRMT R88, RZ, 0x7610, R88 ;  /* 0x00007610ff587816 */ /* 0x000fe20000000058 */
[----:B------:R-:W0:Y:S02]  /*3df0*/  LDC R122, c[0x0][0x3c4] ;  /* 0x0000f100ff7a7b82 */ /* 0x000e240000000800 */
[----:B------:R-:W-:Y:S01]  /*3e00*/  STL.64 [R1+0x12a0], R102 ;  /* 0x0012a06601007387 */ /* 0x000fe20000100a00 */
[----:B------:R-:W-:-:S03]  /*3e10*/  PRMT R87, RZ, 0x7610, R87 ;  /* 0x00007610ff577816 */ /* 0x000fc60000000057 */
[----:B------:R-:W-:Y:S01]  /*3e20*/  STL.64 [R1+0x12b0], R100 ;  /* 0x0012b06401007387 */ /* 0x000fe20000100a00 */
[----:B------:R-:W-:Y:S01]  /*3e30*/  PRMT R86, RZ, 0x7610, R86 ;  /* 0x00007610ff567816 */ /* 0x000fe20000000056 */
[----:B------:R-:W0:Y:S02]  /*3e40*/  LDC R121, c[0x0][0x3c4] ;  /* 0x0000f100ff797b82 */ /* 0x000e240000000800 */
[----:B------:R-:W-:Y:S01]  /*3e50*/  STL.64 [R1+0x1298], R98 ;  /* 0x0012986201007387 */ /* 0x000fe20000100a00 */
[----:B------:R-:W-:Y:S02]  /*3e60*/  PRMT R85, RZ, 0x7610, R85 ;  /* 0x00007610ff557816 */ /* 0x000fe40000000055 */
[----:B------:R-:W-:Y:S01]  /*3e70*/  PRMT R84, RZ, 0x7610, R84 ;  /* 0x00007610ff547816 */ /* 0x000fe20000000054 */
[----:B------:R-:W-:Y:S01]  /*3e80*/  STL.64 [R1+0x12b8], R96 ;  /* 0x0012b86001007387 */ /* 0x000fe20000100a00 */
[----:B------:R-:W-:Y:S01]  /*3e90*/  PRMT R83, RZ, 0x7610, R83 ;  /* 0x00007610ff537816 */ /* 0x000fe20000000053 */
[----:B------:R-:W0:Y:S01]  /*3ea0*/  LDC R120, c[0x0][0x3c4] ;  /* 0x0000f100ff787b82 */ /* 0x000e220000000800 */
[----:B------:R-:W-:Y:S01]  /*3eb0*/  PRMT R82, RZ, 0x7610, R82 ;  /* 0x00007610ff527816 */ /* 0x000fe20000000052 */
        /* <DEDUP_REMOVED lines=12> */
[----:B------:R1:W-:Y:S01]  /*3f80*/  STL.64 [R1+0x1258], R82 ;  /* 0x0012585201007387 */ /* 0x0003e20000100a00 */
[----:B------:R-:W-:-:S02]  /*3f90*/  PRMT R78, RZ, 0x7610, R78 ;  /* 0x00007610ff4e7816 */ /* 0x000fc4000000004e */
[----:B------:R-:W-:Y:S02]  /*3fa0*/  PRMT R77, RZ, 0x7610, R77 ;  /* 0x00007610ff4d7816 */ /* 0x000fe4000000004d */
[----:B------:R-:W-:Y:S01]  /*3fb0*/  PRMT R76, RZ, 0x7610, R76 ;  /* 0x00007610ff4c7816 */ /* 0x000fe2000000004c */
[----:B------:R-:W0:Y:S01]  /*3fc0*/  LDC R116, c[0x0][0x3c4] ;  /* 0x0000f100ff747b82 */ /* 0x000e220000000800 */
[----:B------:R-:W-:Y:S02]  /*3fd0*/  PRMT R75, RZ, 0x7610, R75 ;  /* 0x00007610ff4b7816 */ /* 0x000fe4000000004b */
[----:B-1----:R-:W-:Y:S02]  /*3fe0*/  PRMT R83, RZ, 0x7610, R83 ;  /* 0x00007610ff537816 */ /* 0x002fe40000000053 */
[----:B------:R-:W-:-:S03]  /*3ff0*/  PRMT R82, RZ, 0x7610, R82 ;  /* 0x00007610ff527816 */ /* 0x000fc60000000052 */
[----:B------:R-:W1:Y:S01]  /*4000*/  LDC R115, c[0x0][0x3c4] ;  /* 0x0000f100ff737b82 */ /* 0x000e620000000800 */
[----:B------:R-:W-:Y:S01]  /*4010*/  PRMT R74, RZ, 0x7610, R74 ;  /* 0x00007610ff4a7816 */ /* 0x000fe2000000004a */
[----:B------:R-:W-:Y:S01]  /*4020*/  STL.S16 [R1+0x1c], R83 ;  /* 0x00001c5301007387 */ /* 0x000fe20000100600 */
[----:B------:R-:W-:Y:S02]  /*4030*/  PRMT R73, RZ, 0x7610, R73 ;  /* 0x00007610ff497816 */ /* 0x000fe40000000049 */
[----:B------:R-:W-:Y:S01]  /*4040*/  PRMT R72, RZ, 0x7610, R72 ;  /* 0x00007610ff487816 */ /* 0x000fe20000000048 */
[----:B------:R-:W-:Y:S01]  /*4050*/  STL.S16 [R1+0x18], R82 ;  /* 0x0000185201007387 */ /* 0x000fe20000100600 */
[----:B------:R-:W-:Y:S01]  /*4060*/  PRMT R71, RZ, 0x7610, R71 ;  /* 0x00007610ff477816 */ /* 0x000fe20000000047 */
[----:B------:R-:W0:Y:S01]  /*4070*/  LDC R114, c[0x0][0x3c4] ;  /* 0x0000f100ff727b82 */ /* 0x000e220000000800 */
[----:B------:R-:W-:Y:S01]  /*4080*/  PRMT R70, RZ, 0x7610, R70 ;  /* 0x00007610ff467816 */ /* 0x000fe20000000046 */
[----:B------:R-:W-:Y:S01]  /*4090*/  STL.64 [R1+0x1250], R80 ;  /* 0x0012505001007387 */ /* 0x000fe20000100a00 */
[----:B------:R-:W-:-:S02]  /*40a0*/  PRMT R69, RZ, 0x7610, R69 ;  /* 0x00007610ff457816 */ /* 0x000fc40000000045 */
[----:B------:R-:W-:Y:S01]  /*40b0*/  PRMT R68, RZ, 0x7610, R68 ;  /* 0x00007610ff447816 */ /* 0x000fe20000000044 */
[----:B------:R-:W-:Y:S01]  /*40c0*/  STL.64 [R1+0x1240], R78 ;  /* 0x0012404e01007387 */ /* 0x000fe20000100a00 */
[----:B------:R-:W-:Y:S01]  /*40d0*/  PRMT R67, RZ, 0x7610, R67 ;  /* 0x00007610ff437816 */ /* 0x000fe20000000043 */
[----:B------:R-:W0:Y:S01]  /*40e0*/  LDC R113, c[0x0][0x3c4] ;  /* 0x0000f100ff717b82 */ /* 0x000e220000000800 */
[----:B------:R-:W-:Y:S01]  /*40f0*/  PRMT R66, RZ, 0x7610, R66 ;  /* 0x00007610ff427816 */ /* 0x000fe20000000042 */
[----:B------:R1:W-:Y:S01]  /*4100*/  STL.64 [R1+0x1238], R76 ;  /* 0x0012384c01007387 */ /* 0x0003e20000100a00 */
[----:B------:R-:W-:Y:S02]  /*4110*/  PRMT R65, RZ, 0x7610, R65 ;  /* 0x00007610ff417816 */ /* 0x000fe40000000041 */
[----:B------:R-:W-:Y:S01]  /*4120*/  PRMT R64, RZ, 0x7610, R64 ;  /* 0x00007610ff407816 */ /* 0x000fe20000000040 */
[----:B------:R1:W-:Y:S01]  /*4130*/  STL.64 [R1+0x1248], R74 ;  /* 0x0012484a01007387 */ /* 0x0003e20000100a00 */
[----:B------:R-:W-:Y:S01]  /*4140*/  PRMT R63, RZ, 0x7610, R63 ;  /* 0x00007610ff3f7816 */ /* 0x000fe2000000003f */
[----:B------:R-:W0:Y:S01]  /*4150*/  LDC R112, c[0x0][0x3c4] ;  /* 0x0000f100ff707b82 */ /* 0x000e220000000800 */
[----:B------:R-:W-:Y:S01]  /*4160*/  PRMT R62, RZ, 0x7610, R62 ;  /* 0x00007610ff3e7816 */ /* 0x000fe2000000003e */
[----:B------:R1:W-:Y:S01]  /*4170*/  STL.64 [R1+0x1230], R72 ;  /* 0x0012304801007387 */ /* 0x0003e20000100a00 */
[----:B------:R-:W-:-:S02]  /*4180*/  PRMT R61, RZ, 0x7610, R61 ;  /* 0x00007610ff3d7816 */ /* 0x000fc4000000003d */
[----:B------:R-:W-:Y:S01]  /*4190*/  PRMT R60, RZ, 0x7610, R60 ;  /* 0x00007610ff3c7816 */ /* 0x000fe2000000003c */
[----:B------:R1:W-:Y:S01]  /*41a0*/  STL.64 [R1+0x1228], R70 ;  /* 0x0012284601007387 */ /* 0x0003e20000100a00 */
[----:B------:R-:W-:Y:S01]  /*41b0*/  PRMT R59, RZ, 0x7610, R59 ;  /* 0x00007610ff3b7816 */ /* 0x000fe2000000003b */
[----:B-1----:R-:W1:Y:S01]  /*41c0*/  LDC R76, c[0x0][0x3c4] ;  /* 0x0000f100ff4c7b82 */ /* 0x002e620000000800 */
[----:B------:R-:W-:Y:S01]  /*41d0*/  PRMT R58, RZ, 0x7610, R58 ;  /* 0x00007610ff3a7816 */ /* 0x000fe2000000003a */
[----:B------:R-:W-:Y:S01]  /*41e0*/  STL.64 [R1+0x1220], R68 ;  /* 0x0012204401007387 */ /* 0x000fe20000100a00 */
[----:B------:R-:W-:Y:S02]  /*41f0*/  PRMT R56, RZ, 0x7610, R56 ;  /* 0x00007610ff387816 */ /* 0x000fe40000000038 */
[----:B------:R-:W-:Y:S01]  /*4200*/  PRMT R57, RZ, 0x7610, R57 ;  /* 0x00007610ff397816 */ /* 0x000fe20000000039 */
        /* <DEDUP_REMOVED lines=17> */
[----:B---3--:R-:W-:Y:S02]  /*4320*/  PRMT R57, RZ, 0x7610, R57 ;  /* 0x00007610ff397816 */ /* 0x008fe40000000039 */
[----:B------:R-:W-:-:S03]  /*4330*/  PRMT R56, RZ, 0x7610, R56 ;  /* 0x00007610ff387816 */ /* 0x000fc60000000038 */
[----:B------:R-:W3:Y:S01]  /*4340*/  LDC R70, c[0x0][0x3c4] ;  /* 0x0000f100ff467b82 */ /* 0x000ee20000000800 */
        /* <DEDUP_REMOVED lines=15> */
[----:B------:R-:W-:Y:S01]  /*4440*/  STL.64 [R1+0x11c8], R50 ;  /* 0x0011c83201007387 */ /* 0x000fe20000100a00 */
[----:B------:R-:W-:Y:S02]  /*4450*/  PRMT R39, RZ, 0x7610, R39 ;  /* 0x00007610ff277816 */ /* 0x000fe40000000027 */
[----:B------:R-:W-:Y:S01]  /*4460*/  PRMT R38, RZ, 0x7610, R38 ;  /* 0x00007610ff267816 */ /* 0x000fe20000000026 */
[----:B------:R-:W-:Y:S01]  /*4470*/  STL.64 [R1+0x11b8], R48 ;  /* 0x0011b83001007387 */ /* 0x000fe20000100a00 */
        /* <DEDUP_REMOVED lines=22> */
[----:B------:R-:W-:-:S02]  /*45e0*/  PRMT R27, RZ, 0x7610, R27 ;  /* 0x00007610ff1b7816 */ /* 0x000fc4000000001b */
[----:B------:R-:W-:Y:S01]  /*45f0*/  PRMT R26, RZ, 0x7610, R26 ;  /* 0x00007610ff1a7816 */ /* 0x000fe2000000001a */
[----:B------:R0:W-:Y:S01]  /*4600*/  STL.64 [R1+0x11e8], R30 ;  /* 0x0011e81e01007387 */ /* 0x0001e20000100a00 */
        /* <DEDUP_REMOVED lines=44> */
[----:B--2---:R-:W-:Y:S02]  /*48d0*/  PRMT R159, RZ, 0x7610, R159 ;  /* 0x00007610ff9f7816 */ /* 0x004fe4000000009f */
[----:B----4-:R-:W-:Y:S02]  /*48e0*/  PRMT R160, RZ, 0x7610, R160 ;  /* 0x00007610ffa07816 */ /* 0x010fe400000000a0 */
[----:B-----5:R-:W-:-:S02]  /*48f0*/  PRMT R161, RZ, 0x7610, R161 ;  /* 0x00007610ffa17816 */ /* 0x020fc400000000a1 */
[----:B------:R-:W-:Y:S02]  /*4900*/  PRMT R132, RZ, 0x7610, R132 ;  /* 0x00007610ff847816 */ /* 0x000fe40000000084 */
[----:B------:R-:W-:Y:S02]  /*4910*/  PRMT R133, RZ, 0x7610, R133 ;  /* 0x00007610ff857816 */ /* 0x000fe40000000085 */
[----:B------:R-:W-:Y:S02]  /*4920*/  PRMT R162, RZ, 0x7610, R162 ;  /* 0x00007610ffa27816 */ /* 0x000fe400000000a2 */
[----:B------:R-:W-:Y:S02]  /*4930*/  PRMT R163, RZ, 0x7610, R163 ;  /* 0x00007610ffa37816 */ /* 0x000fe400000000a3 */
[----:B------:R-:W-:Y:S02]  /*4940*/  PRMT R164, RZ, 0x7610, R164 ;  /* 0x00007610ffa47816 */ /* 0x000fe400000000a4 */
[----:B------:R-:W-:-:S02]  /*4950*/  PRMT R165, RZ, 0x7610, R165 ;  /* 0x00007610ffa57816 */ /* 0x000fc400000000a5 */
[----:B0-----:R-:W-:Y:S01]  /*4960*/  SHF.L.U32 R140, R140, 0x4, RZ ;  /* 0x000000048c8c7819 */ /* 0x001fe200000006ff */
[----:B------:R-:W-:Y:S01]  /*4970*/  IMAD R69, R69, 0x18, RZ ;  /* 0x0000001845457824 */ /* 0x000fe200078e02ff */
[----:B------:R-:W-:Y:S01]  /*4980*/  PRMT R32, RZ, 0x7610, R32 ;  /* 0x00007610ff207816 */ /* 0x000fe20000000020 */
[----:B------:R-:W0:Y:S01]  /*4990*/  LDC R63, c[0x0][0x3c4] ;  /* 0x0000f100ff3f7b82 */ /* 0x000e220000000800 */
[----:B------:R-:W-:Y:S02]  /*49a0*/  PRMT R31, RZ, 0x7610, R31 ;  /* 0x00007610ff1f7816 */ /* 0x000fe4000000001f */
[----:B------:R-:W-:Y:S01]  /*49b0*/  PRMT R30, RZ, 0x7610, R30 ;  /* 0x00007610ff1e7816 */ /* 0x000fe2000000001e */
[----:B------:R-:W-:Y:S04]  /*49c0*/  STL.S16 [R1+0x40], R32 ;  /* 0x0000402001007387 */ /* 0x000fe80000100600 */
[----:B------:R-:W-:Y:S01]  /*49d0*/  STL.S16 [R1+0xc], R31 ;  /* 0x00000c1f01007387 */ /* 0x000fe20000100600 */
[----:B------:R-:W-:Y:S01]  /*49e0*/  PRMT R141, RZ, 0x7610, R141 ;  /* 0x00007610ff8d7816 */ /* 0x000fe2000000008d */
[----:B------:R-:W2:Y:S02]  /*49f0*/  LDC R62, c[0x0][0x3c4] ;  /* 0x0000f100ff3e7b82 */ /* 0x000ea40000000800 */
[----:B------:R-:W-:Y:S04]  /*4a00*/  STL.S16 [R1+0x8], R30 ;  /* 0x0000081e01007387 */ /* 0x000fe80000100600 */
[----:B------:R-:W-:Y:S01]  /*4a10*/  STL.64 [R1+0x1168], R28 ;  /* 0x0011681c01007387 */ /* 0x000fe20000100a00 */
[----:B------:R-:W-:Y:S01]  /*4a20*/  SHF.L.U32 R68, R68, 0x5, RZ ;  /* 0x0000000544447819 */ /* 0x000fe200000006ff */
[----:B------:R-:W4:Y:S02]  /*4a30*/  LDC R61, c[0x0][0x3c4] ;  /* 0x0000f100ff3d7b82 */ /* 0x000f240000000800 */
[----:B------:R-:W-:Y:S04]  /*4a40*/  STL.64 [R1+0x1158], R26 ;  /* 0x0011581a01007387 */ /* 0x000fe80000100a00 */
[----:B------:R-:W-:Y:S01]  /*4a50*/  STL.64 [R1+0x1160], R24 ;  /* 0x0011601801007387 */ /* 0x000fe20000100a00 */
[----:B------:R-:W-:Y:S01]  /*4a60*/  IMAD R50, R129, 0x41, RZ ;  /* 0x0000004181327824 */ /* 0x000fe200078e02ff */
[----:B------:R-:W5:Y:S02]  /*4a70*/  LDC R111, c[0x0][0x3c4] ;  /* 0x0000f100ff6f7b82 */ /* 0x000f640000000800 */
[----:B------:R-:W-:Y:S04]  /*4a80*/  STL.64 [R1+0x1150], R22 ;  /* 0x0011501601007387 */ /* 0x000fe80000100a00 */
[----:B------:R-:W-:Y:S02]  /*4a90*/  STL.64 [R1+0x1148], R20 ;  /* 0x0011481401007387 */ /* 0x000fe40000100a00 */
[----:B------:R-:W0:Y:S02]  /*4aa0*/  LDC R110, c[0x0][0x3c4] ;  /* 0x0000f100ff6e7b82 */ /* 0x000e240000000800 */
        /* <DEDUP_REMOVED lines=9> */
[----:B------:R1:W-:Y:S04]  /*4b40*/  STL.64 [R1+0x10e8], R6 ;  /* 0x0010e80601007387 */ /* 0x0003e80000100a00 */
[----:B------:R2:W-:Y:S02]  /*4b50*/  STL.64 [R1+0x1170], R4 ;  /* 0x0011700401007387 */ /* 0x0005e40000100a00 */
[----:B------:R-:W0:Y:S02]  /*4b60*/  LDC R108, c[0x0][0x3c4] ;  /* 0x0000f100ff6c7b82 */ /* 0x000e240000000800 */
[----:B------:R3:W-:Y:S01]  /*4b70*/  STL.64 [R1+0x10f0], R2 ;  /* 0x0010f00201007387 */ /* 0x0007e20000100a00 */
[----:B-1----:R-:W-:Y:S01]  /*4b80*/  PRMT R6, RZ, 0x7610, R6 ;  /* 0x00007610ff067816 */ /* 0x002fe20000000006 */
[----:B------:R-:W-:-:S04]  /*4b90*/  IMAD R48, R127, 0x51, RZ ;  /* 0x000000517f307824 */ /* 0x000fc800078e02ff */
[----:B------:R-:W1:Y:S01]  /*4ba0*/  LDC R58, c[0x0][0x3c4] ;  /* 0x0000f100ff3a7b82 */ /* 0x000e620000000800 */
[----:B--2---:R-:W-:Y:S02]  /*4bb0*/  PRMT R5, RZ, 0x7610, R5 ;  /* 0x00007610ff057816 */ /* 0x004fe40000000005 */
[----:B------:R-:W-:Y:S02]  /*4bc0*/  PRMT R4, RZ, 0x7610, R4 ;  /* 0x00007610ff047816 */ /* 0x000fe40000000004 */
[----:B---3--:R-:W-:Y:S01]  /*4bd0*/  PRMT R3, RZ, 0x7610, R3 ;  /* 0x00007610ff037816 */ /* 0x008fe20000000003 */
[----:B------:R-:W-:Y:S01]  /*4be0*/  STL.S16 [R1+0x3c], R6 ;  /* 0x00003c0601007387 */ /* 0x000fe20000100600 */
[----:B------:R-:W-:Y:S01]  /*4bf0*/  IMAD R47, R126, 0x59, RZ ;  /* 0x000000597e2f7824 */ /* 0x000fe200078e02ff */
[----:B------:R-:W2:Y:S02]  /*4c00*/  LDC R107, c[0x0][0x3c4] ;  /* 0x0000f100ff6b7b82 */ /* 0x000ea40000000800 */
[----:B------:R-:W-:Y:S04]  /*4c10*/  STL.S16 [R1+0x38], R5 ;  /* 0x0000380501007387 */ /* 0x000fe80000100600 */
[----:B------:R-:W-:Y:S01]  /*4c20*/  STL.S16 [R1+0x4], R4 ;  /* 0x0000040401007387 */ /* 0x000fe20000100600 */
[----:B------:R-:W-:Y:S01]  /*4c30*/  IMAD R67, R67, 0x28, RZ ;  /* 0x0000002843437824 */ /* 0x000fe200078e02ff */
[----:B------:R-:W3:Y:S02]  /*4c40*/  LDC R106, c[0x0][0x3c4] ;  /* 0x0000f100ff6a7b82 */ /* 0x000ee40000000800 */
[----:B------:R-:W-:Y:S04]  /*4c50*/  STL.S16 [R1], R3 ;  /* 0x0000000301007387 */ /* 0x000fe80000100600 */
[----:B------:R-:W-:Y:S01]  /*4c60*/  STL [R1+0x10a0], R131 ;  /* 0x0010a08301007387 */ /* 0x000fe20000100800 */
[----:B------:R-:W-:Y:S01]  /*4c70*/  IMAD R49, R128, 0x49, RZ ;  /* 0x0000004980317824 */ /* 0x000fe200078e02ff */
[----:B------:R-:W0:Y:S02]  /*4c80*/  LDC R57, c[0x0][0x3c4] ;  /* 0x0000f100ff397b82 */ /* 0x000e240000000800 */
[----:B------:R-:W-:Y:S04]  /*4c90*/  STL.64 [R1+0x1088], R138 ;  /* 0x0010888a01007387 */ /* 0x000fe80000100a00 */
[----:B------:R-:W-:Y:S01]  /*4ca0*/  STL.64 [R1+0x1070], R142 ;  /* 0x0010708e01007387 */ /* 0x000fe20000100a00 */
[----:B------:R-:W-:Y:S01]  /*4cb0*/  IMAD R66, R66, 0x30, RZ ;  /* 0x0000003042427824 */ /* 0x000fe200078e02ff */
[----:B------:R-:W0:Y:S02]  /*4cc0*/  LDC R56, c[0x0][0x3c4] ;  /* 0x0000f100ff387b82 */ /* 0x000e240000000800 */
[----:B------:R-:W-:Y:S04]  /*4cd0*/  STL.64 [R1+0x1060], R144 ;  /* 0x0010609001007387 */ /* 0x000fe80000100a00 */
[----:B------:R1:W-:Y:S01]  /*4ce0*/  STL.64 [R1+0x1050], R146 ;  /* 0x0010509201007387 */ /* 0x0003e20000100a00 */
[----:B------:R-:W-:Y:S01]  /*4cf0*/  PRMT R2, RZ, 0x7610, R2 ;  /* 0x00007610ff027816 */ /* 0x000fe20000000002 */
[----:B------:R-:W-:Y:S01]  /*4d00*/  IMAD R46, R125, 0x61, RZ ;  /* 0x000000617d2e7824 */ /* 0x000fe200078e02ff */
[----:B------:R-:W0:Y:S01]  /*4d10*/  LDC R97, c[0x0][0x3c4] ;  /* 0x0000f100ff617b82 */ /* 0x000e220000000800 */
[----:B------:R1:W-:Y:S04]  /*4d20*/  STL.64 [R1+0x1040], R148 ;  /* 0x0010409401007387 */ /* 0x0003e80000100a00 */
[----:B------:R-:W-:Y:S01]  /*4d30*/  STL.64 [R1+0x1030], R150 ;  /* 0x0010309601007387 */ /* 0x000fe20000100a00 */
[----:B------:R-:W-:-:S02]  /*4d40*/  IMAD.WIDE R126, R140, 0x2, R134 ;  /* 0x000000028c7e7825 */ /* 0x000fc400078e0286 */
[----:B------:R-:W0:Y:S01]  /*4d50*/  LDC R96, c[0x0][0x3c4] ;  /* 0x0000f100ff607b82 */ /* 0x000e220000000800 */
[----:B------:R1:W-:Y:S04]  /*4d60*/  STL.64 [R1+0x1020], R152 ;  /* 0x0010209801007387 */ /* 0x0003e80000100a00 */
[----:B------:R-:W-:Y:S01]  /*4d70*/  STL.64 [R1+0x1010], R154 ;  /* 0x0010109a01007387 */ /* 0x000fe20000100a00 */
[----:B------:R-:W-:Y:S02]  /*4d80*/  IMAD.WIDE R128, R140, 0x2, R136 ;  /* 0x000000028c807825 */ /* 0x000fe400078e0288 */
[----:B------:R-:W0:Y:S01]  /*4d90*/  LDC R55, c[0x0][0x3c4] ;  /* 0x0000f100ff377b82 */ /* 0x000e220000000800 */
[----:B------:R2:W-:Y:S04]  /*4da0*/  STL.64 [R1+0x1000], R156 ;  /* 0x0010009c01007387 */ /* 0x0005e80000100a00 */
[----:B------:R2:W-:Y:S01]  /*4db0*/  STL.64 [R1+0x1008], R158 ;  /* 0x0010089e01007387 */ /* 0x0005e20000100a00 */
[----:B-1----:R-:W-:-:S02]  /*4dc0*/  IMAD R146, R76, 0x35, RZ ;  /* 0x000000354c927824 */ /* 0x002fc400078e02ff */
[----:B------:R-:W-:Y:S01]  /*4dd0*/  IMAD R148, R75, 0x3d, RZ ;  /* 0x0000003d4b947824 */ /* 0x000fe200078e02ff */
[----:B------:R-:W-:Y:S01]  /*4de0*/  STL.64 [R1+0xff8], R160 ;  /* 0x000ff8a001007387 */ /* 0x000fe20000100a00 */
[----:B------:R-:W-:Y:S01]  /*4df0*/  IMAD R153, R74, 0x45, RZ ;  /* 0x000000454a997824 */ /* 0x000fe200078e02ff */
[----:B------:R-:W1:Y:S02]  /*4e00*/  LDC R101, c[0x0][0x3c4] ;  /* 0x0000f100ff657b82 */ /* 0x000e640000000800 */
[----:B------:R-:W-:Y:S04]  /*4e10*/  STL.64 [R1+0x1090], R132 ;  /* 0x0010908401007387 */ /* 0x000fe80000100a00 */
[----:B------:R-:W-:Y:S02]  /*4e20*/  STL.S16 [R1+0x34], R2 ;  /* 0x0000340201007387 */ /* 0x000fe40000100600 */
[----:B--2---:R-:W2:Y:S02]  /*4e30*/  LDC R157, c[0x0][0x3c4] ;  /* 0x0000f100ff9d7b82 */ /* 0x004ea40000000800 */
[----:B------:R3:W-:Y:S04]  /*4e40*/  STL.64 [R1+0xff0], R162 ;  /* 0x000ff0a201007387 */ /* 0x0007e80000100a00 */
[----:B------:R4:W-:Y:S02]  /*4e50*/  STL.64 [R1+0xfd0], R164 ;  /* 0x000fd0a401007387 */ /* 0x0009e40000100a00 */
[----:B------:R-:W0:Y:S08]  /*4e60*/  LDC R159, c[0x0][0x3c4] ;  /* 0x0000f100ff9f7b82 */ /* 0x000e300000000800 */
[----:B---3--:R-:W3:Y:S08]  /*4e70*/  LDC R163, c[0x0][0x3c4] ;  /* 0x0000f100ffa37b82 */ /* 0x008ef00000000800 */
[----:B----4-:R-:W4:Y:S01]  /*4e80*/  LDC R165, c[0x0][0x3c4] ;  /* 0x0000f100ffa57b82 */ /* 0x010f220000000800 */
[----:B------:R-:W-:-:S02]  /*4e90*/  IMAD R152, R73, 0x4d, RZ ;  /* 0x0000004d49987824 */ /* 0x000fc400078e02ff */
[----:B------:R-:W-:Y:S01]  /*4ea0*/  IMAD R156, R71, 0x5d, RZ ;  /* 0x0000005d479c7824 */ /* 0x000fe200078e02ff */
[----:B------:R-:W-:Y:S01]  /*4eb0*/  STL [R1+0x12e0], R146 ;  /* 0x0012e09201007387 */ /* 0x000fe20000100800 */
[----:B------:R-:W-:-:S03]  /*4ec0*/  IMAD R162, R70, 0x75, RZ ;  /* 0x0000007546a27824 */ /* 0x000fc600078e02ff */
[----:B------:R-:W-:Y:S01]  /*4ed0*/  STL [R1+0x12c0], R148 ;  /* 0x0012c09401007387 */ /* 0x000fe20000100800 */
[----:B------:R-:W-:Y:S01]  /*4ee0*/  IMAD.WIDE R70, R69, 0x2, R134 ;  /* 0x0000000245467825 */ /* 0x000fe200078e0286 */
[----:B------:R-:W1:Y:S02]  /*4ef0*/  LDC R100, c[0x0][0x3c4] ;  /* 0x0000f100ff647b82 */ /* 0x000e640000000800 */
[----:B------:R-:W-:Y:S04]  /*4f00*/  STL.64 [R1+0x12c8], R152 ;  /* 0x0012c89801007387 */ /* 0x000fe80000100a00 */
[----:B--2---:R-:W-:Y:S01]  /*4f10*/  STL.64 [R1+0x1218], R156 ;  /* 0x0012189c01007387 */ /* 0x004fe20000100a00 */
[----:B------:R-:W-:Y:S01]  /*4f20*/  IMAD R45, R124, 0x69, RZ ;  /* 0x000000697c2d7824 */ /* 0x000fe200078e02ff */
[----:B------:R-:W2:Y:S02]  /*4f30*/  LDC R105, c[0x0][0x3c4] ;  /* 0x0000f100ff697b82 */ /* 0x000ea40000000800 */
[----:B0-----:R-:W-:Y:S04]  /*4f40*/  STL [R1+0x11d8], R159 ;  /* 0x0011d89f01007387 */ /* 0x001fe80000100800 */
[----:B---3--:R-:W-:Y:S01]  /*4f50*/  STL.64 [R1+0x1188], R162 ;  /* 0x001188a201007387 */ /* 0x008fe20000100a00 */
[----:B------:R-:W-:Y:S01]  /*4f60*/  IMAD R44, R123, 0x71, RZ ;  /* 0x000000717b2c7824 */ /* 0x000fe200078e02ff */
[----:B------:R-:W0:Y:S02]  /*4f70*/  LDC R104, c[0x0][0x3c4] ;  /* 0x0000f100ff687b82 */ /* 0x000e240000000800 */
[----:B----4-:R-:W-:Y:S01]  /*4f80*/  STL [R1+0x1018], R165 ;  /* 0x001018a501007387 */ /* 0x010fe20000100800 */
[----:B------:R-:W-:-:S03]  /*4f90*/  IMAD R43, R122, 0x79, RZ ;  /* 0x000000797a2b7824 */ /* 0x000fc600078e02ff */
[----:B------:R-:W-:Y:S01]  /*4fa0*/  STL [R1+0x1078], R141 ;  /* 0x0010788d01007387 */ /* 0x000fe20000100800 */
[--C-:B------:R-:W-:Y:S01]  /*4fb0*/  IMAD.WIDE R124, R69, 0x2, R136.reuse ;  /* 0x00000002457c7825 */ /* 0x100fe200078e0288 */
[----:B------:R-:W-:Y:S01]  /*4fc0*/  SHF.L.U32 R64, R64, 0x6, RZ ;  /* 0x0000000640407819 */ /* 0x000fe200000006ff */
[----:B------:R-:W3:Y:S01]  /*4fd0*/  LDC R103, c[0x0][0x3c4] ;  /* 0x0000f100ff677b82 */ /* 0x000ee20000000800 */
[----:B------:R-:W-:Y:S01]  /*4fe0*/  STL.64 [R1+0xf18], R126 ;  /* 0x000f187e01007387 */ /* 0x000fe20000100a00 */
[----:B------:R-:W-:-:S03]  /*4ff0*/  IMAD.WIDE R122, R68, 0x2, R136 ;  /* 0x00000002447a7825 */ /* 0x000fc600078e0288 */
[----:B------:R4:W-:Y:S01]  /*5000*/  STL.64 [R1+0xea8], R70 ;  /* 0x000ea84601007387 */ /* 0x0009e20000100a00 */
[----:B------:R-:W-:Y:S02]  /*5010*/  IMAD R42, R121, 0x12, RZ ;  /* 0x00000012792a7824 */ /* 0x000fe400078e02ff */
[----:B------:R-:W-:Y:S01]  /*5020*/  IMAD R41, R120, 0x1a, RZ ;  /* 0x0000001a78297824 */ /* 0x000fe200078e02ff */
[----:B------:R-:W-:Y:S01]  /*5030*/  STL.64 [R1+0xf10], R128 ;  /* 0x000f108001007387 */ /* 0x000fe20000100a00 */
[----:B------:R-:W-:Y:S01]  /*5040*/  IMAD R40, R119, 0x22, RZ ;  /* 0x0000002277287824 */ /* 0x000fe200078e02ff */
[----:B------:R-:W0:Y:S01]  /*5050*/  LDC R102, c[0x0][0x3c4] ;  /* 0x0000f100ff667b82 */ /* 0x000e220000000800 */
[----:B------:R-:W-:Y:S02]  /*5060*/  IMAD R39, R118, 0x2a, RZ ;  /* 0x0000002a76277824 */ /* 0x000fe400078e02ff */
[----:B----4-:R-:W-:-:S05]  /*5070*/  IMAD.WIDE R70, R68, 0x2, R134 ;  /* 0x0000000244467825 */ /* 0x010fca00078e0286 */
[----:B------:R-:W4:Y:S01]  /*5080*/  LDC R54, c[0x0][0x3c4] ;  /* 0x0000f100ff367b82 */ /* 0x000f220000000800 */
[C---:B------:R-:W-:Y:S01]  /*5090*/  IMAD.WIDE R68, R67.reuse, 0x2, R134 ;  /* 0x0000000243447825 */ /* 0x040fe200078e0286 */
[----:B------:R-:W-:Y:S03]  /*50a0*/  STL.64 [R1+0xe48], R70 ;  /* 0x000e484601007387 */ /* 0x000fe60000100a00 */
[----:B------:R-:W-:Y:S01]  /*50b0*/  IMAD.WIDE R120, R67, 0x2, R136 ;  /* 0x0000000243787825 */ /* 0x000fe200078e0288 */
[----:B------:R-:W-:Y:S02]  /*50c0*/  STL.64 [R1+0xea0], R124 ;  /* 0x000ea07c01007387 */ /* 0x000fe40000100a00 */
[----:B------:R-:W0:Y:S01]  /*50d0*/  LDC R99, c[0x0][0x3c4] ;  /* 0x0000f100ff637b82 */ /* 0x000e220000000800 */
[C---:B------:R-:W-:Y:S01]  /*50e0*/  IMAD.WIDE R118, R66.reuse, 0x2, R134 ;  /* 0x0000000242767825 */ /* 0x040fe200078e0286 */
[----:B------:R-:W-:Y:S03]  /*50f0*/  STL.64 [R1+0xde8], R68 ;  /* 0x000de84401007387 */ /* 0x000fe60000100a00 */
[----:B------:R-:W-:Y:S01]  /*5100*/  IMAD.WIDE R66, R66, 0x2, R136 ;  /* 0x0000000242427825 */ /* 0x000fe200078e0288 */
[----:B------:R-:W-:Y:S02]  /*5110*/  STL.64 [R1+0xe40], R122 ;  /* 0x000e407a01007387 */ /* 0x000fe40000100a00 */
[----:B------:R-:W0:Y:S01]  /*5120*/  LDC R98, c[0x0][0x3c4] ;  /* 0x0000f100ff627b82 */ /* 0x000e220000000800 */
[----:B------:R-:W-:Y:S01]  /*5130*/  IMAD R65, R65, 0x38, RZ ;  /* 0x0000003841417824 */ /* 0x000fe200078e02ff */
[----:B------:R-:W-:Y:S01]  /*5140*/  STL.64 [R1+0xde0], R120 ;  /* 0x000de07801007387 */ /* 0x000fe20000100a00 */
[----:B------:R-:W-:-:S02]  /*5150*/  IMAD R38, R117, 0x32, RZ ;  /* 0x0000003275267824 */ /* 0x000fc400078e02ff */
[----:B------:R-:W-:Y:S01]  /*5160*/  IMAD R37, R116, 0x3a, RZ ;  /* 0x0000003a74257824 */ /* 0x000fe200078e02ff */
[----:B------:R1:W-:Y:S01]  /*5170*/  STL.64 [R1+0xd80], R66 ;  /* 0x000d804201007387 */ /* 0x0003e20000100a00 */
[----:B------:R-:W-:Y:S01]  /*5180*/  IMAD R31, R115, 0x42, RZ ;  /* 0x00000042731f7824 */ /* 0x000fe200078e02ff */
[----:B------:R-:W0:Y:S01]  /*5190*/  LDC R95, c[0x0][0x3c4] ;  /* 0x0000f100ff5f7b82 */ /* 0x000e220000000800 */
[----:B------:R-:W-:Y:S02]  /*51a0*/  IMAD R30, R114, 0x4a, RZ ;  /* 0x0000004a721e7824 */ /* 0x000fe400078e02ff */
[C---:B------:R-:W-:Y:S01]  /*51b0*/  IMAD.WIDE R116, R65.reuse, 0x2, R134 ;  /* 0x0000000241747825 */ /* 0x040fe200078e0286 */
[----:B------:R-:W-:Y:S03]  /*51c0*/  STL.64 [R1+0xd88], R118 ;  /* 0x000d887601007387 */ /* 0x000fe60000100a00 */
[----:B------:R-:W-:Y:S01]  /*51d0*/  IMAD.WIDE R114, R65, 0x2, R136 ;  /* 0x0000000241727825 */ /* 0x000fe200078e0288 */
[----:B------:R-:W0:Y:S03]  /*51e0*/  LDC R94, c[0x0][0x3c4] ;  /* 0x0000f100ff5e7b82 */ /* 0x000e260000000800 */
[C---:B-1----:R-:W-:Y:S01]  /*51f0*/  IMAD.WIDE R66, R64.reuse, 0x2, R134 ;  /* 0x0000000240427825 */ /* 0x042fe200078e0286 */
[----:B------:R-:W-:Y:S03]  /*5200*/  STL.64 [R1+0xd28], R116 ;  /* 0x000d287401007387 */ /* 0x000fe60000100a00 */
[----:B------:R-:W-:Y:S01]  /*5210*/  IMAD.WIDE R64, R64, 0x2, R136 ;  /* 0x0000000240407825 */ /* 0x000fe200078e0288 */
[----:B------:R-:W1:Y:S01]  /*5220*/  LDC R53, c[0x0][0x3c4] ;  /* 0x0000f100ff357b82 */ /* 0x000e620000000800 */
[----:B------:R-:W-:Y:S02]  /*5230*/  STL.64 [R1+0xcc8], R66 ;  /* 0x000cc84201007387 */ /* 0x000fe40000100a00 */
[----:B------:R-:W-:-:S02]  /*5240*/  IMAD R63, R63, 0x48, RZ ;  /* 0x000000483f3f7824 */ /* 0x000fc400078e02ff */
[----:B------:R2:W-:Y:S01]  /*5250*/  STL.64 [R1+0xcc0], R64 ;  /* 0x000cc04001007387 */ /* 0x0005e20000100a00 */
[----:B------:R-:W-:Y:S02]  /*5260*/  IMAD R62, R62, 0x50, RZ ;  /* 0x000000503e3e7824 */ /* 0x000fe400078e02ff */
[----:B------:R-:W0:Y:S01]  /*5270*/  LDC R52, c[0x0][0x3c4] ;  /* 0x0000f100ff347b82 */ /* 0x000e220000000800 */
[----:B------:R-:W-:Y:S01]  /*5280*/  IMAD R61, R61, 0x58, RZ ;  /* 0x000000583d3d7824 */ /* 0x000fe200078e02ff */
[----:B------:R-:W-:Y:S01]  /*5290*/  STL.64 [R1+0xd20], R114 ;  /* 0x000d207201007387 */ /* 0x000fe20000100a00 */
[----:B------:R-:W-:Y:S02]  /*52a0*/  IMAD R36, R113, 0x52, RZ ;  /* 0x0000005271247824 */ /* 0x000fe400078e02ff */
[----:B------:R-:W-:-:S03]  /*52b0*/  IMAD R35, R112, 0x5a, RZ ;  /* 0x0000005a70237824 */ /* 0x000fc600078e02ff */
[----:B------:R-:W0:Y:S01]  /*52c0*/  LDC R93, c[0x0][0x3c4] ;  /* 0x0000f100ff5d7b82 */ /* 0x000e220000000800 */
[----:B--2---:R-:W-:-:S04]  /*52d0*/  IMAD.WIDE R64, R63, 0x2, R136 ;  /* 0x000000023f407825 */ /* 0x004fc800078e0288 */
[----:B------:R-:W-:-:S03]  /*52e0*/  IMAD R60, R60, 0x60, RZ ;  /* 0x000000603c3c7824 */ /* 0x000fc600078e02ff */
[----:B------:R-:W2:Y:S01]  /*52f0*/  LDC R92, c[0x0][0x3c4] ;  /* 0x0000f100ff5c7b82 */ /* 0x000ea20000000800 */
[----:B-----5:R-:W-:Y:S01]  /*5300*/  IMAD R34, R111, 0x62, RZ ;  /* 0x000000626f227824 */ /* 0x020fe200078e02ff */
[----:B------:R5:W-:Y:S01]  /*5310*/  STL.64 [R1+0xc60], R64 ;  /* 0x000c604001007387 */ /* 0x000be20000100a00 */
[----:B------:R-:W-:Y:S02]  /*5320*/  IMAD R33, R110, 0x6a, RZ ;  /* 0x0000006a6e217824 */ /* 0x000fe400078e02ff */
[----:B------:R-:W-:-:S03]  /*5330*/  IMAD.WIDE R112, R63, 0x2, R134 ;  /* 0x000000023f707825 */ /* 0x000fc600078e0286 */
[----:B------:R-:W0:Y:S01]  /*5340*/  LDC R51, c[0x0][0x3c4] ;  /* 0x0000f100ff337b82 */ /* 0x000e220000000800 */
[C---:B------:R-:W-:Y:S01]  /*5350*/  IMAD.WIDE R110, R62.reuse, 0x2, R134 ;  /* 0x000000023e6e7825 */ /* 0x040fe200078e0286 */
[----:B------:R-:W-:Y:S03]  /*5360*/  STL.64 [R1+0xc68], R112 ;  /* 0x000c687001007387 */ /* 0x000fe60000100a00 */
[----:B------:R-:W-:Y:S02]  /*5370*/  IMAD R59, R59, 0x68, RZ ;  /* 0x000000683b3b7824 */ /* 0x000fe400078e02ff */
[--C-:B-----5:R-:W-:Y:S01]  /*5380*/  IMAD.WIDE R64, R61, 0x2, R136.reuse ;  /* 0x000000023d407825 */ /* 0x120fe200078e0288 */
[----:B------:R-:W5:Y:S03]  /*5390*/  LDC R91, c[0x0][0x3c4] ;  /* 0x0000f100ff5b7b82 */ /* 0x000f660000000800 */
[----:B------:R-:W-:Y:S01]  /*53a0*/  IMAD.WIDE R146, R62, 0x2, R136 ;  /* 0x000000023e927825 */ /* 0x000fe200078e0288 */
[----:B------:R-:W-:Y:S03]  /*53b0*/  STL.64 [R1+0xc08], R110 ;  /* 0x000c086e01007387 */ /* 0x000fe60000100a00 */
[----:B------:R-:W-:Y:S01]  /*53c0*/  IMAD R32, R109, 0x72, RZ ;  /* 0x000000726d207824 */ /* 0x000fe200078e02ff */
[----:B------:R-:W0:Y:S01]  /*53d0*/  LDC R90, c[0x0][0x3c4] ;  /* 0x0000f100ff5a7b82 */ /* 0x000e220000000800 */
[----:B------:R-:W-:-:S02]  /*53e0*/  IMAD R29, R108, 0x7a, RZ ;  /* 0x0000007a6c1d7824 */ /* 0x000fc400078e02ff */
[--C-:B------:R-:W-:Y:S01]  /*53f0*/  IMAD.WIDE R62, R60, 0x2, R134.reuse ;  /* 0x000000023c3e7825 */ /* 0x100fe200078e0286 */
[----:B------:R-:W-:Y:S03]  /*5400*/  STL.64 [R1+0xba0], R64 ;  /* 0x000ba04001007387 */ /* 0x000fe60000100a00 */
[----:B------:R-:W-:Y:S01]  /*5410*/  IMAD R58, R58, 0x70, RZ ;  /* 0x000000703a3a7824 */ /* 0x000fe200078e02ff */
[----:B------:R-:W0:Y:S01]  /*5420*/  LDC R89, c[0x0][0x3c4] ;  /* 0x0000f100ff597b82 */ /* 0x000e220000000800 */
[----:B------:R-:W-:Y:S01]  /*5430*/  IMAD.WIDE R108, R61, 0x2, R134 ;  /* 0x000000023d6c7825 */ /* 0x000fe200078e0286 */
[----:B------:R-:W-:Y:S03]  /*5440*/  STL.64 [R1+0xc00], R146 ;  /* 0x000c009201007387 */ /* 0x000fe60000100a00 */
[----:B------:R-:W-:-:S02]  /*5450*/  IMAD R28, R107, 0x13, RZ ;  /* 0x000000136b1c7824 */ /* 0x000fc400078e02ff */
[----:B------:R-:W-:Y:S01]  /*5460*/  IMAD R27, R106, 0x1b, RZ ;  /* 0x0000001b6a1b7824 */ /* 0x000fe200078e02ff */
[----:B------:R-:W1:Y:S01]  /*5470*/  LDC R88, c[0x0][0x3c4] ;  /* 0x0000f100ff587b82 */ /* 0x000e620000000800 */
[----:B------:R-:W-:Y:S01]  /*5480*/  IMAD.WIDE R60, R60, 0x2, R136 ;  /* 0x000000023c3c7825 */ /* 0x000fe200078e0288 */
[----:B------:R-:W-:Y:S03]  /*5490*/  STL.64 [R1+0xb48], R62 ;  /* 0x000b483e01007387 */ /* 0x000fe60000100a00 */
[----:B------:R-:W-:Y:S02]  /*54a0*/  IMAD R57, R57, 0x78, RZ ;  /* 0x0000007839397824 */ /* 0x000fe400078e02ff */
[C---:B------:R-:W-:Y:S01]  /*54b0*/  IMAD.WIDE R106, R59.reuse, 0x2, R134 ;  /* 0x000000023b6a7825 */ /* 0x040fe200078e0286 */
[----:B------:R-:W1:Y:S01]  /*54c0*/  LDC R87, c[0x0][0x3c4] ;  /* 0x0000f100ff577b82 */ /* 0x000e620000000800 */
[----:B------:R-:W-:Y:S02]  /*54d0*/  STL.64 [R1+0xba8], R108 ;  /* 0x000ba86c01007387 */ /* 0x000fe40000100a00 */
[----:B------:R-:W-:-:S05]  /*54e0*/  IMAD.WIDE R144, R59, 0x2, R136 ;  /* 0x000000023b907825 */ /* 0x000fca00078e0288 */
[----:B------:R-:W1:Y:S01]  /*54f0*/  LDC R86, c[0x0][0x3c4] ;  /* 0x0000f100ff567b82 */ /* 0x000e620000000800 */
[----:B------:R-:W-:Y:S02]  /*5500*/  IMAD R56, R56, 0x11, RZ ;  /* 0x0000001138387824 */ /* 0x000fe400078e02ff */
[----:B------:R-:W-:Y:S01]  /*5510*/  IMAD.WIDE R152, R58, 0x2, R134 ;  /* 0x000000023a987825 */ /* 0x000fe200078e0286 */
[----:B------:R-:W-:Y:S03]  /*5520*/  STL.64 [R1+0xb40], R60 ;  /* 0x000b403c01007387 */ /* 0x000fe60000100a00 */
[----:B------:R-:W-:Y:S01]  /*5530*/  IMAD R55, R55, 0x19, RZ ;  /* 0x0000001937377824 */ /* 0x000fe200078e02ff */
[----:B------:R-:W1:Y:S01]  /*5540*/  LDC R85, c[0x0][0x3c4] ;  /* 0x0000f100ff557b82 */ /* 0x000e620000000800 */
[----:B------:R-:W-:Y:S02]  /*5550*/  IMAD R20, R97, 0x63, RZ ;  /* 0x0000006361147824 */ /* 0x000fe400078e02ff */
[----:B------:R-:W-:-:S02]  /*5560*/  IMAD R19, R96, 0x6b, RZ ;  /* 0x0000006b60137824 */ /* 0x000fc400078e02ff */
[----:B------:R-:W-:Y:S01]  /*5570*/  IMAD.WIDE R148, R58, 0x2, R136 ;  /* 0x000000023a947825 */ /* 0x000fe200078e0288 */
[----:B------:R-:W-:Y:S02]  /*5580*/  STL.64 [R1+0xae8], R106 ;  /* 0x000ae86a01007387 */ /* 0x000fe40000100a00 */
[----:B------:R-:W1:Y:S01]  /*5590*/  LDC R84, c[0x0][0x3c4] ;  /* 0x0000f100ff547b82 */ /* 0x000e620000000800 */
[----:B------:R-:W-:Y:S02]  /*55a0*/  IMAD R22, R101, 0x43, RZ ;  /* 0x0000004365167824 */ /* 0x000fe400078e02ff */
[----:B------:R-:W-:Y:S02]  /*55b0*/  IMAD R21, R100, 0x4b, RZ ;  /* 0x0000004b64157824 */ /* 0x000fe400078e02ff */
[----:B------:R-:W-:Y:S01]  /*55c0*/  IMAD.WIDE R96, R57, 0x2, R134 ;  /* 0x0000000239607825 */ /* 0x000fe200078e0286 */
[----:B------:R-:W-:Y:S02]  /*55d0*/  STL.64 [R1+0xae0], R144 ;  /* 0x000ae09001007387 */ /* 0x000fe40000100a00 */
[----:B------:R-:W2:Y:S01]  /*55e0*/  LDC R83, c[0x0][0x3c4] ;  /* 0x0000f100ff537b82 */ /* 0x000ea20000000800 */
[----:B----4-:R-:W-:-:S02]  /*55f0*/  IMAD R54, R54, 0x21, RZ ;  /* 0x0000002136367824 */ /* 0x010fc400078e02ff */
[----:B------:R-:W-:Y:S02]  /*5600*/  IMAD R26, R105, 0x23, RZ ;  /* 0x00000023691a7824 */ /* 0x000fe400078e02ff */
[----:B0-----:R-:W-:Y:S02]  /*5610*/  IMAD R25, R104, 0x2b, RZ ;  /* 0x0000002b68197824 */ /* 0x001fe400078e02ff */
[----:B---3--:R-:W-:Y:S01]  /*5620*/  IMAD R24, R103, 0x33, RZ ;  /* 0x0000003367187824 */ /* 0x008fe200078e02ff */
[----:B------:R-:W0:Y:S01]  /*5630*/  LDC R82, c[0x0][0x3c4] ;  /* 0x0000f100ff527b82 */ /* 0x000e220000000800 */
[----:B------:R-:W-:Y:S02]  /*5640*/  IMAD R23, R102, 0x3b, RZ ;  /* 0x0000003b66177824 */ /* 0x000fe400078e02ff */
[----:B------:R-:W-:Y:S01]  /*5650*/  IMAD.WIDE R100, R57, 0x2, R136 ;  /* 0x0000000239647825 */ /* 0x000fe200078e0288 */
[----:B------:R-:W-:Y:S03]  /*5660*/  STL.64 [R1+0xa88], R152 ;  /* 0x000a889801007387 */ /* 0x000fe60000100a00 */
[C---:B------:R-:W-:Y:S01]  /*5670*/  IMAD.WIDE R104, R56.reuse, 0x2, R134 ;  /* 0x0000000238687825 */ /* 0x040fe200078e0286 */
[----:B------:R-:W-:Y:S01]  /*5680*/  STL.64 [R1+0xa80], R148 ;  /* 0x000a809401007387 */ /* 0x000fe20000100a00 */
[----:B------:R-:W3:Y:S02]  /*5690*/  LDC R81, c[0x0][0x3c4] ;  /* 0x0000f100ff517b82 */ /* 0x000ee40000000800 */
[--C-:B------:R-:W-:Y:S01]  /*56a0*/  IMAD.WIDE R102, R56, 0x2, R136.reuse ;  /* 0x0000000238667825 */ /* 0x100fe200078e0288 */
[----:B------:R-:W-:Y:S03]  /*56b0*/  STL.64 [R1+0xa28], R96 ;  /* 0x000a286001007387 */ /* 0x000fe60000100a00 */
[----:B------:R-:W-:Y:S01]  /*56c0*/  IMAD.WIDE R56, R55, 0x2, R136 ;  /* 0x0000000237387825 */ /* 0x000fe200078e0288 */
[----:B------:R-:W-:Y:S01]  /*56d0*/  STL.64 [R1+0xa20], R100 ;  /* 0x000a206401007387 */ /* 0x000fe20000100a00 */
[----:B------:R-:W4:Y:S02]  /*56e0*/  LDC R80, c[0x0][0x3c4] ;  /* 0x0000f100ff507b82 */ /* 0x000f240000000800 */
[----:B------:R-:W-:-:S02]  /*56f0*/  IMAD R5, R99, 0x53, RZ ;  /* 0x0000005363057824 */ /* 0x000fc400078e02ff */
[----:B------:R-:W-:Y:S02]  /*5700*/  IMAD R4, R98, 0x5b, RZ ;  /* 0x0000005b62047824 */ /* 0x000fe400078e02ff */
[----:B------:R-:W-:Y:S02]  /*5710*/  IMAD R18, R95, 0x73, RZ ;  /* 0x000000735f127824 */ /* 0x000fe400078e02ff */
[----:B------:R-:W-:Y:S01]  /*5720*/  IMAD R17, R94, 0x7b, RZ ;  /* 0x0000007b5e117824 */ /* 0x000fe200078e02ff */
[----:B------:R-:W0:Y:S01]  /*5730*/  LDC R79, c[0x0][0x3c4] ;  /* 0x0000f100ff4f7b82 */ /* 0x000e220000000800 */
[--C-:B------:R-:W-:Y:S01]  /*5740*/  IMAD.WIDE R98, R55, 0x2, R134.reuse ;  /* 0x0000000237627825 */ /* 0x100fe200078e0286 */
[----:B------:R-:W-:Y:S03]  /*5750*/  STL.64 [R1+0xf08], R104 ;  /* 0x000f086801007387 */ /* 0x000fe60000100a00 */
[----:B------:R-:W-:Y:S01]  /*5760*/  IMAD.WIDE R94, R54, 0x2, R134 ;  /* 0x00000002365e7825 */ /* 0x000fe200078e0286 */
[----:B------:R2:W-:Y:S02]  /*5770*/  STL.64 [R1+0xe90], R56 ;  /* 0x000e903801007387 */ /* 0x0005e40000100a00 */
[----:B------:R-:W0:Y:S01]  /*5780*/  LDC R78, c[0x0][0x3c4] ;  /* 0x0000f100ff4e7b82 */ /* 0x000e220000000800 */
[----:B-1----:R-:W-:-:S02]  /*5790*/  IMAD R53, R53, 0x29, RZ ;  /* 0x0000002935357824 */ /* 0x002fc400078e02ff */
[--C-:B------:R-:W-:Y:S01]  /*57a0*/  IMAD.WIDE R54, R54, 0x2, R136.reuse ;  /* 0x0000000236367825 */ /* 0x100fe200078e0288 */
[----:B------:R-:W-:Y:S03]  /*57b0*/  STL.64 [R1+0xf00], R102 ;  /* 0x000f006601007387 */ /* 0x000fe60000100a00 */
[----:B------:R-:W-:Y:S01]  /*57c0*/  IMAD R52, R52, 0x31, RZ ;  /* 0x0000003134347824 */ /* 0x000fe200078e02ff */
[----:B------:R-:W-:Y:S01]  /*57d0*/  STL.64 [R1+0xe98], R98 ;  /* 0x000e986201007387 */ /* 0x000fe20000100a00 */
[----:B------:R-:W-:Y:S01]  /*57e0*/  IMAD R16, R93, 0xc, RZ ;  /* 0x0000000c5d107824 */ /* 0x000fe200078e02ff */
[----:B------:R-:W1:Y:S01]  /*57f0*/  LDC R77, c[0x0][0x3c4] ;  /* 0x0000f100ff4d7b82 */ /* 0x000e620000000800 */
[----:B--2---:R-:W-:Y:S01]  /*5800*/  IMAD R15, R92, 0x14, RZ ;  /* 0x000000145c0f7824 */ /* 0x004fe200078e02ff */
[----:B------:R2:W-:Y:S01]  /*5810*/  STL.64 [R1+0xe30], R54 ;  /* 0x000e303601007387 */ /* 0x0005e20000100a00 */
[----:B------:R-:W-:-:S04]  /*5820*/  IMAD.WIDE R56, R53, 0x2, R136 ;  /* 0x0000000235387825 */ /* 0x000fc800078e0288 */
[--C-:B------:R-:W-:Y:S01]  /*5830*/  IMAD.WIDE R92, R53, 0x2, R134.reuse ;  /* 0x00000002355c7825 */ /* 0x100fe200078e0286 */
[----:B------:R-:W-:Y:S01]  /*5840*/  STL.64 [R1+0xe38], R94 ;  /* 0x000e385e01007387 */ /* 0x000fe20000100a00 */
[----:B------:R-:W0:Y:S02]  /*5850*/  LDC R72, c[0x0][0x3c4] ;  /* 0x0000f100ff487b82 */ /* 0x000e240000000800 */
[----:B------:R-:W-:Y:S02]  /*5860*/  IMAD R51, R51, 0x39, RZ ;  /* 0x0000003933337824 */ /* 0x000fe400078e02ff */
[----:B--2---:R-:W-:Y:S01]  /*5870*/  IMAD.WIDE R54, R52, 0x2, R134 ;  /* 0x0000000234367825 */ /* 0x004fe200078e0286 */
[----:B------:R-:W-:Y:S03]  /*5880*/  STL.64 [R1+0xdd0], R56 ;  /* 0x000dd03801007387 */ /* 0x000fe60000100a00 */
[----:B------:R-:W2:Y:S01]  /*5890*/  LDC R7, c[0x0][0x3c4] ;  /* 0x0000f100ff077b82 */ /* 0x000ea20000000800 */
[----:B------:R-:W-:Y:S01]  /*58a0*/  STL.64 [R1+0xdd8], R92 ;  /* 0x000dd85c01007387 */ /* 0x000fe20000100a00 */
[----:B-----5:R-:W-:-:S02]  /*58b0*/  IMAD R14, R91, 0x1c, RZ ;  /* 0x0000001c5b0e7824 */ /* 0x020fc400078e02ff */
[----:B------:R-:W-:Y:S01]  /*58c0*/  IMAD R13, R90, 0x24, RZ ;  /* 0x000000245a0d7824 */ /* 0x000fe200078e02ff */
[----:B------:R5:W-:Y:S01]  /*58d0*/  STL.64 [R1+0xd78], R54 ;  /* 0x000d783601007387 */ /* 0x000be20000100a00 */
[----:B------:R-:W-:Y:S02]  /*58e0*/  IMAD.WIDE R90, R52, 0x2, R136 ;  /* 0x00000002345a7825 */ /* 0x000fe400078e0288 */
[----:B------:R-:W0:Y:S02]  /*58f0*/  LDC R140, c[0x0][0x3c4] ;  /* 0x0000f100ff8c7b82 */ /* 0x000e240000000800 */
[----:B------:R-:W-:Y:S02]  /*5900*/  IMAD R12, R89, 0x2c, RZ ;  /* 0x0000002c590c7824 */ /* 0x000fe400078e02ff */
[----:B------:R-:W-:Y:S02]  /*5910*/  IMAD R11, R88, 0x34, RZ ;  /* 0x00000034580b7824 */ /* 0x000fe400078e02ff */
[----:B------:R-:W-:-:S02]  /*5920*/  IMAD R10, R87, 0x3c, RZ ;  /* 0x0000003c570a7824 */ /* 0x000fc400078e02ff */
[----:B------:R-:W1:Y:S01]  /*5930*/  LDC R143, c[0x0][0x3c4] ;  /* 0x0000f100ff8f7b82 */ /* 0x000e620000000800 */
[----:B-----5:R-:W-:-:S04]  /*5940*/  IMAD.WIDE R54, R51, 0x2, R134 ;  /* 0x0000000233367825 */ /* 0x020fc800078e0286 */
[----:B------:R-:W-:Y:S02]  /*5950*/  IMAD R9, R86, 0x44, RZ ;  /* 0x0000004456097824 */ /* 0x000fe400078e02ff */
[C---:B------:R-:W-:Y:S01]  /*5960*/  IMAD.WIDE R52, R50.reuse, 0x2, R134 ;  /* 0x0000000232347825 */ /* 0x040fe200078e0286 */
[----:B------:R-:W-:Y:S03]  /*5970*/  STL.64 [R1+0xd18], R54 ;  /* 0x000d183601007387 */ /* 0x000fe60000100a00 */
[--C-:B------:R-:W-:Y:S01]  /*5980*/  IMAD.WIDE R88, R51, 0x2, R136.reuse ;  /* 0x0000000233587825 */ /* 0x100fe200078e0288 */
[----:B------:R-:W-:Y:S03]  /*5990*/  STL.64 [R1+0xd70], R90 ;  /* 0x000d705a01007387 */ /* 0x000fe60000100a00 */
[----:B------:R-:W-:Y:S01]  /*59a0*/  IMAD.WIDE R86, R50, 0x2, R136 ;  /* 0x0000000232567825 */ /* 0x000fe200078e0288 */
[----:B------:R5:W-:Y:S03]  /*59b0*/  STL.64 [R1+0xcb8], R52 ;  /* 0x000cb83401007387 */ /* 0x000be60000100a00 */
[----:B------:R-:W-:Y:S01]  /*59c0*/  IMAD.WIDE R50, R49, 0x2, R134 ;  /* 0x0000000231327825 */ /* 0x000fe200078e0286 */
[----:B------:R-:W-:Y:S03]  /*59d0*/  STL.64 [R1+0xd10], R88 ;  /* 0x000d105801007387 */ /* 0x000fe60000100a00 */
[----:B------:R-:W-:Y:S01]  /*59e0*/  IMAD R8, R85, 0x4c, RZ ;  /* 0x0000004c55087824 */ /* 0x000fe200078e02ff */
[----:B------:R2:W-:Y:S01]  /*59f0*/  STL.64 [R1+0xc58], R50 ;  /* 0x000c583201007387 */ /* 0x0005e20000100a00 */
[----:B------:R-:W-:-:S02]  /*5a00*/  IMAD R6, R84, 0x54, RZ ;  /* 0x0000005454067824 */ /* 0x000fc400078e02ff */
[----:B------:R-:W-:-:S04]  /*5a10*/  IMAD.WIDE R84, R49, 0x2, R136 ;  /* 0x0000000231547825 */ /* 0x000fc800078e0288 */
[C---:B-----5:R-:W-:Y:S01]  /*5a20*/  IMAD.WIDE R52, R48.reuse, 0x2, R134 ;  /* 0x0000000230347825 */ /* 0x060fe200078e0286 */
[----:B------:R-:W-:Y:S03]  /*5a30*/  STL.64 [R1+0xcb0], R86 ;  /* 0x000cb05601007387 */ /* 0x000fe60000100a00 */
[----:B------:R-:W-:Y:S02]  /*5a40*/  IMAD R3, R83, 0x5c, RZ ;  /* 0x0000005c53037824 */ /* 0x000fe400078e02ff */
[----:B--2---:R-:W-:Y:S01]  /*5a50*/  IMAD.WIDE R50, R48, 0x2, R136 ;  /* 0x0000000230327825 */ /* 0x004fe200078e0288 */
[----:B------:R-:W-:Y:S03]  /*5a60*/  STL.64 [R1+0xbf8], R52 ;  /* 0x000bf83401007387 */ /* 0x000fe60000100a00 */
[----:B0-----:R-:W-:-:S02]  /*5a70*/  IMAD R2, R82, 0x64, RZ ;  /* 0x0000006452027824 */ /* 0x001fc400078e02ff */
[C---:B------:R-:W-:Y:S01]  /*5a80*/  IMAD.WIDE R48, R47.reuse, 0x2, R134 ;  /* 0x000000022f307825 */ /* 0x040fe200078e0286 */
[----:B------:R-:W-:Y:S03]  /*5a90*/  STL.64 [R1+0xc50], R84 ;  /* 0x000c505401007387 */ /* 0x000fe60000100a00 */
[----:B------:R-:W-:Y:S01]  /*5aa0*/  IMAD.WIDE R56, R47, 0x2, R136 ;  /* 0x000000022f387825 */ /* 0x000fe200078e0288 */
[----:B------:R-:W-:Y:S03]  /*5ab0*/  STL.64 [R1+0xbf0], R50 ;  /* 0x000bf03201007387 */ /* 0x000fe60000100a00 */
[C---:B------:R-:W-:Y:S01]  /*5ac0*/  IMAD.WIDE R82, R46.reuse, 0x2, R134 ;  /* 0x000000022e527825 */ /* 0x040fe200078e0286 */
[----:B------:R0:W-:Y:S03]  /*5ad0*/  STL.64 [R1+0xb98], R48 ;  /* 0x000b983001007387 */ /* 0x0001e60000100a00 */
[----:B------:R-:W-:Y:S01]  /*5ae0*/  IMAD.WIDE R46, R46, 0x2, R136 ;  /* 0x000000022e2e7825 */ /* 0x000fe200078e0288 */
[----:B------:R-:W-:Y:S03]  /*5af0*/  STL.64 [R1+0xb90], R56 ;  /* 0x000b903801007387 */ /* 0x000fe60000100a00 */
[----:B---3--:R-:W-:Y:S01]  /*5b00*/  IMAD R139, R81, 0x7c, RZ ;  /* 0x0000007c518b7824 */ /* 0x008fe200078e02ff */
[----:B------:R2:W-:Y:S01]  /*5b10*/  STL.64 [R1+0xb30], R46 ;  /* 0x000b302e01007387 */ /* 0x0005e20000100a00 */
[----:B----4-:R-:W-:-:S02]  /*5b20*/  IMAD R133, R80, 0xd, RZ ;  /* 0x0000000d50857824 */ /* 0x010fc400078e02ff */
[----:B------:R-:W-:-:S04]  /*5b30*/  IMAD.WIDE R80, R45, 0x2, R134 ;  /* 0x000000022d507825 */ /* 0x000fc800078e0286 */
[--C-:B0-----:R-:W-:Y:S01]  /*5b40*/  IMAD.WIDE R48, R45, 0x2, R136.reuse ;  /* 0x000000022d307825 */ /* 0x101fe200078e0288 */
[----:B------:R-:W-:Y:S03]  /*5b50*/  STL.64 [R1+0xb38], R82 ;  /* 0x000b385201007387 */ /* 0x000fe60000100a00 */
[C---:B------:R-:W-:Y:S01]  /*5b60*/  IMAD.WIDE R74, R44.reuse, 0x2, R136 ;  /* 0x000000022c4a7825 */ /* 0x040fe200078e0288 */
[----:B------:R-:W-:Y:S03]  /*5b70*/  STL.64 [R1+0xad0], R48 ;  /* 0x000ad03001007387 */ /* 0x000fe60000100a00 */
[--C-:B--2---:R-:W-:Y:S01]  /*5b80*/  IMAD.WIDE R46, R44, 0x2, R134.reuse ;  /* 0x000000022c2e7825 */ /* 0x104fe200078e0286 */
[----:B------:R-:W-:Y:S03]  /*5b90*/  STL.64 [R1+0xad8], R80 ;  /* 0x000ad85001007387 */ /* 0x000fe60000100a00 */
[----:B------:R-:W-:Y:S01]  /*5ba0*/  IMAD.WIDE R164, R43, 0x2, R134 ;  /* 0x000000022ba47825 */ /* 0x000fe200078e0286 */
[----:B------:R-:W-:Y:S03]  /*5bb0*/  STL.64 [R1+0xa78], R46 ;  /* 0x000a782e01007387 */ /* 0x000fe60000100a00 */
[----:B------:R-:W-:-:S02]  /*5bc0*/  IMAD R132, R79, 0x15, RZ ;  /* 0x000000154f847824 */ /* 0x000fc400078e02ff */
[----:B------:R-:W-:Y:S02]  /*5bd0*/  IMAD R138, R78, 0x1d, RZ ;  /* 0x0000001d4e8a7824 */ /* 0x000fe400078e02ff */
[----:B------:R-:W-:Y:S01]  /*5be0*/  IMAD.WIDE R150, R43, 0x2, R136 ;  /* 0x000000022b967825 */ /* 0x000fe200078e0288 */
[----:B------:R-:W-:Y:S03]  /*5bf0*/  STL.64 [R1+0xa70], R74 ;  /* 0x000a704a01007387 */ /* 0x000fe60000100a00 */
[----:B-1----:R-:W-:Y:S02]  /*5c00*/  IMAD R142, R77, 0x25, RZ ;  /* 0x000000254d8e7824 */ /* 0x002fe400078e02ff */
[C---:B------:R-:W-:Y:S01]  /*5c10*/  IMAD.WIDE R78, R42.reuse, 0x2, R134 ;  /* 0x000000022a4e7825 */ /* 0x040fe200078e0286 */
[----:B------:R-:W-:Y:S03]  /*5c20*/  STL.64 [R1+0xa18], R164 ;  /* 0x000a18a401007387 */ /* 0x000fe60000100a00 */
[----:B------:R-:W-:Y:S01]  /*5c30*/  IMAD.WIDE R76, R42, 0x2, R136 ;  /* 0x000000022a4c7825 */ /* 0x000fe200078e0288 */
[----:B------:R-:W-:Y:S03]  /*5c40*/  STL.64 [R1+0xa10], R150 ;  /* 0x000a109601007387 */ /* 0x000fe60000100a00 */
[----:B------:R-:W-:-:S02]  /*5c50*/  IMAD R131, R72, 0x55, RZ ;  /* 0x0000005548837824 */ /* 0x000fc400078e02ff */
[C-C-:B------:R-:W-:Y:S01]  /*5c60*/  IMAD.WIDE R42, R40.reuse, 0x2, R134.reuse ;  /* 0x00000002282a7825 */ /* 0x140fe200078e0286 */
[----:B------:R-:W-:Y:S03]  /*5c70*/  STL.64 [R1+0xef8], R78 ;  /* 0x000ef84e01007387 */ /* 0x000fe60000100a00 */
[C---:B------:R-:W-:Y:S01]  /*5c80*/  IMAD.WIDE R72, R41.reuse, 0x2, R134 ;  /* 0x0000000229487825 */ /* 0x040fe200078e0286 */
[----:B------:R-:W-:Y:S03]  /*5c90*/  STL.64 [R1+0xef0], R76 ;  /* 0x000ef04c01007387 */ /* 0x000fe60000100a00 */
[--C-:B------:R-:W-:Y:S01]  /*5ca0*/  IMAD.WIDE R70, R41, 0x2, R136.reuse ;  /* 0x0000000229467825 */ /* 0x100fe200078e0288 */
[----:B------:R0:W-:Y:S03]  /*5cb0*/  STL.64 [R1+0xe28], R42 ;  /* 0x000e282a01007387 */ /* 0x0001e60000100a00 */
[----:B------:R-:W-:Y:S01]  /*5cc0*/  IMAD.WIDE R40, R40, 0x2, R136 ;  /* 0x0000000228287825 */ /* 0x000fe200078e0288 */
[----:B------:R-:W-:Y:S03]  /*5cd0*/  STL.64 [R1+0xe88], R72 ;  /* 0x000e884801007387 */ /* 0x000fe60000100a00 */
[C---:B------:R-:W-:Y:S01]  /*5ce0*/  IMAD.WIDE R68, R39.reuse, 0x2, R134 ;  /* 0x0000000227447825 */ /* 0x040fe200078e0286 */
[----:B------:R1:W-:Y:S03]  /*5cf0*/  STL.64 [R1+0xe20], R40 ;  /* 0x000e202801007387 */ /* 0x0003e60000100a00 */
[--C-:B0-----:R-:W-:Y:S01]  /*5d00*/  IMAD.WIDE R42, R39, 0x2, R136.reuse ;  /* 0x00000002272a7825 */ /* 0x101fe200078e0288 */
[----:B------:R-:W-:Y:S03]  /*5d10*/  STL.64 [R1+0xe80], R70 ;  /* 0x000e804601007387 */ /* 0x000fe60000100a00 */
[C---:B------:R-:W-:Y:S01]  /*5d20*/  IMAD.WIDE R156, R38.reuse, 0x2, R136 ;  /* 0x00000002269c7825 */ /* 0x040fe200078e0288 */
[----:B------:R-:W-:Y:S03]  /*5d30*/  STL.64 [R1+0xdc0], R42 ;  /* 0x000dc02a01007387 */ /* 0x000fe60000100a00 */
[--C-:B-1----:R-:W-:Y:S01]  /*5d40*/  IMAD.WIDE R40, R38, 0x2, R134.reuse ;  /* 0x0000000226287825 */ /* 0x102fe200078e0286 */
[----:B------:R-:W-:Y:S03]  /*5d50*/  STL.64 [R1+0xdc8], R68 ;  /* 0x000dc84401007387 */ /* 0x000fe60000100a00 */
[C---:B------:R-:W-:Y:S01]  /*5d60*/  IMAD.WIDE R66, R37.reuse, 0x2, R134 ;  /* 0x0000000225427825 */ /* 0x040fe200078e0286 */
[----:B------:R0:W-:Y:S03]  /*5d70*/  STL.64 [R1+0xd68], R40 ;  /* 0x000d682801007387 */ /* 0x0001e60000100a00 */
[----:B------:R-:W-:Y:S01]  /*5d80*/  IMAD.WIDE R60, R37, 0x2, R136 ;  /* 0x00000002253c7825 */ /* 0x000fe200078e0288 */
[----:B------:R-:W-:Y:S03]  /*5d90*/  STL.64 [R1+0xd60], R156 ;  /* 0x000d609c01007387 */ /* 0x000fe60000100a00 */
[C---:B------:R-:W-:Y:S01]  /*5da0*/  IMAD.WIDE R64, R31.reuse, 0x2, R134 ;  /* 0x000000021f407825 */ /* 0x040fe200078e0286 */
[----:B------:R-:W-:Y:S03]  /*5db0*/  STL.64 [R1+0xd08], R66 ;  /* 0x000d084201007387 */ /* 0x000fe60000100a00 */
[----:B------:R-:W-:Y:S01]  /*5dc0*/  IMAD.WIDE R62, R31, 0x2, R136 ;  /* 0x000000021f3e7825 */ /* 0x000fe200078e0288 */
[----:B------:R-:W-:Y:S03]  /*5dd0*/  STL.64 [R1+0xd00], R60 ;  /* 0x000d003c01007387 */ /* 0x000fe60000100a00 */
[--C-:B0-----:R-:W-:Y:S01]  /*5de0*/  IMAD.WIDE R40, R36, 0x2, R134.reuse ;  /* 0x0000000224287825 */ /* 0x101fe200078e0286 */
[----:B------:R-:W-:Y:S03]  /*5df0*/  STL.64 [R1+0xca8], R64 ;  /* 0x000ca84001007387 */ /* 0x000fe60000100a00 */
[----:B------:R-:W-:Y:S01]  /*5e00*/  IMAD.WIDE R58, R30, 0x2, R134 ;  /* 0x000000021e3a7825 */ /* 0x000fe200078e0286 */
[----:B------:R-:W-:Y:S03]  /*5e10*/  STL.64 [R1+0xca0], R62 ;  /* 0x000ca03e01007387 */ /* 0x000fe60000100a00 */
[--C-:B------:R-:W-:Y:S01]  /*5e20*/  IMAD.WIDE R38, R36, 0x2, R136.reuse ;  /* 0x0000000224267825 */ /* 0x100fe200078e0288 */
[----:B------:R-:W-:Y:S03]  /*5e30*/  STL.64 [R1+0xbe8], R40 ;  /* 0x000be82801007387 */ /* 0x000fe60000100a00 */
[----:B------:R-:W-:Y:S01]  /*5e40*/  IMAD.WIDE R30, R30, 0x2, R136 ;  /* 0x000000021e1e7825 */ /* 0x000fe200078e0288 */
[----:B------:R-:W-:Y:S03]  /*5e50*/  STL.64 [R1+0xc48], R58 ;  /* 0x000c483a01007387 */ /* 0x000fe60000100a00 */
[C---:B------:R-:W-:Y:S01]  /*5e60*/  IMAD.WIDE R36, R35.reuse, 0x2, R134 ;  /* 0x0000000223247825 */ /* 0x040fe200078e0286 */
[----:B------:R0:W-:Y:S04]  /*5e70*/  STL.64 [R1+0xbe0], R38 ;  /* 0x000be02601007387 */ /* 0x0001e80000100a00 */
[----:B------:R-:W-:Y:S04]  /*5e80*/  STL.64 [R1+0xc40], R30 ;  /* 0x000c401e01007387 */ /* 0x000fe80000100a00 */
[----:B------:R1:W-:Y:S01]  /*5e90*/  STL.64 [R1+0xb88], R36 ;  /* 0x000b882401007387 */ /* 0x0003e20000100a00 */
[----:B0-----:R-:W-:-:S04]  /*5ea0*/  IMAD.WIDE R38, R35, 0x2, R136 ;  /* 0x0000000223267825 */ /* 0x001fc800078e0288 */
[C---:B-1----:R-:W-:Y:S01]  /*5eb0*/  IMAD.WIDE R36, R34.reuse, 0x2, R134 ;  /* 0x0000000222247825 */ /* 0x042fe200078e0286 */
[----:B------:R-:W-:Y:S03]  /*5ec0*/  STL.64 [R1+0xb80], R38 ;  /* 0x000b802601007387 */ /* 0x000fe60000100a00 */
[----:B------:R-:W-:Y:S01]  /*5ed0*/  IMAD.WIDE R34, R34, 0x2, R136 ;  /* 0x0000000222227825 */ /* 0x000fe200078e0288 */
[----:B------:R-:W-:Y:S03]  /*5ee0*/  STL.64 [R1+0xb28], R36 ;  /* 0x000b282401007387 */ /* 0x000fe60000100a00 */
[C---:B------:R-:W-:Y:S01]  /*5ef0*/  IMAD.WIDE R54, R33.reuse, 0x2, R134 ;  /* 0x0000000221367825 */ /* 0x040fe200078e0286 */
[----:B------:R0:W-:Y:S03]  /*5f00*/  STL.64 [R1+0xb20], R34 ;  /* 0x000b202201007387 */ /* 0x0001e60000100a00 */
[----:B------:R-:W-:Y:S01]  /*5f10*/  IMAD.WIDE R154, R33, 0x2, R136 ;  /* 0x00000002219a7825 */ /* 0x000fe200078e0288 */
[----:B------:R-:W-:Y:S03]  /*5f20*/  STL.64 [R1+0xac8], R54 ;  /* 0x000ac83601007387 */ /* 0x000fe60000100a00 */
[----:B------:R-:W-:-:S04]  /*5f30*/  IMAD.WIDE R158, R32, 0x2, R134 ;  /* 0x00000002209e7825 */ /* 0x000fc800078e0286 */
[----:B0-----:R-:W-:-:S04]  /*5f40*/  IMAD.WIDE R34, R32, 0x2, R136 ;  /* 0x0000000220227825 */ /* 0x001fc800078e0288 */
[C---:B------:R-:W-:Y:S01]  /*5f50*/  IMAD.WIDE R32, R29.reuse, 0x2, R134 ;  /* 0x000000021d207825 */ /* 0x040fe200078e0286 */
[----:B------:R-:W-:Y:S04]  /*5f60*/  STL.64 [R1+0xa60], R34 ;  /* 0x000a602201007387 */ /* 0x000fe80000100a00 */
[----:B------:R-:W-:Y:S01]  /*5f70*/  STL.64 [R1+0xac0], R154 ;  /* 0x000ac09a01007387 */ /* 0x000fe20000100a00 */
[----:B------:R-:W-:-:S03]  /*5f80*/  IMAD.WIDE R52, R29, 0x2, R136 ;  /* 0x000000021d347825 */ /* 0x000fc600078e0288 */
[----:B------:R0:W-:Y:S01]  /*5f90*/  STL.64 [R1+0xa08], R32 ;  /* 0x000a082001007387 */ /* 0x0001e20000100a00 */
[----:B------:R-:W-:-:S03]  /*5fa0*/  IMAD.WIDE R50, R28, 0x2, R136 ;  /* 0x000000021c327825 */ /* 0x000fc600078e0288 */
[----:B------:R-:W-:Y:S01]  /*5fb0*/  STL.64 [R1+0xa68], R158 ;  /* 0x000a689e01007387 */ /* 0x000fe20000100a00 */
[----:B------:R-:W-:-:S04]  /*5fc0*/  IMAD.WIDE R44, R27, 0x2, R134 ;  /* 0x000000021b2c7825 */ /* 0x000fc800078e0286 */
[----:B0-----:R-:W-:-:S04]  /*5fd0*/  IMAD.WIDE R32, R28, 0x2, R134 ;  /* 0x000000021c207825 */ /* 0x001fc800078e0286 */
[----:B------:R-:W-:Y:S01]  /*5fe0*/  IMAD.WIDE R48, R27, 0x2, R136 ;  /* 0x000000021b307825 */ /* 0x000fe200078e0288 */
[----:B------:R-:W-:Y:S03]  /*5ff0*/  STL.64 [R1+0xee8], R32 ;  /* 0x000ee82001007387 */ /* 0x000fe60000100a00 */
[C-C-:B------:R-:W-:Y:S01]  /*6000*/  IMAD.WIDE R28, R25.reuse, 0x2, R134.reuse ;  /* 0x00000002191c7825 */ /* 0x140fe200078e0286 */
[----:B------:R-:W-:Y:S03]  /*6010*/  STL.64 [R1+0xa00], R52 ;  /* 0x000a003401007387 */ /* 0x000fe60000100a00 */
[C---:B------:R-:W-:Y:S01]  /*6020*/  IMAD.WIDE R46, R26.reuse, 0x2, R134 ;  /* 0x000000021a2e7825 */ /* 0x040fe200078e0286 */
[----:B------:R-:W-:Y:S03]  /*6030*/  STL.64 [R1+0xee0], R50 ;  /* 0x000ee03201007387 */ /* 0x000fe60000100a00 */
[--C-:B------:R-:W-:Y:S01]  /*6040*/  IMAD.WIDE R42, R26, 0x2, R136.reuse ;  /* 0x000000021a2a7825 */ /* 0x100fe200078e0288 */
[----:B------:R-:W-:Y:S03]  /*6050*/  STL.64 [R1+0xe78], R44 ;  /* 0x000e782c01007387 */ /* 0x000fe60000100a00 */
[----:B------:R-:W-:Y:S01]  /*6060*/  IMAD.WIDE R26, R25, 0x2, R136 ;  /* 0x00000002191a7825 */ /* 0x000fe200078e0288 */
[----:B------:R-:W-:Y:S04]  /*6070*/  STL.64 [R1+0xe70], R48 ;  /* 0x000e703001007387 */ /* 0x000fe80000100a00 */
[----:B------:R-:W-:Y:S01]  /*6080*/  STL.64 [R1+0xdb8], R28 ;  /* 0x000db81c01007387 */ /* 0x000fe20000100a00 */
[----:B------:R-:W-:-:S03]  /*6090*/  IMAD.WIDE R40, R24, 0x2, R134 ;  /* 0x0000000218287825 */ /* 0x000fc600078e0286 */
[----:B------:R-:W-:Y:S04]  /*60a0*/  STL.64 [R1+0xe18], R46 ;  /* 0x000e182e01007387 */ /* 0x000fe80000100a00 */
[----:B------:R0:W-:Y:S01]  /*60b0*/  STL.64 [R1+0xdb0], R26 ;  /* 0x000db01a01007387 */ /* 0x0001e20000100a00 */
[----:B------:R-:W-:-:S03]  /*60c0*/  IMAD.WIDE R38, R23, 0x2, R136 ;  /* 0x0000000217267825 */ /* 0x000fc600078e0288 */
[----:B------:R-:W-:Y:S01]  /*60d0*/  STL.64 [R1+0xe10], R42 ;  /* 0x000e102a01007387 */ /* 0x000fe20000100a00 */
[----:B0-----:R-:W-:-:S04]  /*60e0*/  IMAD.WIDE R26, R24, 0x2, R136 ;  /* 0x00000002181a7825 */ /* 0x001fc800078e0288 */
[----:B------:R-:W-:Y:S01]  /*60f0*/  IMAD.WIDE R24, R23, 0x2, R134 ;  /* 0x0000000217187825 */ /* 0x000fe200078e0286 */
[----:B------:R0:W-:Y:S04]  /*6100*/  STL.64 [R1+0xd50], R26 ;  /* 0x000d501a01007387 */ /* 0x0001e80000100a00 */
[----:B------:R-:W-:Y:S01]  /*6110*/  STL.64 [R1+0xd58], R40 ;  /* 0x000d582801007387 */ /* 0x000fe20000100a00 */
[----:B------:R-:W-:-:S03]  /*6120*/  IMAD.WIDE R36, R22, 0x2, R136 ;  /* 0x0000000216247825 */ /* 0x000fc600078e0288 */
[----:B------:R1:W-:Y:S01]  /*6130*/  STL.64 [R1+0xcf8], R24 ;  /* 0x000cf81801007387 */ /* 0x0003e20000100a00 */
[----:B0-----:R-:W-:-:S04]  /*6140*/  IMAD.WIDE R26, R22, 0x2, R134 ;  /* 0x00000002161a7825 */ /* 0x001fc800078e0286 */
[C---:B------:R-:W-:Y:S01]  /*6150*/  IMAD.WIDE R22, R21.reuse, 0x2, R136 ;  /* 0x0000000215167825 */ /* 0x040fe200078e0288 */
[----:B------:R-:W-:Y:S03]  /*6160*/  STL.64 [R1+0xc98], R26 ;  /* 0x000c981a01007387 */ /* 0x000fe60000100a00 */
[--C-:B-1----:R-:W-:Y:S01]  /*6170*/  IMAD.WIDE R24, R21, 0x2, R134.reuse ;  /* 0x0000000215187825 */ /* 0x102fe200078e0286 */
[----:B------:R-:W-:Y:S03]  /*6180*/  STL.64 [R1+0xcf0], R38 ;  /* 0x000cf02601007387 */ /* 0x000fe60000100a00 */
[C---:B------:R-:W-:Y:S01]  /*6190*/  IMAD.WIDE R162, R5.reuse, 0x2, R134 ;  /* 0x0000000205a27825 */ /* 0x040fe200078e0286 */
[----:B------:R-:W-:Y:S03]  /*61a0*/  STL.64 [R1+0xc38], R24 ;  /* 0x000c381801007387 */ /* 0x000fe60000100a00 */
[----:B------:R-:W-:Y:S01]  /*61b0*/  IMAD.WIDE R34, R5, 0x2, R136 ;  /* 0x0000000205227825 */ /* 0x000fe200078e0288 */
[----:B------:R-:W-:Y:S03]  /*61c0*/  STL.64 [R1+0xc90], R36 ;  /* 0x000c902401007387 */ /* 0x000fe60000100a00 */
[--C-:B------:R-:W-:Y:S01]  /*61d0*/  IMAD.WIDE R32, R4, 0x2, R134.reuse ;  /* 0x0000000204207825 */ /* 0x100fe200078e0286 */
[----:B------:R0:W-:Y:S03]  /*61e0*/  STL.64 [R1+0xc30], R22 ;  /* 0x000c301601007387 */ /* 0x0001e60000100a00 */
[C---:B------:R-:W-:Y:S01]  /*61f0*/  IMAD.WIDE R28, R20.reuse, 0x2, R134 ;  /* 0x00000002141c7825 */ /* 0x040fe200078e0286 */
[----:B------:R-:W-:Y:S03]  /*6200*/  STL.64 [R1+0xbd8], R162 ;  /* 0x000bd8a201007387 */ /* 0x000fe60000100a00 */
[--C-:B------:R-:W-:Y:S01]  /*6210*/  IMAD.WIDE R20, R20, 0x2, R136.reuse ;  /* 0x0000000214147825 */ /* 0x100fe200078e0288 */
[----:B------:R-:W-:Y:S03]  /*6220*/  STL.64 [R1+0xbd0], R34 ;  /* 0x000bd02201007387 */ /* 0x000fe60000100a00 */
[----:B------:R-:W-:Y:S01]  /*6230*/  IMAD.WIDE R4, R4, 0x2, R136 ;  /* 0x0000000204047825 */ /* 0x000fe200078e0288 */
[----:B------:R-:W-:Y:S03]  /*6240*/  STL.64 [R1+0xb78], R32 ;  /* 0x000b782001007387 */ /* 0x000fe60000100a00 */
[C---:B0-----:R-:W-:Y:S01]  /*6250*/  IMAD.WIDE R22, R19.reuse, 0x2, R134 ;  /* 0x0000000213167825 */ /* 0x041fe200078e0286 */
[----:B------:R0:W-:Y:S04]  /*6260*/  STL.64 [R1+0xb10], R20 ;  /* 0x000b101401007387 */ /* 0x0001e80000100a00 */
[----:B------:R-:W-:Y:S04]  /*6270*/  STL.64 [R1+0xb70], R4 ;  /* 0x000b700401007387 */ /* 0x000fe80000100a00 */
[----:B------:R1:W-:Y:S01]  /*6280*/  STL.64 [R1+0xab8], R22 ;  /* 0x000ab81601007387 */ /* 0x0003e20000100a00 */
[----:B0-----:R-:W-:-:S03]  /*6290*/  IMAD.WIDE R20, R19, 0x2, R136 ;  /* 0x0000000213147825 */ /* 0x001fc600078e0288 */
[----:B------:R-:W-:Y:S04]  /*62a0*/  STL.64 [R1+0xb18], R28 ;  /* 0x000b181c01007387 */ /* 0x000fe80000100a00 */
[----:B------:R0:W-:Y:S01]  /*62b0*/  STL.64 [R1+0xab0], R20 ;  /* 0x000ab01401007387 */ /* 0x0001e20000100a00 */
[----:B-1----:R-:W-:-:S04]  /*62c0*/  IMAD.WIDE R22, R18, 0x2, R134 ;  /* 0x0000000212167825 */ /* 0x002fc800078e0286 */
[--C-:B------:R-:W-:Y:S01]  /*62d0*/  IMAD.WIDE R160, R17, 0x2, R136.reuse ;  /* 0x0000000211a07825 */ /* 0x100fe200078e0288 */
[----:B------:R-:W-:Y:S03]  /*62e0*/  STL.64 [R1+0xa58], R22 ;  /* 0x000a581601007387 */ /* 0x000fe60000100a00 */
[----:B0-----:R-:W-:-:S04]  /*62f0*/  IMAD.WIDE R20, R18, 0x2, R136 ;  /* 0x0000000212147825 */ /* 0x001fc800078e0288 */
[----:B------:R-:W-:Y:S01]  /*6300*/  IMAD.WIDE R18, R17, 0x2, R134 ;  /* 0x0000000211127825 */ /* 0x000fe200078e0286 */
[----:B------:R-:W-:Y:S03]  /*6310*/  STL.64 [R1+0xa50], R20 ;  /* 0x000a501401007387 */ /* 0x000fe60000100a00 */
[----:B------:R-:W-:Y:S01]  /*6320*/  IMAD.WIDE R24, R16, 0x2, R136 ;  /* 0x0000000210187825 */ /* 0x000fe200078e0288 */
[----:B------:R0:W-:Y:S03]  /*6330*/  STL.64 [R1+0x9f8], R18 ;  /* 0x0009f81201007387 */ /* 0x0001e60000100a00 */
[----:B------:R-:W-:Y:S01]  /*6340*/  IMAD.WIDE R26, R15, 0x2, R134 ;  /* 0x000000020f1a7825 */ /* 0x000fe200078e0286 */
[----:B------:R-:W-:Y:S03]  /*6350*/  STL.64 [R1+0x9f0], R160 ;  /* 0x0009f0a001007387 */ /* 0x000fe60000100a00 */
[C---:B------:R-:W-:Y:S01]  /*6360*/  IMAD.WIDE R16, R14.reuse, 0x2, R136 ;  /* 0x000000020e107825 */ /* 0x040fe200078e0288 */
[----:B------:R-:W-:Y:S03]  /*6370*/  STL.64 [R1+0xf40], R24 ;  /* 0x000f401801007387 */ /* 0x000fe60000100a00 */
[----:B0-----:R-:W-:-:S04]  /*6380*/  IMAD.WIDE R18, R14, 0x2, R134 ;  /* 0x000000020e127825 */ /* 0x001fc800078e0286 */
[----:B------:R-:W-:Y:S01]  /*6390*/  IMAD.WIDE R22, R15, 0x2, R136 ;  /* 0x000000020f167825 */ /* 0x000fe200078e0288 */
[----:B------:R-:W-:Y:S03]  /*63a0*/  STL.64 [R1+0xe68], R18 ;  /* 0x000e681201007387 */ /* 0x000fe60000100a00 */
[C---:B------:R-:W-:Y:S01]  /*63b0*/  IMAD.WIDE R14, R13.reuse, 0x2, R134 ;  /* 0x000000020d0e7825 */ /* 0x040fe200078e0286 */
[----:B------:R-:W-:Y:S04]  /*63c0*/  STL.64 [R1+0xed8], R26 ;  /* 0x000ed81a01007387 */ /* 0x000fe80000100a00 */
        /* <DEDUP_REMOVED lines=12> */
[----:B0-----:R-:W-:-:S05]  /*6490*/  IMAD.WIDE R12, R10, 0x2, R134 ;  /* 0x000000020a0c7825 */ /* 0x001fca00078e0286 */
[----:B------:R0:W-:Y:S01]  /*64a0*/  STL.64 [R1+0xce8], R12 ;  /* 0x000ce80c01007387 */ /* 0x0001e20000100a00 */
[----:B------:R-:W-:-:S04]  /*64b0*/  IMAD.WIDE R16, R10, 0x2, R136 ;  /* 0x000000020a107825 */ /* 0x000fc800078e0288 */
[C---:B------:R-:W-:Y:S01]  /*64c0*/  IMAD.WIDE R10, R9.reuse, 0x2, R136 ;  /* 0x00000002090a7825 */ /* 0x040fe200078e0288 */
[----:B------:R-:W-:Y:S03]  /*64d0*/  STL.64 [R1+0xd40], R18 ;  /* 0x000d401201007387 */ /* 0x000fe60000100a00 */
[----:B0-----:R-:W-:-:S05]  /*64e0*/  IMAD.WIDE R12, R9, 0x2, R134 ;  /* 0x00000002090c7825 */ /* 0x001fca00078e0286 */
[----:B------:R0:W-:Y:S01]  /*64f0*/  STL.64 [R1+0xc88], R12 ;  /* 0x000c880c01007387 */ /* 0x0001e20000100a00 */
[----:B------:R-:W-:-:S03]  /*6500*/  IMAD.WIDE R14, R8, 0x2, R134 ;  /* 0x00000002080e7825 */ /* 0x000fc600078e0286 */
[----:B------:R-:W-:Y:S04]  /*6510*/  STL.64 [R1+0xce0], R16 ;  /* 0x000ce01001007387 */ /* 0x000fe80000100a00 */
[----:B------:R1:W-:Y:S01]  /*6520*/  STL.64 [R1+0xc80], R10 ;  /* 0x000c800a01007387 */ /* 0x0003e20000100a00 */
[----:B0-----:R-:W-:-:S04]  /*6530*/  IMAD.WIDE R12, R6, 0x2, R134 ;  /* 0x00000002060c7825 */ /* 0x001fc800078e0286 */
[----:B-1----:R-:W-:-:S04]  /*6540*/  IMAD.WIDE R10, R8, 0x2, R136 ;  /* 0x00000002080a7825 */ /* 0x002fc800078e0288 */
[----:B------:R-:W-:Y:S01]  /*6550*/  IMAD.WIDE R8, R6, 0x2, R136 ;  /* 0x0000000206087825 */ /* 0x000fe200078e0288 */
[----:B------:R0:W-:Y:S04]  /*6560*/  STL.64 [R1+0xc20], R10 ;  /* 0x000c200a01007387 */ /* 0x0001e80000100a00 */
[----:B------:R-:W-:Y:S04]  /*6570*/  STL.64 [R1+0xc28], R14 ;  /* 0x000c280e01007387 */ /* 0x000fe80000100a00 */
[----:B------:R-:W-:Y:S04]  /*6580*/  STL.64 [R1+0x1130], R14 ;  /* 0x0011300e01007387 */ /* 0x000fe80000100a00 */
[----:B------:R1:W-:Y:S01]  /*6590*/  STL.64 [R1+0xbc0], R8 ;  /* 0x000bc00801007387 */ /* 0x0003e20000100a00 */
[----:B0-----:R-:W-:-:S03]  /*65a0*/  IMAD.WIDE R10, R3, 0x2, R134 ;  /* 0x00000002030a7825 */ /* 0x001fc600078e0286 */
[----:B------:R-:W-:Y:S01]  /*65b0*/  STL.64 [R1+0xbc8], R12 ;  /* 0x000bc80c01007387 */ /* 0x000fe20000100a00 */
[----:B------:R-:W-:-:S03]  /*65c0*/  IMAD R141, R7, 0x6c, RZ ;  /* 0x0000006c078d7824 */ /* 0x000fc600078e02ff */
[----:B------:R-:W-:Y:S01]  /*65d0*/  STL.64 [R1+0x1120], R12 ;  /* 0x0011200c01007387 */ /* 0x000fe20000100a00 */
[----:B-1----:R-:W-:-:S05]  /*65e0*/  IMAD.WIDE R8, R3, 0x2, R136 ;  /* 0x0000000203087825 */ /* 0x002fca00078e0288 */
[----:B------:R0:W-:Y:S04]  /*65f0*/  STL.64 [R1+0xb60], R8 ;  /* 0x000b600801007387 */ /* 0x0001e80000100a00 */
[----:B------:R-:W-:Y:S04]  /*6600*/  STL.64 [R1+0xb68], R10 ;  /* 0x000b680a01007387 */ /* 0x000fe80000100a00 */
[----:B------:R1:W-:Y:S01]  /*6610*/  STL.64 [R1+0x1110], R10 ;  /* 0x0011100a01007387 */ /* 0x0003e20000100a00 */
[----:B0-----:R-:W-:-:S04]  /*6620*/  IMAD.WIDE R8, R2, 0x2, R134 ;  /* 0x0000000202087825 */ /* 0x001fc800078e0286 */
[----:B-1----:R-:W-:Y:S01]  /*6630*/  IMAD.WIDE R10, R141, 0x2, R136 ;  /* 0x000000028d0a7825 */ /* 0x002fe200078e0288 */
[----:B------:R-:W-:Y:S04]  /*6640*/  STL.64 [R1+0xb08], R8 ;  /* 0x000b080801007387 */ /* 0x000fe80000100a00 */
[----:B------:R-:W-:Y:S04]  /*6650*/  STL.64 [R1+0xaa0], R10 ;  /* 0x000aa00a01007387 */ /* 0x000fe80000100a00 */
[----:B------:R0:W-:Y:S04]  /*6660*/  STL.64 [R1+0x1100], R8 ;  /* 0x0011000801007387 */ /* 0x0001e80000100a00 */
[----:B0-----:R-:W2:Y:S04]  /*6670*/  LDL R9, [R1+0x98] ;  /* 0x0000980001097983 */ /* 0x001ea80000100800 */
[----:B------:R-:W3:Y:S01]  /*6680*/  LDL R8, [R1+0x9c] ;  /* 0x00009c0001087983 */ /* 0x000ee20000100800 */
[----:B------:R-:W-:-:S02]  /*6690*/  IMAD R140, R140, 0x74, RZ ;  /* 0x000000748c8c7824 */ /* 0x000fc400078e02ff */
[----:B------:R-:W-:-:S04]  /*66a0*/  IMAD.WIDE R2, R2, 0x2, R136 ;  /* 0x0000000202027825 */ /* 0x000fc800078e0288 */
[C-C-:B------:R-:W-:Y:S01]  /*66b0*/  IMAD.WIDE R12, R140.reuse, 0x2, R134.reuse ;  /* 0x000000028c0c7825 */ /* 0x140fe200078e0286 */
[----:B------:R-:W-:Y:S03]  /*66c0*/  STL.64 [R1+0xb00], R2 ;  /* 0x000b000201007387 */ /* 0x000fe60000100a00 */
[----:B------:R-:W-:Y:S01]  /*66d0*/  IMAD.WIDE R6, R141, 0x2, R134 ;  /* 0x000000028d067825 */ /* 0x000fe200078e0286 */
[----:B------:R0:W-:Y:S03]  /*66e0*/  STL.64 [R1+0xa48], R12 ;  /* 0x000a480c01007387 */ /* 0x0001e60000100a00 */
[----:B------:R-:W-:Y:S01]  /*66f0*/  IMAD.WIDE R10, R140, 0x2, R136 ;  /* 0x000000028c0a7825 */ /* 0x000fe200078e0288 */
[----:B------:R-:W-:Y:S04]  /*6700*/  STL.64 [R1+0xaa8], R6 ;  /* 0x000aa80601007387 */ /* 0x000fe80000100a00 */
[----:B------:R1:W-:Y:S01]  /*6710*/  STL.64 [R1+0xa40], R10 ;  /* 0x000a400a01007387 */ /* 0x0003e20000100a00 */
[----:B0-----:R-:W-:-:S03]  /*6720*/  IMAD.WIDE R12, R139, 0x2, R134 ;  /* 0x000000028b0c7825 */ /* 0x001fc600078e0286 */
[----:B-1----:R-:W4:Y:S04]  /*6730*/  LDL R10, [R1+0x2c] ;  /* 0x00002c00010a7983 */ /* 0x002f280000100800 */
[----:B------:R-:W5:Y:S04]  /*6740*/  LDL R11, [R1+0x28] ;  /* 0x00002800010b7983 */ /* 0x000f680000100800 */
[----:B------:R0:W-:Y:S04]  /*6750*/  STL.64 [R1+0x9e8], R12 ;  /* 0x0009e80c01007387 */ /* 0x0001e80000100a00 */
[----:B0-----:R-:W5:Y:S04]  /*6760*/  LDL.64 R12, [R1+0xea8] ;  /* 0x000ea800010c7983 */ /* 0x001f680000100a00 */
[----:B--2---:R-:W2:Y:S04]  /*6770*/  @P2 LDG.E.U16 R9, desc[UR8][R136.64] ;  /* 0x0000000888092981 */ /* 0x004ea8000c1e1500 */
[----:B---3--:R-:W3:Y:S01]  /*6780*/  @P2 LDG.E.U16 R8, desc[UR8][R134.64] ;  /* 0x0000000886082981 */ /* 0x008ee2000c1e1500 */
[----:B------:R-:W-:-:S04]  /*6790*/  IMAD.WIDE R140, R139, 0x2, R136 ;  /* 0x000000028b8c7825 */ /* 0x000fc800078e0288 */
[C---:B------:R-:W-:Y:S01]  /*67a0*/  IMAD.WIDE R14, R133.reuse, 0x2, R134 ;  /* 0x00000002850e7825 */ /* 0x040fe200078e0286 */
[----:B------:R0:W-:Y:S04]  /*67b0*/  STL.64 [R1+0x9e0], R140 ;  /* 0x0009e08c01007387 */ /* 0x0001e80000100a00 */
[----:B------:R1:W-:Y:S01]  /*67c0*/  STL.64 [R1+0xf38], R14 ;  /* 0x000f380e01007387 */ /* 0x0003e20000100a00 */
[----:B0-----:R-:W-:-:S04]  /*67d0*/  IMAD.WIDE R140, R133, 0x2, R136 ;  /* 0x00000002858c7825 */ /* 0x001fc800078e0288 */
[----:B-1----:R-:W-:Y:S01]  /*67e0*/  IMAD.WIDE R14, R132, 0x2, R134 ;  /* 0x00000002840e7825 */ /* 0x002fe200078e0286 */
[----:B------:R0:W-:Y:S04]  /*67f0*/  STL.64 [R1+0xf30], R140 ;  /* 0x000f308c01007387 */ /* 0x0001e80000100a00 */
[----:B------:R1:W-:Y:S01]  /*6800*/  STL.64 [R1+0xec8], R14 ;  /* 0x000ec80e01007387 */ /* 0x0003e20000100a00 */
[----:B------:R-:W-:-:S03]  /*6810*/  PRMT R130, RZ, 0x7610, R130 ;  /* 0x00007610ff827816 */ /* 0x000fc60000000082 */
[----:B----4-:R-:W4:Y:S01]  /*6820*/  @P2 LDG.E.U16 R10, desc[UR8][R126.64] ;  /* 0x000000087e0a2981 */ /* 0x010f22000c1e1500 */
[----:B0-----:R-:W-:-:S03]  /*6830*/  IMAD.WIDE R140, R132, 0x2, R136 ;  /* 0x00000002848c7825 */ /* 0x001fc600078e0288 */
[----:B-----5:R-:W5:Y:S04]  /*6840*/  @P2 LDG.E.U16 R11, desc[UR8][R128.64] ;  /* 0x00000008800b2981 */ /* 0x020f68000c1e1500 */
[----:B-1----:R-:W4:Y:S01]  /*6850*/  LDL.64 R14, [R1+0xe48] ;  /* 0x000e4800010e7983 */ /* 0x002f220000100a00 */
[----:B------:R-:W-:-:S03]  /*6860*/  IMAD.WIDE R132, R138, 0x2, R134 ;  /* 0x000000028a847825 */ /* 0x000fc600078e0286 */
[----:B------:R0:W-:Y:S01]  /*6870*/  STL.64 [R1+0xec0], R140 ;  /* 0x000ec08c01007387 */ /* 0x0001e20000100a00 */
[----:B------:R-:W-:-:S03]  /*6880*/  IMAD.WIDE R138, R138, 0x2, R136 ;  /* 0x000000028a8a7825 */ /* 0x000fc600078e0288 */
[----:B------:R-:W4:Y:S01]  /*6890*/  @P2 LDG.E.U16 R130, desc[UR8][R12.64] ;  /* 0x000000080c822981 */ /* 0x000f22000c1e1500 */
[----:B0-----:R-:W-:-:S05]  /*68a0*/  IMAD.WIDE R140, R142, 0x2, R134 ;  /* 0x000000028e8c7825 */ /* 0x001fca00078e0286 */
[----:B------:R0:W-:Y:S04]  /*68b0*/  STL.64 [R1+0xdf8], R140 ;  /* 0x000df88c01007387 */ /* 0x0001e80000100a00 */
[----:B------:R-:W-:Y:S04]  /*68c0*/  STL.64 [R1+0xe58], R132 ;  /* 0x000e588401007387 */ /* 0x000fe80000100a00 */
[----:B------:R1:W-:Y:S01]  /*68d0*/  STL.64 [R1+0x1098], R132 ;  /* 0x0010988401007387 */ /* 0x0003e20000100a00 */
[----:B0-----:R-:W-:-:S03]  /*68e0*/  IMAD.WIDE R140, R142, 0x2, R136 ;  /* 0x000000028e8c7825 */ /* 0x001fc600078e0288 */
[----:B------:R-:W-:Y:S01]  /*68f0*/  STL.64 [R1+0xe50], R138 ;  /* 0x000e508a01007387 */ /* 0x000fe20000100a00 */
[----:B-1----:R-:W-:-:S04]  /*6900*/  IMAD R133, R143, 0x2d, RZ ;  /* 0x0000002d8f857824 */ /* 0x002fc800078e02ff */
[C---:B------:R-:W-:Y:S01]  /*6910*/  IMAD.WIDE R142, R133.reuse, 0x2, R134 ;  /* 0x00000002858e7825 */ /* 0x040fe200078e0286 */
[----:B------:R0:W-:Y:S03]  /*6920*/  STL.64 [R1+0x10a8], R138 ;  /* 0x0010a88a01007387 */ /* 0x0001e60000100a00 */
[----:B------:R-:W-:Y:S01]  /*6930*/  IMAD.WIDE R132, R133, 0x2, R136 ;  /* 0x0000000285847825 */ /* 0x000fe200078e0288 */
[----:B------:R-:W-:Y:S04]  /*6940*/  STL.64 [R1+0xdf0], R140 ;  /* 0x000df08c01007387 */ /* 0x000fe80000100a00 */
[----:B------:R1:W-:Y:S04]  /*6950*/  STL.64 [R1+0xd90], R132 ;  /* 0x000d908401007387 */ /* 0x0003e80000100a00 */
[----:B------:R1:W-:Y:S04]  /*6960*/  STL.64 [R1+0x1080], R140 ;  /* 0x0010808c01007387 */ /* 0x0003e80000100a00 */
[----:B0-----:R-:W5:Y:S04]  /*6970*/  LDL.64 R138, [R1+0xcc8] ;  /* 0x000cc800018a7983 */ /* 0x001f680000100a00 */
[----:B-1----:R-:W5:Y:S04]  /*6980*/  LDL.64 R132, [R1+0xcc0] ;  /* 0x000cc00001847983 */ /* 0x002f680000100a00 */
[----:B------:R-:W5:Y:S04]  /*6990*/  LDL.64 R140, [R1+0xd80] ;  /* 0x000d8000018c7983 */ /* 0x000f680000100a00 */
[----:B--2---:R-:W-:Y:S04]  /*69a0*/  @P2 STL [R1+0x98], R9 ;  /* 0x0000980901002387 */ /* 0x004fe80000100800 */
[----:B---3--:R0:W-:Y:S04]  /*69b0*/  @P2 STL [R1+0x9c], R8 ;  /* 0x00009c0801002387 */ /* 0x0081e80000100800 */
[----:B0-----:R-:W2:Y:S04]  /*69c0*/  LDL.64 R8, [R1+0xc60] ;  /* 0x000c600001087983 */ /* 0x001ea80000100a00 */
[----:B------:R-:W-:Y:S04]  /*69d0*/  STL.64 [R1+0xd98], R142 ;  /* 0x000d988e01007387 */ /* 0x000fe80000100a00 */
[----:B------:R-:W-:Y:S04]  /*69e0*/  STL [R1+0x10c0], R142 ;  /* 0x0010c08e01007387 */ /* 0x000fe80000100800 */
[----:B------:R0:W-:Y:S04]  /*69f0*/  STL [R1+0x10b0], R143 ;  /* 0x0010b08f01007387 */ /* 0x0001e80000100800 */
[----:B0-----:R-:W3:Y:S04]  /*6a00*/  LDL.64 R142, [R1+0xde8] ;  /* 0x000de800018e7983 */ /* 0x001ee80000100a00 */
[----:B------:R-:W2:Y:S04]  /*6a10*/  LDL.LU.64 R126, [R1+0x1330] ;  /* 0x00133000017e7983 */ /* 0x000ea80000300a00 */
[----:B------:R-:W3:Y:S04]  /*6a20*/  LDL.LU.64 R128, [R1+0x1328] ;  /* 0x0013280001807983 */ /* 0x000ee80000300a00 */
[----:B----4-:R-:W-:Y:S04]  /*6a30*/  STL [R1+0xf98], R130 ;  /* 0x000f988201007387 */ /* 0x010fe80000100800 */
[----:B--2---:R-:W2:Y:S04]  /*6a40*/  @P2 LDG.E.U16 R127, desc[UR8][R122.64] ;  /* 0x000000087a7f2981 */ /* 0x004ea8000c1e1500 */
[----:B---3--:R-:W3:Y:S04]  /*6a50*/  @P2 LDG.E.U16 R129, desc[UR8][R124.64] ;  /* 0x000000087c812981 */ /* 0x008ee8000c1e1500 */
[----:B------:R-:W4:Y:S04]  /*6a60*/  @P2 LDG.E.U16 R128, desc[UR8][R14.64] ;  /* 0x000000080e802981 */ /* 0x000f28000c1e1500 */
[----:B------:R-:W2:Y:S04]  /*6a70*/  @P2 LDG.E.U16 R126, desc[UR8][R142.64] ;  /* 0x000000088e7e2981 */ /* 0x000ea8000c1e1500 */
[----:B------:R-:W2:Y:S04]  /*6a80*/  LDL.LU.64 R124, [R1+0x1320] ;  /* 0x00132000017c7983 */ /* 0x000ea80000300a00 */
[----:B-----5:R-:W-:Y:S04]  /*6a90*/  @P2 STL [R1+0x28], R11 ;  /* 0x0000280b01002387 */ /* 0x020fe80000100800 */
[----:B------:R0:W-:Y:S04]  /*6aa0*/  @P2 STL [R1+0x2c], R10 ;  /* 0x00002c0a01002387 */ /* 0x0001e80000100800 */
[----:B------:R-:W5:Y:S04]  /*6ab0*/  LDL.64 R12, [R1+0xb48] ;  /* 0x000b4800010c7983 */ /* 0x000f680000100a00 */
[----:B0-----:R-:W5:Y:S04]  /*6ac0*/  LDL.64 R10, [R1+0xba0] ;  /* 0x000ba000010a7983 */ /* 0x001f680000100a00 */
[----:B---3--:R-:W-:Y:S04]  /*6ad0*/  STL [R1+0xf9c], R129 ;  /* 0x000f9c8101007387 */ /* 0x008fe80000100800 */
[----:B------:R-:W3:Y:S04]  /*6ae0*/  LDL.64 R14, [R1+0xb40] ;  /* 0x000b4000010e7983 */ /* 0x000ee80000100a00 */
[----:B----4-:R-:W-:Y:S04]  /*6af0*/  STL [R1+0xfa0], R128 ;  /* 0x000fa08001007387 */ /* 0x010fe80000100800 */
[----:B------:R-:W4:Y:S04]  /*6b00*/  LDL.LU.64 R122, [R1+0x1318] ;  /* 0x00131800017a7983 */ /* 0x000f280000300a00 */
[----:B--2---:R-:W-:Y:S04]  /*6b10*/  STL [R1+0xfa4], R127 ;  /* 0x000fa47f01007387 */ /* 0x004fe80000100800 */
[----:B------:R-:W-:Y:S04]  /*6b20*/  STL [R1+0xfa8], R126 ;  /* 0x000fa87e01007387 */ /* 0x000fe80000100800 */
[----:B------:R-:W2:Y:S04]  /*6b30*/  @P2 LDG.E.U16 R125, desc[UR8][R120.64] ;  /* 0x00000008787d2981 */ /* 0x000ea8000c1e1500 */
[----:B------:R-:W3:Y:S04]  /*6b40*/  @P2 LDG.E.U16 R124, desc[UR8][R118.64] ;  /* 0x00000008767c2981 */ /* 0x000ee8000c1e1500 */
[----:B------:R-:W3:Y:S04]  /*6b50*/  LDL.LU.64 R120, [R1+0x1310] ;  /* 0x0013100001787983 */ /* 0x000ee80000300a00 */
[----:B----4-:R-:W4:Y:S04]  /*6b60*/  @P2 LDG.E.U16 R123, desc[UR8][R140.64] ;  /* 0x000000088c7b2981 */ /* 0x010f28000c1e1500 */
[----:B------:R-:W4:Y:S04]  /*6b70*/  @P2 LDG.E.U16 R122, desc[UR8][R116.64] ;  /* 0x00000008747a2981 */ /* 0x000f28000c1e1500 */
[----:B--2---:R-:W-:Y:S04]  /*6b80*/  STL [R1+0xfac], R125 ;  /* 0x000fac7d01007387 */ /* 0x004fe80000100800 */
[----:B------:R-:W2:Y:S04]  /*6b90*/  LDL.LU.64 R118, [R1+0x1308] ;  /* 0x0013080001767983 */ /* 0x000ea80000300a00 */
[----:B---3--:R-:W3:Y:S04]  /*6ba0*/  @P2 LDG.E.U16 R121, desc[UR8][R114.64] ;  /* 0x0000000872792981 */ /* 0x008ee8000c1e1500 */
[----:B------:R-:W3:Y:S04]  /*6bb0*/  @P2 LDG.E.U16 R120, desc[UR8][R138.64] ;  /* 0x000000088a782981 */ /* 0x000ee8000c1e1500 */
[----:B------:R-:W-:Y:S04]  /*6bc0*/  STL [R1+0xfb8], R124 ;  /* 0x000fb87c01007387 */ /* 0x000fe80000100800 */
[----:B------:R-:W-:Y:S04]  /*6bd0*/  STL [R1+0x1028], R124 ;  /* 0x0010287c01007387 */ /* 0x000fe80000100800 */
[----:B------:R-:W5:Y:S04]  /*6be0*/  LDL.LU.64 R116, [R1+0x1300] ;  /* 0x0013000001747983 */ /* 0x000f680000300a00 */
[----:B----4-:R-:W-:Y:S04]  /*6bf0*/  STL.64 [R1+0xfb0], R122 ;  /* 0x000fb07a01007387 */ /* 0x010fe80000100a00 */
[----:B------:R-:W-:Y:S04]  /*6c00*/  STL [R1+0xfc8], R123 ;  /* 0x000fc87b01007387 */ /* 0x000fe80000100800 */
[----:B------:R-:W4:Y:S04]  /*6c10*/  LDL.LU.64 R114, [R1+0x12f8] ;  /* 0x0012f80001727983 */ /* 0x000f280000300a00 */
[----:B--2---:R-:W2:Y:S04]  /*6c20*/  @P2 LDG.E.U16 R119, desc[UR8][R132.64] ;  /* 0x0000000884772981 */ /* 0x004ea8000c1e1500 */
[----:B------:R-:W2:Y:S04]  /*6c30*/  @P2 LDG.E.U16 R118, desc[UR8][R112.64] ;  /* 0x0000000870762981 */ /* 0x000ea8000c1e1500 */
[----:B---3--:R0:W-:Y:S04]  /*6c40*/  STL.64 [R1+0xfc0], R120 ;  /* 0x000fc07801007387 */ /* 0x0081e80000100a00 */
[----:B------:R-:W3:Y:S04]  /*6c50*/  LDL.LU.64 R112, [R1+0x12f0] ;  /* 0x0012f00001707983 */ /* 0x000ee80000300a00 */
[----:B-----5:R-:W5:Y:S04]  /*6c60*/  @P2 LDG.E.U16 R117, desc[UR8][R8.64] ;  /* 0x0000000808752981 */ /* 0x020f68000c1e1500 */
[----:B------:R-:W5:Y:S04]  /*6c70*/  @P2 LDG.E.U16 R116, desc[UR8][R110.64] ;  /* 0x000000086e742981 */ /* 0x000f68000c1e1500 */
[----:B----4-:R-:W4:Y:S04]  /*6c80*/  @P2 LDG.E.U16 R115, desc[UR8][R146.64] ;  /* 0x0000000892732981 */ /* 0x010f28000c1e1500 */
[----:B------:R-:W4:Y:S04]  /*6c90*/  @P2 LDG.E.U16 R114, desc[UR8][R108.64] ;  /* 0x000000086c722981 */ /* 0x000f28000c1e1500 */
[----:B--2---:R-:W-:Y:S04]  /*6ca0*/  STL.64 [R1+0xfd8], R118 ;  /* 0x000fd87601007387 */ /* 0x004fe80000100a00 */
[----:B------:R-:W2:Y:S04]  /*6cb0*/  LDL.LU.64 R110, [R1+0x12e8] ;  /* 0x0012e800016e7983 */ /* 0x000ea80000300a00 */
[----:B---3--:R-:W3:Y:S04]  /*6cc0*/  @P2 LDG.E.U16 R113, desc[UR8][R10.64] ;  /* 0x000000080a712981 */ /* 0x008ee8000c1e1500 */
[----:B------:R-:W3:Y:S04]  /*6cd0*/  @P2 LDG.E.U16 R112, desc[UR8][R12.64] ;  /* 0x000000080c702981 */ /* 0x000ee8000c1e1500 */
[----:B-----5:R-:W-:Y:S04]  /*6ce0*/  STL.64 [R1+0xfe0], R116 ;  /* 0x000fe07401007387 */ /* 0x020fe80000100a00 */
[----:B------:R-:W5:Y:S04]  /*6cf0*/  LDL.LU R146, [R1+0x12e0] ;  /* 0x0012e00001927983 */ /* 0x000f680000300800 */
[----:B------:R-:W5:Y:S04]  /*6d00*/  LDL.LU.64 R108, [R1+0x12d8] ;  /* 0x0012d800016c7983 */ /* 0x000f680000300a00 */
[----:B----4-:R-:W-:Y:S04]  /*6d10*/  STL.64 [R1+0xfe8], R114 ;  /* 0x000fe87201007387 */ /* 0x010fe80000100a00 */
[----:B------:R-:W4:Y:S04]  /*6d20*/  LDL R12, [R1+0x24] ;  /* 0x00002400010c7983 */ /* 0x000f280000100800 */
[----:B--2---:R-:W2:Y:S04]  /*6d30*/  @P2 LDG.E.U16 R111, desc[UR8][R14.64] ;  /* 0x000000080e6f2981 */ /* 0x004ea8000c1e1500 */
[----:B------:R-:W2:Y:S04]  /*6d40*/  @P2 LDG.E.U16 R110, desc[UR8][R106.64] ;  /* 0x000000086a6e2981 */ /* 0x000ea8000c1e1500 */
[----:B---3--:R-:W-:Y:S04]  /*6d50*/  STL.64 [R1+0x1038], R112 ;  /* 0x0010387001007387 */ /* 0x008fe80000100a00 */
[----:B------:R-:W3:Y:S01]  /*6d60*/  LDL.LU.64 R106, [R1+0x12d0] ;  /* 0x0012d000016a7983 */ /* 0x000ee20000300a00 */
[----:B------:R-:W-:-:S03]  /*6d70*/  PRMT R0, RZ, 0x7610, R0 ;  /* 0x00007610ff007816 */ /* 0x000fc60000000000 */
[----:B------:R-:W3:Y:S04]  /*6d80*/  LDL R13, [R1+0x20] ;  /* 0x00002000010d7983 */ /* 0x000ee80000100800 */
[----:B------:R-:W3:Y:S04]  /*6d90*/  @P2 LDG.E.U16 R0, desc[UR8][R152.64] ;  /* 0x0000000898002981 */ /* 0x000ee8000c1e1500 */
[----:B-----5:R1:W5:Y:S04]  /*6da0*/  @P2 LDG.E.U16 R109, desc[UR8][R144.64] ;  /* 0x00000008906d2981 */ /* 0x020368000c1e1500 */
[----:B------:R-:W5:Y:S04]  /*6db0*/  @P2 LDG.E.U16 R108, desc[UR8][R148.64] ;  /* 0x00000008946c2981 */ /* 0x000f68000c1e1500 */
[----:B----4-:R-:W4:Y:S04]  /*6dc0*/  @P2 LDG.E.U16 R12, desc[UR8][R104.64] ;  /* 0x00000008680c2981 */ /* 0x010f28000c1e1500 */
[----:B--2---:R-:W-:Y:S04]  /*6dd0*/  STL.64 [R1+0x1048], R110 ;  /* 0x0010486e01007387 */ /* 0x004fe80000100a00 */
[----:B------:R-:W2:Y:S04]  /*6de0*/  LDL.LU.64 R152, [R1+0x12c8] ;  /* 0x0012c80001987983 */ /* 0x000ea80000300a00 */
[----:B------:R-:W2:Y:S04]  /*6df0*/  LDL.LU R148, [R1+0x12c0] ;  /* 0x0012c00001947983 */ /* 0x000ea80000300800 */
[----:B---3--:R-:W3:Y:S04]  /*6e00*/  @P2 LDG.E.U16 R107, desc[UR8][R96.64] ;  /* 0x00000008606b2981 */ /* 0x008ee8000c1e1500 */
[----:B------:R-:W3:Y:S01]  /*6e10*/  @P2 LDG.E.U16 R106, desc[UR8][R100.64] ;  /* 0x00000008646a2981 */ /* 0x000ee2000c1e1500 */
[----:B-1----:R-:W-:-:S03]  /*6e20*/  IMAD.WIDE R144, R146, 0x2, R134 ;  /* 0x0000000292907825 */ /* 0x002fc600078e0286 */
[----:B0-----:R-:W4:Y:S04]  /*6e30*/  LDL.64 R120, [R1+0xe90] ;  /* 0x000e900001787983 */ /* 0x001f280000100a00 */
[----:B------:R-:W4:Y:S04]  /*6e40*/  @P2 LDG.E.U16 R13, desc[UR8][R102.64] ;  /* 0x00000008660d2981 */ /* 0x000f28000c1e1500 */
[----:B-----5:R0:W-:Y:S04]  /*6e50*/  STL.64 [R1+0x1058], R108 ;  /* 0x0010586c01007387 */ /* 0x0201e80000100a00 */
[----:B------:R-:W-:Y:S04]  /*6e60*/  STL.64 [R1+0xd38], R144 ;  /* 0x000d389001007387 */ /* 0x000fe80000100a00 */
[----:B------:R-:W-:Y:S04]  /*6e70*/  STL.64 [R1+0x1068], R144 ;  /* 0x0010689001007387 */ /* 0x000fe80000100a00 */
[----:B------:R-:W5:Y:S01]  /*6e80*/  LDL.LU.64 R96, [R1+0x12b8] ;  /* 0x0012b80001607983 */ /* 0x000f620000300a00 */
[----:B0-----:R-:W-:-:S03]  /*6e90*/  IMAD.WIDE R108, R146, 0x2, R136 ;  /* 0x00000002926c7825 */ /* 0x001fc600078e0288 */
[----:B------:R-:W4:Y:S04]  /*6ea0*/  LDL.64 R122, [R1+0xe30] ;  /* 0x000e3000017a7983 */ /* 0x000f280000100a00 */
[----:B------:R-:W4:Y:S04]  /*6eb0*/  LDL.LU.64 R100, [R1+0x12b0] ;  /* 0x0012b00001647983 */ /* 0x000f280000300a00 */
[----:B------:R-:W4:Y:S04]  /*6ec0*/  LDL.64 R124, [R1+0xdd0] ;  /* 0x000dd000017c7983 */ /* 0x000f280000100a00 */
[----:B------:R-:W4:Y:S04]  /*6ed0*/  LDL.64 R126, [R1+0xd78] ;  /* 0x000d7800017e7983 */ /* 0x000f280000100a00 */
[----:B------:R-:W4:Y:S01]  /*6ee0*/  LDL.64 R128, [R1+0xd18] ;  /* 0x000d180001807983 */ /* 0x000f220000100a00 */
[----:B--2---:R-:W-:-:S03]  /*6ef0*/  IMAD.WIDE R146, R148, 0x2, R134 ;  /* 0x0000000294927825 */ /* 0x004fc600078e0286 */
[----:B---3--:R-:W-:Y:S04]  /*6f00*/  STL.64 [R1+0x10b8], R106 ;  /* 0x0010b86a01007387 */ /* 0x008fe80000100a00 */
[----:B------:R-:W2:Y:S04]  /*6f10*/  LDL.64 R142, [R1+0xcb8] ;  /* 0x000cb800018e7983 */ /* 0x000ea80000100a00 */
[----:B------:R-:W3:Y:S04]  /*6f20*/  LDL.64 R14, [R1+0xc58] ;  /* 0x000c5800010e7983 */ /* 0x000ee80000100a00 */
[----:B------:R-:W2:Y:S04]  /*6f30*/  LDL.64 R140, [R1+0xbf8] ;  /* 0x000bf800018c7983 */ /* 0x000ea80000100a00 */
[----:B------:R-:W2:Y:S04]  /*6f40*/  LDL.64 R138, [R1+0xbf0] ;  /* 0x000bf000018a7983 */ /* 0x000ea80000100a00 */
[----:B------:R-:W2:Y:S04]  /*6f50*/  LDL.64 R132, [R1+0xb98] ;  /* 0x000b980001847983 */ /* 0x000ea80000100a00 */
[----:B------:R-:W-:Y:S04]  /*6f60*/  STL.64 [R1+0xd30], R108 ;  /* 0x000d306c01007387 */ /* 0x000fe80000100a00 */
[----:B------:R-:W-:Y:S04]  /*6f70*/  STL.64 [R1+0x10c8], R108 ;  /* 0x0010c86c01007387 */ /* 0x000fe80000100a00 */
[----:B------:R-:W2:Y:S04]  /*6f80*/  LDL.LU.64 R104, [R1+0x12a8] ;  /* 0x0012a80001687983 */ /* 0x000ea80000300a00 */
[----:B------:R-:W3:Y:S04]  /*6f90*/  LDL.64 R8, [R1+0xb30] ;  /* 0x000b300001087983 */ /* 0x000ee80000100a00 */
[----:B------:R-:W-:Y:S04]  /*6fa0*/  STL.64 [R1+0xcd8], R146 ;  /* 0x000cd89201007387 */ /* 0x000fe80000100a00 */
[----:B------:R-:W-:Y:S04]  /*6fb0*/  STL.64 [R1+0x10d0], R146 ;  /* 0x0010d09201007387 */ /* 0x000fe80000100a00 */
[----:B------:R-:W3:Y:S01]  /*6fc0*/  LDL.LU.64 R102, [R1+0x12a0] ;  /* 0x0012a00001667983 */ /* 0x000ee20000300a00 */
[----:B------:R-:W-:-:S03]  /*6fd0*/  IMAD.WIDE R110, R148, 0x2, R136 ;  /* 0x00000002946e7825 */ /* 0x000fc600078e0288 */
[----:B----4-:R-:W-:Y:S01]  /*6fe0*/  @P2 STL [R1+0x20], R13 ;  /* 0x0000200d01002387 */ /* 0x010fe20000100800 */
[----:B------:R-:W-:-:S03]  /*6ff0*/  IMAD.WIDE R148, R153, 0x2, R134 ;  /* 0x0000000299947825 */ /* 0x000fc600078e0286 */
[----:B------:R0:W-:Y:S04]  /*7000*/  @P2 STL [R1+0x24], R12 ;  /* 0x0000240c01002387 */ /* 0x0001e80000100800 */
[----:B------:R-:W4:Y:S04]  /*7010*/  @P2 LDG.E.U16 R101, desc[UR8][R92.64] ;  /* 0x000000085c652981 */ /* 0x000f28000c1e1500 */
[----:B-----5:R-:W5:Y:S04]  /*7020*/  @P2 LDG.E.U16 R96, desc[UR8][R88.64] ;  /* 0x0000000858602981 */ /* 0x020f68000c1e1500 */
[----:B0-----:R-:W4:Y:S04]  /*7030*/  LDL.64 R12, [R1+0xad0] ;  /* 0x000ad000010c7983 */ /* 0x001f280000100a00 */
[----:B------:R-:W-:Y:S04]  /*7040*/  STL.64 [R1+0xcd0], R110 ;  /* 0x000cd06e01007387 */ /* 0x000fe80000100a00 */
[----:B------:R-:W-:Y:S01]  /*7050*/  STL.64 [R1+0x10d8], R110 ;  /* 0x0010d86e01007387 */ /* 0x000fe20000100a00 */
[----:B------:R-:W-:-:S03]  /*7060*/  IMAD.WIDE R112, R153, 0x2, R136 ;  /* 0x0000000299707825 */ /* 0x000fc600078e0288 */
[----:B------:R0:W4:Y:S04]  /*7070*/  @P2 LDG.E.U16 R100, desc[UR8][R124.64] ;  /* 0x000000087c642981 */ /* 0x000128000c1e1500 */
[----:B------:R-:W4:Y:S04]  /*7080*/  @P2 LDG.E.U16 R97, desc[UR8][R128.64] ;  /* 0x0000000880612981 */ /* 0x000f28000c1e1500 */
[----:B--2---:R-:W2:Y:S04]  /*7090*/  @P2 LDG.E.U16 R105, desc[UR8][R98.64] ;  /* 0x0000000862692981 */ /* 0x004ea8000c1e1500 */
[----:B------:R-:W2:Y:S04]  /*70a0*/  @P2 LDG.E.U16 R104, desc[UR8][R120.64] ;  /* 0x0000000878682981 */ /* 0x000ea8000c1e1500 */
[----:B------:R-:W2:Y:S04]  /*70b0*/  LDL.LU.64 R98, [R1+0x1298] ;  /* 0x0012980001627983 */ /* 0x000ea80000300a00 */
[----:B------:R-:W4:Y:S04]  /*70c0*/  LDL.64 R10, [R1+0xa78] ;  /* 0x000a7800010a7983 */ /* 0x000f280000100a00 */
[----:B------:R-:W-:Y:S04]  /*70d0*/  STL.64 [R1+0xc78], R148 ;  /* 0x000c789401007387 */ /* 0x000fe80000100a00 */
[----:B------:R-:W-:Y:S04]  /*70e0*/  STL.64 [R1+0x10e0], R148 ;  /* 0x0010e09401007387 */ /* 0x000fe80000100a00 */
[----:B---3--:R-:W3:Y:S04]  /*70f0*/  @P2 LDG.E.U16 R103, desc[UR8][R94.64] ;  /* 0x000000085e672981 */ /* 0x008ee8000c1e1500 */
[----:B------:R-:W3:Y:S04]  /*7100*/  @P2 LDG.E.U16 R102, desc[UR8][R122.64] ;  /* 0x000000087a662981 */ /* 0x000ee8000c1e1500 */
[----:B------:R-:W3:Y:S04]  /*7110*/  LDL.LU.64 R94, [R1+0x1290] ;  /* 0x00129000015e7983 */ /* 0x000ee80000300a00 */
[----:B------:R-:W4:Y:S04]  /*7120*/  LDL.LU.64 R92, [R1+0x1288] ;  /* 0x00128800015c7983 */ /* 0x000f280000300a00 */
[----:B--2---:R-:W2:Y:S01]  /*7130*/  @P2 LDG.E.U16 R98, desc[UR8][R90.64] ;  /* 0x000000085a622981 */ /* 0x004ea2000c1e1500 */
[----:B0-----:R-:W-:-:S03]  /*7140*/  IMAD.WIDE R124, R152, 0x2, R136 ;  /* 0x00000002987c7825 */ /* 0x001fc600078e0288 */
[----:B------:R-:W2:Y:S04]  /*7150*/  @P2 LDG.E.U16 R99, desc[UR8][R126.64] ;  /* 0x000000087e632981 */ /* 0x000ea8000c1e1500 */
[----:B------:R-:W2:Y:S04]  /*7160*/  LDL.LU.64 R90, [R1+0x1280] ;  /* 0x00128000015a7983 */ /* 0x000ea80000300a00 */
[----:B------:R-:W5:Y:S04]  /*7170*/  LDL.LU.64 R88, [R1+0x1278] ;  /* 0x0012780001587983 */ /* 0x000f680000300a00 */
[----:B---3--:R-:W3:Y:S04]  /*7180*/  @P2 LDG.E.U16 R94, desc[UR8][R86.64] ;  /* 0x00000008565e2981 */ /* 0x008ee8000c1e1500 */
[----:B----4-:R-:W4:Y:S04]  /*7190*/  @P2 LDG.E.U16 R92, desc[UR8][R84.64] ;  /* 0x00000008545c2981 */ /* 0x010f28000c1e1500 */
[----:B------:R-:W3:Y:S04]  /*71a0*/  @P2 LDG.E.U16 R93, desc[UR8][R14.64] ;  /* 0x000000080e5d2981 */ /* 0x000ee8000c1e1500 */
[----:B------:R-:W3:Y:S04]  /*71b0*/  LDL.LU.64 R86, [R1+0x1270] ;  /* 0x0012700001567983 */ /* 0x000ee80000300a00 */
[----:B------:R-:W4:Y:S04]  /*71c0*/  LDL.LU.64 R84, [R1+0x1268] ;  /* 0x0012680001547983 */ /* 0x000f280000300a00 */
[----:B------:R-:W4:Y:S04]  /*71d0*/  LDL R14, [R1+0x1c] ;  /* 0x00001c00010e7983 */ /* 0x000f280000100800 */
[----:B------:R-:W4:Y:S04]  /*71e0*/  LDL R15, [R1+0x18] ;  /* 0x00001800010f7983 */ /* 0x000f280000100800 */
[----:B------:R-:W4:Y:S04]  /*71f0*/  @P2 LDG.E.U16 R95, desc[UR8][R142.64] ;  /* 0x000000088e5f2981 */ /* 0x000f28000c1e1500 */
[----:B--2---:R-:W2:Y:S04]  /*7200*/  @P2 LDG.E.U16 R91, desc[UR8][R140.64] ;  /* 0x000000088c5b2981 */ /* 0x004ea8000c1e1500 */
[----:B-----5:R-:W5:Y:S04]  /*7210*/  @P2 LDG.E.U16 R88, desc[UR8][R56.64] ;  /* 0x0000000838582981 */ /* 0x020f68000c1e1500 */
[----:B------:R-:W2:Y:S04]  /*7220*/  @P2 LDG.E.U16 R89, desc[UR8][R132.64] ;  /* 0x0000000884592981 */ /* 0x000ea8000c1e1500 */
[----:B------:R-:W2:Y:S04]  /*7230*/  @P2 LDG.E.U16 R90, desc[UR8][R138.64] ;  /* 0x000000088a5a2981 */ /* 0x000ea8000c1e1500 */
[----:B------:R-:W2:Y:S04]  /*7240*/  LDL.LU.64 R56, [R1+0x1260] ;  /* 0x0012600001387983 */ /* 0x000ea80000300a00 */
[----:B---3--:R-:W3:Y:S04]  /*7250*/  @P2 LDG.E.U16 R87, desc[UR8][R82.64] ;  /* 0x0000000852572981 */ /* 0x008ee8000c1e1500 */
[----:B----4-:R-:W4:Y:S04]  /*7260*/  @P2 LDG.E.U16 R85, desc[UR8][R80.64] ;  /* 0x0000000850552981 */ /* 0x010f28000c1e1500 */
[----:B------:R-:W3:Y:S04]  /*7270*/  @P2 LDG.E.U16 R84, desc[UR8][R12.64] ;  /* 0x000000080c542981 */ /* 0x000ee8000c1e1500 */
[----:B------:R-:W3:Y:S04]  /*7280*/  LDL.LU.64 R82, [R1+0x1258] ;  /* 0x0012580001527983 */ /* 0x000ee80000300a00 */
[----:B------:R-:W4:Y:S04]  /*7290*/  LDL.LU.64 R80, [R1+0x1250] ;  /* 0x0012500001507983 */ /* 0x000f280000300a00 */
[----:B------:R-:W5:Y:S04]  /*72a0*/  LDL.64 R122, [R1+0xe28] ;  /* 0x000e2800017a7983 */ /* 0x000f680000100a00 */
[----:B------:R-:W5:Y:S04]  /*72b0*/  LDL.64 R140, [R1+0xe20] ;  /* 0x000e2000018c7983 */ /* 0x000f680000100a00 */
[----:B------:R-:W5:Y:S04]  /*72c0*/  LDL.64 R132, [R1+0xdc0] ;  /* 0x000dc00001847983 */ /* 0x000f680000100a00 */
[----:B------:R-:W5:Y:S04]  /*72d0*/  LDL.64 R12, [R1+0xd68] ;  /* 0x000d6800010c7983 */ /* 0x000f680000100a00 */
[----:B------:R-:W5:Y:S04]  /*72e0*/  @P2 LDG.E.U16 R86, desc[UR8][R8.64] ;  /* 0x0000000808562981 */ /* 0x000f68000c1e1500 */
[----:B------:R-:W5:Y:S04]  /*72f0*/  @P2 LDG.E.U16 R15, desc[UR8][R76.64] ;  /* 0x000000084c0f2981 */ /* 0x000f68000c1e1500 */
[----:B------:R-:W5:Y:S04]  /*7300*/  @P2 LDG.E.U16 R14, desc[UR8][R78.64] ;  /* 0x000000084e0e2981 */ /* 0x000f68000c1e1500 */
[----:B--2---:R-:W2:Y:S04]  /*7310*/  @P2 LDG.E.U16 R56, desc[UR8][R10.64] ;  /* 0x000000080a382981 */ /* 0x004ea8000c1e1500 */
[----:B---3--:R-:W3:Y:S04]  /*7320*/  @P2 LDG.E.U16 R83, desc[UR8][R74.64] ;  /* 0x000000084a532981 */ /* 0x008ee8000c1e1500 */
[----:B----4-:R0:W4:Y:S04]  /*7330*/  @P2 LDG.E.U16 R81, desc[UR8][R150.64] ;  /* 0x0000000896512981 */ /* 0x010128000c1e1500 */
[----:B------:R1:W2:Y:S04]  /*7340*/  @P2 LDG.E.U16 R82, desc[UR8][R164.64] ;  /* 0x00000008a4522981 */ /* 0x0002a8000c1e1500 */
[----:B------:R-:W2:Y:S01]  /*7350*/  LDL.LU.64 R74, [R1+0x1248] ;  /* 0x00124800014a7983 */ /* 0x000ea20000300a00 */
[----:B0-----:R-:W-:-:S03]  /*7360*/  IMAD.WIDE R150, R152, 0x2, R134 ;  /* 0x0000000298967825 */ /* 0x001fc600078e0286 */
[----:B------:R-:W-:Y:S01]  /*7370*/  STL.64 [R1+0xc70], R112 ;  /* 0x000c707001007387 */ /* 0x000fe20000100a00 */
[----:B------:R-:W-:-:S03]  /*7380*/  IMAD.WIDE R152, R131, 0x2, R134 ;  /* 0x0000000283987825 */ /* 0x000fc600078e0286 */
[----:B------:R-:W3:Y:S01]  /*7390*/  LDL.64 R126, [R1+0xbe8] ;  /* 0x000be800017e7983 */ /* 0x000ee20000100a00 */
[----:B-1----:R-:W-:-:S03]  /*73a0*/  IMAD.WIDE R164, R131, 0x2, R136 ;  /* 0x0000000283a47825 */ /* 0x002fc600078e0288 */
[----:B------:R-:W3:Y:S04]  /*73b0*/  LDL.64 R128, [R1+0xbe0] ;  /* 0x000be00001807983 */ /* 0x000ee80000100a00 */
[----:B------:R-:W3:Y:S04]  /*73c0*/  LDL.64 R130, [R1+0xb88] ;  /* 0x000b880001827983 */ /* 0x000ee80000100a00 */
[----:B------:R-:W3:Y:S04]  /*73d0*/  LDL.64 R142, [R1+0xb80] ;  /* 0x000b8000018e7983 */ /* 0x000ee80000100a00 */
[----:B------:R-:W3:Y:S04]  /*73e0*/  LDL.64 R138, [R1+0xb28] ;  /* 0x000b2800018a7983 */ /* 0x000ee80000100a00 */
[----:B------:R-:W3:Y:S04]  /*73f0*/  LDL.64 R8, [R1+0xb20] ;  /* 0x000b200001087983 */ /* 0x000ee80000100a00 */
[----:B------:R-:W-:Y:S04]  /*7400*/  STL.64 [R1+0xc18], R150 ;  /* 0x000c189601007387 */ /* 0x000fe80000100a00 */
[----:B------:R-:W3:Y:S04]  /*7410*/  LDL.LU.64 R78, [R1+0x1240] ;  /* 0x00124000014e7983 */ /* 0x000ee80000300a00 */
[----:B------:R-:W-:Y:S04]  /*7420*/  STL.64 [R1+0xc10], R124 ;  /* 0x000c107c01007387 */ /* 0x000fe80000100a00 */
[----:B------:R-:W4:Y:S04]  /*7430*/  LDL.LU.64 R76, [R1+0x1238] ;  /* 0x00123800014c7983 */ /* 0x000f280000300a00 */
[----:B------:R-:W4:Y:S04]  /*7440*/  LDL.64 R10, [R1+0xa60] ;  /* 0x000a6000010a7983 */ /* 0x000f280000100a00 */
[----:B------:R-:W-:Y:S04]  /*7450*/  STL.64 [R1+0xbb8], R152 ;  /* 0x000bb89801007387 */ /* 0x000fe80000100a00 */
[----:B------:R-:W4:Y:S04]  /*7460*/  @P2 LDG.E.U16 R80, desc[UR8][R72.64] ;  /* 0x0000000848502981 */ /* 0x000f28000c1e1500 */
[----:B------:R-:W4:Y:S04]  /*7470*/  LDL.LU.64 R72, [R1+0x1230] ;  /* 0x0012300001487983 */ /* 0x000f280000300a00 */
[----:B-----5:R-:W-:Y:S04]  /*7480*/  @P2 STL [R1+0x18], R15 ;  /* 0x0000180f01002387 */ /* 0x020fe80000100800 */
[----:B------:R0:W-:Y:S04]  /*7490*/  @P2 STL [R1+0x1c], R14 ;  /* 0x00001c0e01002387 */ /* 0x0001e80000100800 */
[----:B0-----:R-:W5:Y:S04]  /*74a0*/  LDL.64 R14, [R1+0xa08] ;  /* 0x000a0800010e7983 */ /* 0x001f680000100a00 */
[----:B------:R-:W-:Y:S04]  /*74b0*/  STL.64 [R1+0xbb0], R164 ;  /* 0x000bb0a401007387 */ /* 0x000fe80000100a00 */
[----:B--2---:R0:W2:Y:S04]  /*74c0*/  @P2 LDG.E.U16 R75, desc[UR8][R132.64] ;  /* 0x00000008844b2981 */ /* 0x0040a8000c1e1500 */
[----:B------:R-:W2:Y:S04]  /*74d0*/  @P2 LDG.E.U16 R74, desc[UR8][R12.64] ;  /* 0x000000080c4a2981 */ /* 0x000ea8000c1e1500 */
[----:B---3--:R-:W3:Y:S04]  /*74e0*/  @P2 LDG.E.U16 R79, desc[UR8][R70.64] ;  /* 0x00000008464f2981 */ /* 0x008ee8000c1e1500 */
[----:B------:R-:W2:Y:S04]  /*74f0*/  @P2 LDG.E.U16 R78, desc[UR8][R122.64] ;  /* 0x000000087a4e2981 */ /* 0x000ea8000c1e1500 */
[----:B----4-:R-:W4:Y:S04]  /*7500*/  @P2 LDG.E.U16 R76, desc[UR8][R68.64] ;  /* 0x00000008444c2981 */ /* 0x010f28000c1e1500 */
[----:B------:R-:W2:Y:S04]  /*7510*/  LDL.LU.64 R70, [R1+0x1228] ;  /* 0x0012280001467983 */ /* 0x000ea80000300a00 */
[----:B------:R-:W3:Y:S04]  /*7520*/  @P2 LDG.E.U16 R77, desc[UR8][R140.64] ;  /* 0x000000088c4d2981 */ /* 0x000ee8000c1e1500 */
[----:B------:R-:W3:Y:S04]  /*7530*/  LDL.LU.64 R68, [R1+0x1220] ;  /* 0x0012200001447983 */ /* 0x000ee80000300a00 */
[----:B------:R-:W4:Y:S04]  /*7540*/  @P2 LDG.E.U16 R73, desc[UR8][R156.64] ;  /* 0x000000089c492981 */ /* 0x000f28000c1e1500 */
[----:B------:R-:W4:Y:S04]  /*7550*/  @P2 LDG.E.U16 R72, desc[UR8][R66.64] ;  /* 0x0000000842482981 */ /* 0x000f28000c1e1500 */
[----:B------:R-:W0:Y:S04]  /*7560*/  LDL.LU.64 R156, [R1+0x1218] ;  /* 0x00121800019c7983 */ /* 0x000e280000300a00 */
[----:B------:R-:W4:Y:S04]  /*7570*/  LDL.LU.64 R66, [R1+0x1210] ;  /* 0x0012100001427983 */ /* 0x000f280000300a00 */
[----:B-----5:R-:W5:Y:S04]  /*7580*/  @P2 LDG.E.U16 R57, desc[UR8][R14.64] ;  /* 0x000000080e392981 */ /* 0x020f68000c1e1500 */
[----:B--2---:R-:W2:Y:S04]  /*7590*/  @P2 LDG.E.U16 R71, desc[UR8][R60.64] ;  /* 0x000000083c472981 */ /* 0x004ea8000c1e1500 */
[----:B------:R-:W2:Y:S04]  /*75a0*/  @P2 LDG.E.U16 R70, desc[UR8][R64.64] ;  /* 0x0000000840462981 */ /* 0x000ea8000c1e1500 */
[----:B---3--:R-:W3:Y:S04]  /*75b0*/  @P2 LDG.E.U16 R69, desc[UR8][R62.64] ;  /* 0x000000083e452981 */ /* 0x008ee8000c1e1500 */
[----:B------:R-:W2:Y:S04]  /*75c0*/  LDL.LU.64 R60, [R1+0x1208] ;  /* 0x00120800013c7983 */ /* 0x000ea80000300a00 */
[----:B------:R-:W3:Y:S04]  /*75d0*/  LDL.LU.64 R64, [R1+0x1200] ;  /* 0x0012000001407983 */ /* 0x000ee80000300a00 */
[----:B------:R-:W5:Y:S04]  /*75e0*/  LDL.LU.64 R62, [R1+0x11f8] ;  /* 0x0011f800013e7983 */ /* 0x000f680000300a00 */
[----:B------:R-:W5:Y:S04]  /*75f0*/  LDL.64 R140, [R1+0xee8] ;  /* 0x000ee800018c7983 */ /* 0x000f680000100a00 */
[----:B------:R-:W5:Y:S04]  /*7600*/  LDL R133, [R1+0x14] ;  /* 0x0000140001857983 */ /* 0x000f680000100800 */
[----:B------:R-:W5:Y:S04]  /*7610*/  @P2 LDG.E.U16 R68, desc[UR8][R58.64] ;  /* 0x000000083a442981 */ /* 0x000f68000c1e1500 */
[----:B----4-:R-:W4:Y:S01]  /*7620*/  @P2 LDG.E.U16 R67, desc[UR8][R30.64] ;  /* 0x000000081e432981 */ /* 0x010f22000c1e1500 */
[----:B0-----:R-:W-:-:S03]  /*7630*/  IMAD R132, R157, 0x65, RZ ;  /* 0x000000659d847824 */ /* 0x001fc600078e02ff */
[----:B------:R-:W4:Y:S04]  /*7640*/  @P2 LDG.E.U16 R66, desc[UR8][R126.64] ;  /* 0x000000087e422981 */ /* 0x000f28000c1e1500 */
[----:B------:R-:W4:Y:S04]  /*7650*/  LDL.LU.64 R58, [R1+0x11f0] ;  /* 0x0011f000013a7983 */ /* 0x000f280000300a00 */
[----:B------:R-:W4:Y:S04]  /*7660*/  LDL R13, [R1+0x10] ;  /* 0x00001000010d7983 */ /* 0x000f280000100800 */
[----:B------:R-:W4:Y:S04]  /*7670*/  LDL.LU.64 R30, [R1+0x11e8] ;  /* 0x0011e800011e7983 */ /* 0x000f280000300a00 */
[----:B--2---:R-:W2:Y:S04]  /*7680*/  @P2 LDG.E.U16 R60, desc[UR8][R54.64] ;  /* 0x00000008363c2981 */ /* 0x004ea8000c1e1500 */
[----:B---3--:R-:W3:Y:S04]  /*7690*/  @P2 LDG.E.U16 R64, desc[UR8][R130.64] ;  /* 0x0000000882402981 */ /* 0x008ee8000c1e1500 */
[----:B-----5:R-:W5:Y:S04]  /*76a0*/  @P2 LDG.E.U16 R63, desc[UR8][R142.64] ;  /* 0x000000088e3f2981 */ /* 0x020f68000c1e1500 */
[----:B------:R-:W2:Y:S04]  /*76b0*/  LDL.LU.64 R54, [R1+0x11e0] ;  /* 0x0011e00001367983 */ /* 0x000ea80000300a00 */
[----:B------:R-:W3:Y:S04]  /*76c0*/  @P2 LDG.E.U16 R62, desc[UR8][R138.64] ;  /* 0x000000088a3e2981 */ /* 0x000ee8000c1e1500 */
[----:B------:R-:W3:Y:S04]  /*76d0*/  @P2 LDG.E.U16 R61, desc[UR8][R8.64] ;  /* 0x00000008083d2981 */ /* 0x000ee8000c1e1500 */
[----:B------:R-:W3:Y:S04]  /*76e0*/  @P2 LDG.E.U16 R133, desc[UR8][R140.64] ;  /* 0x000000088c852981 */ /* 0x000ee8000c1e1500 */
[----:B------:R-:W3:Y:S04]  /*76f0*/  @P2 LDG.E.U16 R65, desc[UR8][R128.64] ;  /* 0x0000000880412981 */ /* 0x000ee8000c1e1500 */
[----:B----4-:R0:W4:Y:S04]  /*7700*/  @P2 LDG.E.U16 R59, desc[UR8][R154.64] ;  /* 0x000000089a3b2981 */ /* 0x010128000c1e1500 */
[----:B------:R-:W3:Y:S04]  /*7710*/  @P2 LDG.E.U16 R58, desc[UR8][R10.64] ;  /* 0x000000080a3a2981 */ /* 0x000ee8000c1e1500 */
[----:B------:R1:W3:Y:S04]  /*7720*/  @P2 LDG.E.U16 R30, desc[UR8][R158.64] ;  /* 0x000000089e1e2981 */ /* 0x0002e8000c1e1500 */
[----:B------:R-:W3:Y:S04]  /*7730*/  @P2 LDG.E.U16 R13, desc[UR8][R50.64] ;  /* 0x00000008320d2981 */ /* 0x000ee8000c1e1500 */
[----:B------:R-:W3:Y:S01]  /*7740*/  LDL.LU R159, [R1+0x11d8] ;  /* 0x0011d800019f7983 */ /* 0x000ee20000300800 */
[----:B0-----:R-:W-:-:S03]  /*7750*/  IMAD.WIDE R154, R156, 0x2, R134 ;  /* 0x000000029c9a7825 */ /* 0x001fc600078e0286 */
[----:B------:R-:W4:Y:S04]  /*7760*/  LDL.64 R114, [R1+0xdb8] ;  /* 0x000db80001727983 */ /* 0x000f280000100a00 */
[----:B------:R-:W4:Y:S04]  /*7770*/  LDL.64 R130, [R1+0xdb0] ;  /* 0x000db00001827983 */ /* 0x000f280000100a00 */
[----:B------:R-:W4:Y:S04]  /*7780*/  LDL.64 R142, [R1+0xd50] ;  /* 0x000d5000018e7983 */ /* 0x000f280000100a00 */
[----:B------:R-:W4:Y:S04]  /*7790*/  LDL.64 R138, [R1+0xcf8] ;  /* 0x000cf800018a7983 */ /* 0x000f280000100a00 */
[----:B------:R-:W-:Y:S04]  /*77a0*/  STL.64 [R1+0xb58], R154 ;  /* 0x000b589a01007387 */ /* 0x000fe80000100a00 */
[----:B--2---:R-:W2:Y:S04]  /*77b0*/  @P2 LDG.E.U16 R55, desc[UR8][R52.64] ;  /* 0x0000000834372981 */ /* 0x004ea8000c1e1500 */
[----:B------:R-:W2:Y:S04]  /*77c0*/  @P2 LDG.E.U16 R54, desc[UR8][R44.64] ;  /* 0x000000082c362981 */ /* 0x000ea8000c1e1500 */
[----:B------:R-:W2:Y:S04]  /*77d0*/  LDL.LU.64 R52, [R1+0x11d0] ;  /* 0x0011d00001347983 */ /* 0x000ea80000300a00 */
[----:B------:R-:W4:Y:S04]  /*77e0*/  LDL.64 R14, [R1+0xc98] ;  /* 0x000c9800010e7983 */ /* 0x000f280000100a00 */
[----:B------:R-:W4:Y:S04]  /*77f0*/  LDL.64 R8, [R1+0xc38] ;  /* 0x000c380001087983 */ /* 0x000f280000100a00 */
[----:B------:R-:W4:Y:S01]  /*7800*/  LDL.64 R10, [R1+0xc30] ;  /* 0x000c3000010a7983 */ /* 0x000f220000100a00 */
[----:B---3--:R-:W-:-:S02]  /*7810*/  IMAD R12, R159, 0x6d, RZ ;  /* 0x0000006d9f0c7824 */ /* 0x008fc400078e02ff */
[----:B-1----:R-:W-:-:S04]  /*7820*/  IMAD.WIDE R158, R156, 0x2, R136 ;  /* 0x000000029c9e7825 */ /* 0x002fc800078e0288 */
[C---:B------:R-:W-:Y:S01]  /*7830*/  IMAD.WIDE R156, R132.reuse, 0x2, R134 ;  /* 0x00000002849c7825 */ /* 0x040fe200078e0286 */
[----:B------:R-:W-:Y:S04]  /*7840*/  STL.64 [R1+0xb50], R158 ;  /* 0x000b509e01007387 */ /* 0x000fe80000100a00 */
[----:B------:R-:W-:Y:S04]  /*7850*/  STL.64 [R1+0xaf8], R156 ;  /* 0x000af89c01007387 */ /* 0x000fe80000100a00 */
[----:B------:R-:W3:Y:S01]  /*7860*/  LDL.LU.64 R50, [R1+0x11c8] ;  /* 0x0011c80001327983 */ /* 0x000ee20000300a00 */
[----:B------:R-:W-:-:S04]  /*7870*/  IMAD.WIDE R128, R132, 0x2, R136 ;  /* 0x0000000284807825 */ /* 0x000fc800078e0288 */
[C---:B------:R-:W-:Y:S01]  /*7880*/  IMAD.WIDE R126, R12.reuse, 0x2, R134 ;  /* 0x000000020c7e7825 */ /* 0x040fe200078e0286 */
[----:B------:R-:W-:Y:S04]  /*7890*/  STL.64 [R1+0xaf0], R128 ;  /* 0x000af08001007387 */ /* 0x000fe80000100a00 */
[----:B------:R-:W5:Y:S04]  /*78a0*/  LDL.LU.64 R44, [R1+0x11c0] ;  /* 0x0011c000012c7983 */ /* 0x000f680000300a00 */
[----:B------:R-:W-:Y:S04]  /*78b0*/  STL.64 [R1+0xa98], R126 ;  /* 0x000a987e01007387 */ /* 0x000fe80000100a00 */
[----:B--2---:R-:W2:Y:S04]  /*78c0*/  @P2 LDG.E.U16 R53, desc[UR8][R48.64] ;  /* 0x0000000830352981 */ /* 0x004ea8000c1e1500 */
[----:B------:R-:W2:Y:S04]  /*78d0*/  @P2 LDG.E.U16 R52, desc[UR8][R46.64] ;  /* 0x000000082e342981 */ /* 0x000ea8000c1e1500 */
[----:B------:R-:W2:Y:S04]  /*78e0*/  LDL.LU.64 R48, [R1+0x11b8] ;  /* 0x0011b80001307983 */ /* 0x000ea80000300a00 */
[----:B------:R0:W-:Y:S04]  /*78f0*/  @P2 STL [R1+0x14], R133 ;  /* 0x0000148501002387 */ /* 0x0001e80000100800 */
[----:B0-----:R-:W2:Y:S04]  /*7900*/  LDL.64 R132, [R1+0xb10] ;  /* 0x000b100001847983 */ /* 0x001ea80000100a00 */
[----:B------:R-:W2:Y:S04]  /*7910*/  LDL.LU.64 R46, [R1+0x11b0] ;  /* 0x0011b000012e7983 */ /* 0x000ea80000300a00 */
[----:B------:R-:W2:Y:S04]  /*7920*/  LDL.64 R116, [R1+0xab8] ;  /* 0x000ab80001747983 */ /* 0x000ea80000100a00 */
[----:B------:R-:W2:Y:S04]  /*7930*/  LDL.64 R122, [R1+0xab0] ;  /* 0x000ab000017a7983 */ /* 0x000ea80000100a00 */
[----:B---3--:R-:W3:Y:S04]  /*7940*/  @P2 LDG.E.U16 R51, desc[UR8][R42.64] ;  /* 0x000000082a332981 */ /* 0x008ee8000c1e1500 */
[----:B----4-:R-:W4:Y:S04]  /*7950*/  @P2 LDG.E.U16 R50, desc[UR8][R114.64] ;  /* 0x0000000872322981 */ /* 0x010f28000c1e1500 */
[----:B------:R-:W3:Y:S04]  /*7960*/  LDL.LU.64 R42, [R1+0x11a8] ;  /* 0x0011a800012a7983 */ /* 0x000ee80000300a00 */
[----:B------:R-:W4:Y:S04]  /*7970*/  LDL.64 R118, [R1+0xa58] ;  /* 0x000a580001767983 */ /* 0x000f280000100a00 */
[----:B------:R-:W4:Y:S04]  /*7980*/  LDL.64 R120, [R1+0xa50] ;  /* 0x000a500001787983 */ /* 0x000f280000100a00 */
[----:B------:R-:W4:Y:S04]  /*7990*/  LDL.64 R140, [R1+0x9f8] ;  /* 0x0009f800018c7983 */ /* 0x000f280000100a00 */
[----:B-----5:R-:W5:Y:S04]  /*79a0*/  @P2 LDG.E.U16 R45, desc[UR8][R38.64] ;  /* 0x00000008262d2981 */ /* 0x020f68000c1e1500 */
[----:B------:R-:W4:Y:S04]  /*79b0*/  @P2 LDG.E.U16 R44, desc[UR8][R14.64] ;  /* 0x000000080e2c2981 */ /* 0x000f28000c1e1500 */
[----:B--2---:R-:W2:Y:S04]  /*79c0*/  @P2 LDG.E.U16 R48, desc[UR8][R40.64] ;  /* 0x0000000828302981 */ /* 0x004ea8000c1e1500 */
[----:B------:R-:W2:Y:S04]  /*79d0*/  @P2 LDG.E.U16 R49, desc[UR8][R130.64] ;  /* 0x0000000882312981 */ /* 0x000ea8000c1e1500 */
[----:B------:R-:W2:Y:S04]  /*79e0*/  LDL.LU.64 R40, [R1+0x11a0] ;  /* 0x0011a00001287983 */ /* 0x000ea80000300a00 */
[----:B------:R-:W5:Y:S04]  /*79f0*/  LDL.LU.64 R38, [R1+0x1198] ;  /* 0x0011980001267983 */ /* 0x000f680000300a00 */
[----:B------:R0:W-:Y:S04]  /*7a00*/  @P2 STL [R1+0x10], R13 ;  /* 0x0000100d01002387 */ /* 0x0001e80000100800 */
[----:B------:R-:W5:Y:S04]  /*7a10*/  @P2 LDG.E.U16 R47, desc[UR8][R142.64] ;  /* 0x000000088e2f2981 */ /* 0x000f68000c1e1500 */
[----:B------:R-:W5:Y:S04]  /*7a20*/  @P2 LDG.E.U16 R46, desc[UR8][R138.64] ;  /* 0x000000088a2e2981 */ /* 0x000f68000c1e1500 */
[----:B0-----:R-:W5:Y:S04]  /*7a30*/  LDL R13, [R1+0x40] ;  /* 0x00004000010d7983 */ /* 0x001f680000100800 */
[----:B---3--:R-:W3:Y:S04]  /*7a40*/  @P2 LDG.E.U16 R43, desc[UR8][R36.64] ;  /* 0x00000008242b2981 */ /* 0x008ee8000c1e1500 */
[----:B------:R-:W3:Y:S04]  /*7a50*/  @P2 LDG.E.U16 R42, desc[UR8][R8.64] ;  /* 0x00000008082a2981 */ /* 0x000ee8000c1e1500 */
[----:B------:R-:W3:Y:S04]  /*7a60*/  LDL.LU.64 R36, [R1+0x1190] ;  /* 0x0011900001247983 */ /* 0x000ee80000300a00 */
[----:B------:R-:W3:Y:S04]  /*7a70*/  LDL R14, [R1+0xc] ;  /* 0x00000c00010e7983 */ /* 0x000ee80000100800 */
[----:B------:R-:W3:Y:S04]  /*7a80*/  LDL R15, [R1+0x8] ;  /* 0x00000800010f7983 */ /* 0x000ee80000100800 */
[----:B----4-:R-:W4:Y:S04]  /*7a90*/  @P2 LDG.E.U16 R31, desc[UR8][R140.64] ;  /* 0x000000088c1f2981 */ /* 0x010f28000c1e1500 */
[----:B--2---:R-:W2:Y:S04]  /*7aa0*/  @P2 LDG.E.U16 R40, desc[UR8][R162.64] ;  /* 0x00000008a2282981 */ /* 0x004ea8000c1e1500 */
[----:B-----5:R-:W5:Y:S04]  /*7ab0*/  @P2 LDG.E.U16 R39, desc[UR8][R34.64] ;  /* 0x0000000822272981 */ /* 0x020f68000c1e1500 */
[----:B------:R-:W2:Y:S04]  /*7ac0*/  @P2 LDG.E.U16 R38, desc[UR8][R32.64] ;  /* 0x0000000820262981 */ /* 0x000ea8000c1e1500 */
[----:B------:R-:W2:Y:S04]  /*7ad0*/  LDL.LU.64 R162, [R1+0x1188] ;  /* 0x0011880001a27983 */ /* 0x000ea80000300a00 */
[----:B------:R-:W2:Y:S04]  /*7ae0*/  LDL.LU.64 R34, [R1+0x1180] ;  /* 0x0011800001227983 */ /* 0x000ea80000300a00 */
[----:B------:R-:W4:Y:S04]  /*7af0*/  @P2 LDG.E.U16 R41, desc[UR8][R10.64] ;  /* 0x000000080a292981 */ /* 0x000f28000c1e1500 */
[----:B------:R-:W4:Y:S04]  /*7b00*/  LDL.LU.64 R32, [R1+0x1178] ;  /* 0x0011780001207983 */ /* 0x000f280000300a00 */
[----:B------:R-:W5:Y:S04]  /*7b10*/  @P2 LDG.E.U16 R13, desc[UR8][R24.64] ;  /* 0x00000008180d2981 */ /* 0x000f68000c1e1500 */
[----:B------:R-:W5:Y:S04]  /*7b20*/  LDL.64 R10, [R1+0xe68] ;  /* 0x000e6800010a7983 */ /* 0x000f680000100a00 */
[----:B---3--:R-:W3:Y:S04]  /*7b30*/  @P2 LDG.E.U16 R37, desc[UR8][R4.64] ;  /* 0x0000000804252981 */ /* 0x008ee8000c1e1500 */
[----:B------:R-:W3:Y:S04]  /*7b40*/  @P2 LDG.E.U16 R36, desc[UR8][R28.64] ;  /* 0x000000081c242981 */ /* 0x000ee8000c1e1500 */
[----:B------:R-:W3:Y:S04]  /*7b50*/  @P2 LDG.E.U16 R15, desc[UR8][R22.64] ;  /* 0x00000008160f2981 */ /* 0x000ee8000c1e1500 */
[----:B------:R-:W3:Y:S04]  /*7b60*/  LDL.LU.64 R4, [R1+0x1170] ;  /* 0x0011700001047983 */ /* 0x000ee80000300a00 */
[----:B------:R-:W5:Y:S04]  /*7b70*/  LDL.64 R8, [R1+0xe60] ;  /* 0x000e600001087983 */ /* 0x000f680000100a00 */
[----:B------:R-:W5:Y:S04]  /*7b80*/  LDL.LU.64 R28, [R1+0x1168] ;  /* 0x00116800011c7983 */ /* 0x000f680000300a00 */
[----:B------:R-:W5:Y:S04]  /*7b90*/  LDL.64 R130, [R1+0xe08] ;  /* 0x000e080001827983 */ /* 0x000f680000100a00 */
[----:B------:R-:W5:Y:S04]  /*7ba0*/  LDL.64 R142, [R1+0xe00] ;  /* 0x000e0000018e7983 */ /* 0x000f680000100a00 */
[----:B------:R-:W5:Y:S04]  /*7bb0*/  LDL.64 R138, [R1+0xda8] ;  /* 0x000da800018a7983 */ /* 0x000f680000100a00 */
[----:B------:R-:W5:Y:S04]  /*7bc0*/  @P2 LDG.E.U16 R14, desc[UR8][R26.64] ;  /* 0x000000081a0e2981 */ /* 0x000f68000c1e1500 */
[----:B--2---:R-:W2:Y:S04]  /*7bd0*/  @P2 LDG.E.U16 R35, desc[UR8][R132.64] ;  /* 0x0000000884232981 */ /* 0x004ea8000c1e1500 */
[----:B------:R-:W2:Y:S04]  /*7be0*/  @P2 LDG.E.U16 R34, desc[UR8][R116.64] ;  /* 0x0000000874222981 */ /* 0x000ea8000c1e1500 */
[----:B----4-:R0:W4:Y:S04]  /*7bf0*/  @P2 LDG.E.U16 R33, desc[UR8][R122.64] ;  /* 0x000000087a212981 */ /* 0x010128000c1e1500 */
[----:B------:R-:W2:Y:S04]  /*7c00*/  LDL.64 R132, [R1+0xda0] ;  /* 0x000da00001847983 */ /* 0x000ea80000100a00 */
[----:B------:R-:W2:Y:S01]  /*7c10*/  @P2 LDG.E.U16 R32, desc[UR8][R120.64] ;  /* 0x0000000878202981 */ /* 0x000ea2000c1e1500 */
[----:B0-----:R-:W-:-:S05]  /*7c20*/  IMAD.WIDE R122, R12, 0x2, R136 ;  /* 0x000000020c7a7825 */ /* 0x001fca00078e0288 */
[----:B------:R-:W-:Y:S04]  /*7c30*/  STL.64 [R1+0xa90], R122 ;  /* 0x000a907a01007387 */ /* 0x000fe80000100a00 */
[----:B------:R-:W2:Y:S04]  /*7c40*/  LDL.LU.64 R24, [R1+0x1160] ;  /* 0x0011600001187983 */ /* 0x000ea80000300a00 */
[----:B------:R-:W4:Y:S04]  /*7c50*/  LDL.64 R140, [R1+0xce8] ;  /* 0x000ce800018c7983 */ /* 0x000f280000100a00 */
[----:B---3--:R0:W3:Y:S04]  /*7c60*/  @P2 LDG.E.U16 R4, desc[UR8][R118.64] ;  /* 0x0000000876042981 */ /* 0x0080e8000c1e1500 */
[----:B-----5:R1:W5:Y:S01]  /*7c70*/  @P2 LDG.E.U16 R29, desc[UR8][R160.64] ;  /* 0x00000008a01d2981 */ /* 0x020362000c1e1500 */
[----:B0-----:R-:W-:Y:S01]  /*7c80*/  IMAD R118, R163, 0x7d, RZ ;  /* 0x0000007da3767824 */ /* 0x001fe200078e02ff */
[----:B------:R-:W0:Y:S02]  /*7c90*/  LDC R119, c[0x0][0x3c4] ;  /* 0x0000f100ff777b82 */ /* 0x000e240000000800 */
[----:B------:R-:W3:Y:S01]  /*7ca0*/  @P2 LDG.E.U16 R28, desc[UR8][R10.64] ;  /* 0x000000080a1c2981 */ /* 0x000ee2000c1e1500 */
[----:B-1----:R-:W-:-:S04]  /*7cb0*/  IMAD.WIDE R160, R162, 0x2, R134 ;  /* 0x00000002a2a07825 */ /* 0x002fc800078e0286 */
[----:B------:R-:W-:Y:S01]  /*7cc0*/  IMAD.WIDE R162, R162, 0x2, R136 ;  /* 0x00000002a2a27825 */ /* 0x000fe200078e0288 */
[----:B------:R-:W-:Y:S04]  /*7cd0*/  STL.64 [R1+0xa38], R160 ;  /* 0x000a38a001007387 */ /* 0x000fe80000100a00 */
[----:B------:R-:W3:Y:S04]  /*7ce0*/  LDL.LU.64 R26, [R1+0x1158] ;  /* 0x00115800011a7983 */ /* 0x000ee80000300a00 */
[----:B------:R-:W4:Y:S04]  /*7cf0*/  LDL.64 R144, [R1+0xc88] ;  /* 0x000c880001907983 */ /* 0x000f280000100a00 */
[----:B------:R-:W-:Y:S04]  /*7d00*/  STL.64 [R1+0xa30], R162 ;  /* 0x000a30a201007387 */ /* 0x000fe80000100a00 */
[----:B------:R-:W4:Y:S01]  /*7d10*/  LDL.LU.64 R22, [R1+0x1150] ;  /* 0x0011500001167983 */ /* 0x000f220000300a00 */
[----:B------:R-:W-:-:S03]  /*7d20*/  IMAD.WIDE R120, R118, 0x2, R134 ;  /* 0x0000000276787825 */ /* 0x000fc600078e0286 */
[----:B------:R-:W-:Y:S04]  /*7d30*/  @P2 STL [R1+0x8], R15 ;  /* 0x0000080f01002387 */ /* 0x000fe80000100800 */
[----:B------:R1:W-:Y:S04]  /*7d40*/  @P2 STL [R1+0xc], R14 ;  /* 0x00000c0e01002387 */ /* 0x0003e80000100800 */
[----:B-1----:R-:W5:Y:S04]  /*7d50*/  LDL.64 R14, [R1+0xc80] ;  /* 0x000c8000010e7983 */ /* 0x002f680000100a00 */
[----:B------:R1:W-:Y:S04]  /*7d60*/  @P2 STL [R1+0x40], R13 ;  /* 0x0000400d01002387 */ /* 0x0003e80000100800 */
[----:B-1----:R-:W5:Y:S04]  /*7d70*/  LDL.64 R12, [R1+0xc20] ;  /* 0x000c2000010c7983 */ /* 0x002f680000100a00 */
[----:B------:R-:W-:Y:S04]  /*7d80*/  STL.64 [R1+0x9d8], R120 ;  /* 0x0009d87801007387 */ /* 0x000fe80000100a00 */
[----:B------:R-:W5:Y:S04]  /*7d90*/  LDL.64 R10, [R1+0xbc0] ;  /* 0x000bc000010a7983 */ /* 0x000f680000100a00 */
[----:B------:R-:W5:Y:S04]  /*7da0*/  LDL.64 R114, [R1+0xaa0] ;  /* 0x000aa00001727983 */ /* 0x000f680000100a00 */
[----:B--2---:R-:W2:Y:S04]  /*7db0*/  @P2 LDG.E.U16 R25, desc[UR8][R142.64] ;  /* 0x000000088e192981 */ /* 0x004ea8000c1e1500 */
[----:B------:R-:W2:Y:S04]  /*7dc0*/  @P2 LDG.E.U16 R24, desc[UR8][R138.64] ;  /* 0x000000088a182981 */ /* 0x000ea8000c1e1500 */
[----:B---3--:R-:W3:Y:S04]  /*7dd0*/  @P2 LDG.E.U16 R27, desc[UR8][R8.64] ;  /* 0x00000008081b2981 */ /* 0x008ee8000c1e1500 */
[----:B------:R-:W2:Y:S04]  /*7de0*/  @P2 LDG.E.U16 R26, desc[UR8][R130.64] ;  /* 0x00000008821a2981 */ /* 0x000ea8000c1e1500 */
[----:B------:R-:W2:Y:S04]  /*7df0*/  LDL.64 R8, [R1+0xb60] ;  /* 0x000b600001087983 */ /* 0x000ea80000100a00 */
[----:B----4-:R-:W4:Y:S04]  /*7e00*/  @P2 LDG.E.U16 R22, desc[UR8][R20.64] ;  /* 0x0000000814162981 */ /* 0x010f28000c1e1500 */
[----:B------:R-:W2:Y:S04]  /*7e10*/  @P2 LDG.E.U16 R23, desc[UR8][R132.64] ;  /* 0x0000000884172981 */ /* 0x000ea8000c1e1500 */
[----:B------:R-:W2:Y:S04]  /*7e20*/  LDL.LU.64 R20, [R1+0x1148] ;  /* 0x0011480001147983 */ /* 0x000ea80000300a00 */
[----:B------:R-:W3:Y:S04]  /*7e30*/  LDL.64 R148, [R1+0xa48] ;  /* 0x000a480001947983 */ /* 0x000ee80000100a00 */
[----:B------:R-:W3:Y:S04]  /*7e40*/  LDL.64 R110, [R1+0xa40] ;  /* 0x000a4000016e7983 */ /* 0x000ee80000100a00 */
[----:B------:R-:W3:Y:S04]  /*7e50*/  LDL.64 R146, [R1+0x9e8] ;  /* 0x0009e80001927983 */ /* 0x000ee80000100a00 */
[----:B------:R-:W3:Y:S04]  /*7e60*/  LDL.64 R116, [R1+0x9e0] ;  /* 0x0009e00001747983 */ /* 0x000ee80000100a00 */
[----:B------:R-:W4:Y:S04]  /*7e70*/  LDL.64 R108, [R1+0xf38] ;  /* 0x000f3800016c7983 */ /* 0x000f280000100a00 */
[----:B------:R-:W4:Y:S04]  /*7e80*/  LDL R142, [R1+0x3c] ;  /* 0x00003c00018e7983 */ /* 0x000f280000100800 */
[----:B------:R-:W5:Y:S04]  /*7e90*/  LDL.64 R106, [R1+0xf30] ;  /* 0x000f3000016a7983 */ /* 0x000f680000100a00 */
[----:B------:R-:W5:Y:S04]  /*7ea0*/  LDL R143, [R1+0x38] ;  /* 0x00003800018f7983 */ /* 0x000f680000100800 */
[----:B------:R-:W5:Y:S04]  /*7eb0*/  LDL.64 R138, [R1+0xec8] ;  /* 0x000ec800018a7983 */ /* 0x000f680000100a00 */
[----:B------:R-:W5:Y:S04]  /*7ec0*/  LDL R131, [R1+0x4] ;  /* 0x0000040001837983 */ /* 0x000f680000100800 */
[----:B------:R-:W5:Y:S04]  /*7ed0*/  LDL.64 R132, [R1+0xec0] ;  /* 0x000ec00001847983 */ /* 0x000f680000100a00 */
[----:B------:R-:W5:Y:S04]  /*7ee0*/  LDL R130, [R1] ;  /* 0x0000000001827983 */ /* 0x000f680000100800 */
[----:B--2---:R-:W2:Y:S04]  /*7ef0*/  @P2 LDG.E.U16 R21, desc[UR8][R18.64] ;  /* 0x0000000812152981 */ /* 0x004ea8000c1e1500 */
[----:B------:R-:W2:Y:S04]  /*7f00*/  @P2 LDG.E.U16 R20, desc[UR8][R140.64] ;  /* 0x000000088c142981 */ /* 0x000ea8000c1e1500 */
[----:B------:R-:W2:Y:S04]  /*7f10*/  LDL.LU.64 R18, [R1+0x1140] ;  /* 0x0011400001127983 */ /* 0x000ea80000300a00 */
[----:B------:R-:W2:Y:S01]  /*7f20*/  LDL.64 R140, [R1+0xdf8] ;  /* 0x000df800018c7983 */ /* 0x000ea20000100a00 */
[----:B0-----:R-:W-:-:S03]  /*7f30*/  IMAD R119, R119, 0xe, RZ ;  /* 0x0000000e77777824 */ /* 0x001fc600078e02ff */
[----:B---3--:R-:W3:Y:S04]  /*7f40*/  @P2 LDG.E.U16 R5, desc[UR8][R146.64] ;  /* 0x0000000892052981 */ /* 0x008ee8000c1e1500 */
[----:B----4-:R-:W4:Y:S04]  /*7f50*/  @P2 LDG.E.U16 R142, desc[UR8][R108.64] ;  /* 0x000000086c8e2981 */ /* 0x010f28000c1e1500 */
[----:B-----5:R-:W5:Y:S04]  /*7f60*/  @P2 LDG.E.U16 R143, desc[UR8][R106.64] ;  /* 0x000000086a8f2981 */ /* 0x020f68000c1e1500 */
[----:B------:R-:W3:Y:S04]  /*7f70*/  @P2 LDG.E.U16 R131, desc[UR8][R138.64] ;  /* 0x000000088a832981 */ /* 0x000ee8000c1e1500 */
[----:B------:R-:W3:Y:S04]  /*7f80*/  @P2 LDG.E.U16 R130, desc[UR8][R132.64] ;  /* 0x0000000884822981 */ /* 0x000ee8000c1e1500 */
[----:B--2---:R-:W2:Y:S04]  /*7f90*/  @P2 LDG.E.U16 R19, desc[UR8][R16.64] ;  /* 0x0000000810132981 */ /* 0x004ea8000c1e1500 */
[----:B------:R-:W2:Y:S04]  /*7fa0*/  @P2 LDG.E.U16 R18, desc[UR8][R144.64] ;  /* 0x0000000890122981 */ /* 0x000ea8000c1e1500 */
[----:B------:R-:W2:Y:S04]  /*7fb0*/  LDL.LU.64 R16, [R1+0x1138] ;  /* 0x0011380001107983 */ /* 0x000ea80000300a00 */
[----:B------:R-:W3:Y:S04]  /*7fc0*/  LDL.64 R144, [R1+0xd90] ;  /* 0x000d900001907983 */ /* 0x000ee80000100a00 */
[----:B--2---:R-:W2:Y:S04]  /*7fd0*/  @P2 LDG.E.U16 R17, desc[UR8][R14.64] ;  /* 0x000000080e112981 */ /* 0x004ea8000c1e1500 */
[----:B------:R-:W2:Y:S04]  /*7fe0*/  LDL.LU.64 R14, [R1+0x1130] ;  /* 0x00113000010e7983 */ /* 0x000ea80000300a00 */
        /* <DEDUP_REMOVED lines=15> */
[----:B------:R-:W2:Y:S04]  /*80e0*/  @P2 LDG.E.U16 R8, desc[UR8][R6.64] ;  /* 0x0000000806082981 */ /* 0x000ea8000c1e1500 */
[----:B------:R-:W2:Y:S04]  /*80f0*/  LDL.LU.64 R2, [R1+0x10f0] ;  /* 0x0010f00001027983 */ /* 0x000ea80000300a00 */
[----:B------:R-:W3:Y:S04]  /*8100*/  LDL.LU.64 R6, [R1+0x10e8] ;  /* 0x0010e80001067983 */ /* 0x000ee80000300a00 */
[----:B--2---:R-:W2:Y:S04]  /*8110*/  @P2 LDG.E.U16 R2, desc[UR8][R148.64] ;  /* 0x0000000894022981 */ /* 0x004ea8000c1e1500 */
[----:B---3--:R0:W3:Y:S04]  /*8120*/  @P2 LDG.E.U16 R7, desc[UR8][R114.64] ;  /* 0x0000000872072981 */ /* 0x0080e8000c1e1500 */
[----:B------:R-:W2:Y:S04]  /*8130*/  @P2 LDG.E.U16 R6, desc[UR8][R110.64] ;  /* 0x000000086e062981 */ /* 0x000ea8000c1e1500 */
[----:B------:R-:W2:Y:S01]  /*8140*/  LDL.LU.64 R148, [R1+0x10e0] ;  /* 0x0010e00001947983 */ /* 0x000ea20000300a00 */
[----:B0-----:R-:W-:-:S03]  /*8150*/  IMAD.WIDE R114, R118, 0x2, R136 ;  /* 0x0000000276727825 */ /* 0x001fc600078e0288 */
[----:B------:R0:W2:Y:S04]  /*8160*/  @P2 LDG.E.U16 R3, desc[UR8][R116.64] ;  /* 0x0000000874032981 */ /* 0x0000a8000c1e1500 */
[----:B------:R-:W2:Y:S04]  /*8170*/  LDL.LU.64 R110, [R1+0x10d8] ;  /* 0x0010d800016e7983 */ /* 0x000ea80000300a00 */
[----:B------:R-:W2:Y:S01]  /*8180*/  LDL.LU.64 R146, [R1+0x10d0] ;  /* 0x0010d00001927983 */ /* 0x000ea20000300a00 */
[----:B0-----:R-:W-:-:S03]  /*8190*/  IMAD.WIDE R116, R119, 0x2, R134 ;  /* 0x0000000277747825 */ /* 0x001fc600078e0286 */
[----:B------:R-:W-:Y:S04]  /*81a0*/  STL.64 [R1+0x9d0], R114 ;  /* 0x0009d07201007387 */ /* 0x000fe80000100a00 */
[----:B------:R-:W2:Y:S04]  /*81b0*/  LDL.LU.64 R108, [R1+0x10c8] ;  /* 0x0010c800016c7983 */ /* 0x000ea80000300a00 */
[----:B----4-:R0:W-:Y:S01]  /*81c0*/  @P2 STL [R1+0x3c], R142 ;  /* 0x00003c8e01002387 */ /* 0x0101e20000100800 */
[----:B------:R-:W-:-:S03]  /*81d0*/  IMAD.WIDE R118, R119, 0x2, R136 ;  /* 0x0000000277767825 */ /* 0x000fc600078e0288 */
[----:B0-----:R-:W4:Y:S04]  /*81e0*/  LDL.LU R142, [R1+0x10c0] ;  /* 0x0010c000018e7983 */ /* 0x001f280000300800 */
[----:B------:R-:W2:Y:S04]  /*81f0*/  LDL.LU.64 R106, [R1+0x10b8] ;  /* 0x0010b800016a7983 */ /* 0x000ea80000300a00 */
[----:B-----5:R0:W-:Y:S04]  /*8200*/  @P2 STL [R1+0x38], R143 ;  /* 0x0000388f01002387 */ /* 0x0201e80000100800 */
[----:B0-----:R-:W4:Y:S04]  /*8210*/  LDL.LU R143, [R1+0x10b0] ;  /* 0x0010b000018f7983 */ /* 0x001f280000300800 */
[----:B------:R-:W-:Y:S04]  /*8220*/  STL.64 [R1+0xf28], R116 ;  /* 0x000f287401007387 */ /* 0x000fe80000100a00 */
[----:B------:R-:W5:Y:S04]  /*8230*/  LDL.LU.64 R138, [R1+0x10a8] ;  /* 0x0010a800018a7983 */ /* 0x000f680000300a00 */
[----:B------:R0:W-:Y:S04]  /*8240*/  @P2 STL [R1+0x4], R131 ;  /* 0x0000048301002387 */ /* 0x0001e80000100800 */
[----:B0-----:R-:W2:Y:S04]  /*8250*/  LDL.LU R131, [R1+0x10a0] ;  /* 0x0010a00001837983 */ /* 0x001ea80000300800 */
[----:B------:R-:W-:Y:S04]  /*8260*/  STL.64 [R1+0xf20], R118 ;  /* 0x000f207601007387 */ /* 0x000fe80000100a00 */
[----:B------:R-:W2:Y:S04]  /*8270*/  LDL.LU.64 R132, [R1+0x1098] ;  /* 0x0010980001847983 */ /* 0x000ea80000300a00 */
[----:B--2---:R-:W2:Y:S04]  /*8280*/  @P2 LDG.E.U16 R131, desc[UR8][R132.64] ;  /* 0x0000000884832981 */ /* 0x004ea8000c1e1500 */
[----:B------:R-:W5:Y:S04]  /*8290*/  LDL.LU.64 R132, [R1+0x1090] ;  /* 0x0010900001847983 */ /* 0x000f680000300a00 */
[----:B-----5:R-:W5:Y:S04]  /*82a0*/  @P2 LDG.E.U16 R132, desc[UR8][R138.64] ;  /* 0x000000088a842981 */ /* 0x020f68000c1e1500 */
[----:B------:R-:W2:Y:S04]  /*82b0*/  @P2 LDG.E.U16 R133, desc[UR8][R118.64] ;  /* 0x0000000876852981 */ /* 0x000ea8000c1e1500 */
[----:B------:R-:W2:Y:S04]  /*82c0*/  LDL.LU.64 R138, [R1+0x1088] ;  /* 0x00108800018a7983 */ /* 0x000ea80000300a00 */
[----:B--2---:R-:W2:Y:S04]  /*82d0*/  @P2 LDG.E.U16 R138, desc[UR8][R140.64] ;  /* 0x000000088c8a2981 */ /* 0x004ea8000c1e1500 */
[----:B------:R-:W2:Y:S04]  /*82e0*/  LDL.LU.64 R140, [R1+0x1080] ;  /* 0x00108000018c7983 */ /* 0x000ea80000300a00 */
[----:B--2---:R-:W2:Y:S04]  /*82f0*/  @P2 LDG.E.U16 R139, desc[UR8][R140.64] ;  /* 0x000000088c8b2981 */ /* 0x004ea8000c1e1500 */
[----:B------:R-:W4:Y:S04]  /*8300*/  LDL.LU R141, [R1+0x1078] ;  /* 0x00107800018d7983 */ /* 0x000f280000300800 */
[----:B----4-:R-:W4:Y:S04]  /*8310*/  @P2 LDG.E.U16 R141, desc[UR8][R142.64] ;  /* 0x000000088e8d2981 */ /* 0x010f28000c1e1500 */
[----:B------:R-:W2:Y:S04]  /*8320*/  LDL.LU.64 R142, [R1+0x1070] ;  /* 0x00107000018e7983 */ /* 0x000ea80000300a00 */
[----:B--2---:R-:W2:Y:S04]  /*8330*/  @P2 LDG.E.U16 R142, desc[UR8][R144.64] ;  /* 0x00000008908e2981 */ /* 0x004ea8000c1e1500 */
[----:B------:R-:W2:Y:S04]  /*8340*/  LDL.LU.64 R144, [R1+0x1068] ;  /* 0x0010680001907983 */ /* 0x000ea80000300a00 */
[----:B------:R-:W3:Y:S04]  /*8350*/  LDL R140, [R1+0x34] ;  /* 0x00003400018c7983 */ /* 0x000ee80000100800 */
[----:B--2---:R-:W2:Y:S04]  /*8360*/  @P2 LDG.E.U16 R143, desc[UR8][R144.64] ;  /* 0x00000008908f2981 */ /* 0x004ea8000c1e1500 */
[----:B---3--:R-:W3:Y:S04]  /*8370*/  @P2 LDG.E.U16 R140, desc[UR8][R116.64] ;  /* 0x00000008748c2981 */ /* 0x008ee8000c1e1500 */
[----:B------:R-:W2:Y:S04]  /*8380*/  LDL.LU.64 R144, [R1+0x1060] ;  /* 0x0010600001907983 */ /* 0x000ea80000300a00 */
[----:B--2---:R-:W2:Y:S04]  /*8390*/  @P2 LDG.E.U16 R144, desc[UR8][R108.64] ;  /* 0x000000086c902981 */ /* 0x004ea8000c1e1500 */
[----:B------:R-:W2:Y:S04]  /*83a0*/  @P2 LDG.E.U16 R145, desc[UR8][R146.64] ;  /* 0x0000000892912981 */ /* 0x000ea8000c1e1500 */
[----:B------:R-:W2:Y:S04]  /*83b0*/  LDL.LU.64 R108, [R1+0x1058] ;  /* 0x00105800016c7983 */ /* 0x000ea80000300a00 */
        /* <DEDUP_REMOVED lines=11> */
[----:B------:R-:W2:Y:S04]  /*8470*/  LDL.LU R124, [R1+0x1028] ;  /* 0x00102800017c7983 */ /* 0x000ea80000300800 */
[----:B------:R-:W2:Y:S04]  /*8480*/  LDL.LU.64 R152, [R1+0x1020] ;  /* 0x0010200001987983 */ /* 0x000ea80000300a00 */
[----:B------:R0:W-:Y:S04]  /*8490*/  @P2 STL [R1], R130 ;  /* 0x0000008201002387 */ /* 0x0001e80000100800 */
[----:B--2---:R-:W2:Y:S04]  /*84a0*/  @P2 LDG.E.U16 R152, desc[UR8][R164.64] ;  /* 0x00000008a4982981 */ /* 0x004ea8000c1e1500 */
[----:B------:R-:W2:Y:S04]  /*84b0*/  @P2 LDG.E.U16 R153, desc[UR8][R154.64] ;  /* 0x000000089a992981 */ /* 0x000ea8000c1e1500 */
[----:B------:R-:W2:Y:S04]  /*84c0*/  LDL.LU R165, [R1+0x1018] ;  /* 0x0010180001a57983 */ /* 0x000ea80000300800 */
[----:B------:R-:W2:Y:S04]  /*84d0*/  LDL.LU.64 R154, [R1+0x1010] ;  /* 0x00101000019a7983 */ /* 0x000ea80000300a00 */
[----:B--2---:R-:W2:Y:S04]  /*84e0*/  @P2 LDG.E.U16 R154, desc[UR8][R158.64] ;  /* 0x000000089e9a2981 */ /* 0x004ea8000c1e1500 */
[----:B------:R-:W2:Y:S04]  /*84f0*/  @P2 LDG.E.U16 R155, desc[UR8][R156.64] ;  /* 0x000000089c9b2981 */ /* 0x000ea8000c1e1500 */
[----:B------:R-:W2:Y:S04]  /*8500*/  LDL.LU.64 R158, [R1+0x1008] ;  /* 0x00100800019e7983 */ /* 0x000ea80000300a00 */
[----:B------:R-:W3:Y:S04]  /*8510*/  LDL.LU.64 R156, [R1+0x1000] ;  /* 0x00100000019c7983 */ /* 0x000ee80000300a00 */
[----:B------:R-:W4:Y:S04]  /*8520*/  LDL.LU R125, [R1+0x64] ;  /* 0x00006400017d7983 */ /* 0x000f280000300800 */
[----:B--2---:R-:W2:Y:S04]  /*8530*/  @P2 LDG.E.U16 R159, desc[UR8][R160.64] ;  /* 0x00000008a09f2981 */ /* 0x004ea8000c1e1500 */
[----:B---3--:R-:W3:Y:S04]  /*8540*/  @P2 LDG.E.U16 R157, desc[UR8][R126.64] ;  /* 0x000000087e9d2981 */ /* 0x008ee8000c1e1500 */
[----:B------:R-:W2:Y:S04]  /*8550*/  @P2 LDG.E.U16 R156, desc[UR8][R128.64] ;  /* 0x00000008809c2981 */ /* 0x000ea8000c1e1500 */
[----:B------:R1:W2:Y:S04]  /*8560*/  @P2 LDG.E.U16 R158, desc[UR8][R122.64] ;  /* 0x000000087a9e2981 */ /* 0x0002a8000c1e1500 */
[----:B------:R-:W2:Y:S04]  /*8570*/  LDL.LU R126, [R1+0x60] ;  /* 0x00006000017e7983 */ /* 0x000ea80000300800 */
[----:B------:R-:W2:Y:S01]  /*8580*/  LDL.LU R127, [R1+0x9c] ;  /* 0x00009c00017f7983 */ /* 0x000ea20000300800 */
[----:B-1----:R-:W1:Y:S03]  /*8590*/  LDC R123, c[0x0][0x3c4] ;  /* 0x0000f100ff7b7b82 */ /* 0x002e660000000800 */
[----:B------:R-:W2:Y:S04]  /*85a0*/  LDL.LU R128, [R1+0x98] ;  /* 0x0000980001807983 */ /* 0x000ea80000300800 */
[----:B------:R-:W2:Y:S04]  /*85b0*/  LDL.LU R129, [R1+0x2c] ;  /* 0x00002c0001817983 */ /* 0x000ea80000300800 */
[----:B0-----:R-:W2:Y:S04]  /*85c0*/  LDL.LU R130, [R1+0x28] ;  /* 0x0000280001827983 */ /* 0x001ea80000300800 */
[----:B------:R-:W2:Y:S01]  /*85d0*/  LDL.LU.64 R160, [R1+0xff8] ;  /* 0x000ff80001a07983 */ /* 0x000ea20000300a00 */
[----:B------:R-:W-:-:S03]  /*85e0*/  IMAD R122, R165, 0x16, RZ ;  /* 0x00000016a57a7824 */ /* 0x000fc600078e02ff */
[----:B--2---:R-:W2:Y:S04]  /*85f0*/  @P2 LDG.E.U16 R160, desc[UR8][R162.64] ;  /* 0x00000008a2a02981 */ /* 0x004ea8000c1e1500 */
[----:B------:R1:W2:Y:S04]  /*8600*/  @P2 LDG.E.U16 R161, desc[UR8][R120.64] ;  /* 0x0000000878a12981 */ /* 0x0002a8000c1e1500 */
[----:B------:R-:W2:Y:S01]  /*8610*/  LDL.LU.64 R162, [R1+0xff0] ;  /* 0x000ff00001a27983 */ /* 0x000ea20000300a00 */
[----:B------:R-:W-:-:S04]  /*8620*/  IMAD.WIDE R164, R122, 0x2, R134 ;  /* 0x000000027aa47825 */ /* 0x000fc800078e0286 */
[----:B-1----:R-:W-:Y:S01]  /*8630*/  IMAD R121, R123, 0x1e, RZ ;  /* 0x0000001e7b797824 */ /* 0x002fe200078e02ff */
[----:B------:R0:W-:Y:S01]  /*8640*/  STL.64 [R1+0xeb8], R164 ;  /* 0x000eb8a401007387 */ /* 0x0001e20000100a00 */
[----:B------:R-:W-:-:S03]  /*8650*/  IMAD.WIDE R122, R122, 0x2, R136 ;  /* 0x000000027a7a7825 */ /* 0x000fc600078e0288 */
[----:B--2---:R-:W2:Y:S04]  /*8660*/  @P2 LDG.E.U16 R162, desc[UR8][R114.64] ;  /* 0x0000000872a22981 */ /* 0x004ea8000c1e1500 */
[----:B------:R-:W2:Y:S04]  /*8670*/  @P2 LDG.E.U16 R163, desc[UR8][R164.64] ;  /* 0x00000008a4a32981 */ /* 0x000ea8000c1e1500 */
[----:B------:R-:W2:Y:S04]  /*8680*/  LDL.LU.64 R114, [R1+0xfe8] ;  /* 0x000fe80001727983 */ /* 0x000ea80000300a00 */
[----:B------:R-:W2:Y:S04]  /*8690*/  LDL.LU.64 R116, [R1+0xfe0] ;  /* 0x000fe00001747983 */ /* 0x000ea80000300a00 */
[----:B------:R-:W2:Y:S04]  /*86a0*/  LDL.LU.64 R118, [R1+0xfd8] ;  /* 0x000fd80001767983 */ /* 0x000ea80000300a00 */
[----:B------:R-:W-:Y:S04]  /*86b0*/  STL [R1+0x30], R133 ;  /* 0x0000308501007387 */ /* 0x000fe80000100800 */
[----:B------:R-:W-:Y:S04]  /*86c0*/  STL.64 [R1+0xeb0], R122 ;  /* 0x000eb07a01007387 */ /* 0x000fe80000100a00 */
[----:B0-----:R-:W2:Y:S01]  /*86d0*/  LDL.LU.64 R164, [R1+0xfd0] ;  /* 0x000fd00001a47983 */ /* 0x001ea20000300a00 */
[----:B------:R-:W-:-:S05]  /*86e0*/  IMAD.WIDE R120, R121, 0x2, R134 ;  /* 0x0000000279787825 */ /* 0x000fca00078e0286 */
[----:B------:R-:W-:Y:S04]  /*86f0*/  STL.64 [R1+0xf48], R120 ;  /* 0x000f487801007387 */ /* 0x000fe80000100a00 */
[----:B------:R0:W-:Y:S02]  /*8700*/  @P2 STL [R1+0x34], R140 ;  /* 0x0000348c01002387 */ /* 0x0001e40000100800 */
[----:B0-----:R-:W0:Y:S02]  /*8710*/  LDC R140, c[0x0][0x3c4] ;  /* 0x0000f100ff8c7b82 */ /* 0x001e240000000800 */
[----:B--2---:R-:W2:Y:S01]  /*8720*/  @P2 LDG.E.U16 R164, desc[UR8][R122.64] ;  /* 0x000000087aa42981 */ /* 0x004ea2000c1e1500 */
[----:B------:R-:W1:Y:S03]  /*8730*/  S2R R133, SR_TID.X ;  /* 0x0000000000857919 */ /* 0x000e660000002100 */
[----:B------:R3:W2:Y:S04]  /*8740*/  @P2 LDG.E.U16 R165, desc[UR8][R120.64] ;  /* 0x0000000878a52981 */ /* 0x0006a8000c1e1500 */
[----:B------:R-:W2:Y:S01]  /*8750*/  LDL.LU R123, [R1+0xfc8] ;  /* 0x000fc800017b7983 */ /* 0x000ea20000300800 */
[----:B0-----:R-:W-:-:S04]  /*8760*/  IMAD R140, R140, 0x7, RZ ;  /* 0x000000078c8c7824 */ /* 0x001fc800078e02ff */
[----:B---3--:R-:W-:Y:S01]  /*8770*/  IMAD.WIDE R120, R140, 0x2, R134 ;  /* 0x000000028c787825 */ /* 0x008fe200078e0286 */
[----:B------:R-:W-:-:S06]  /*8780*/  PRMT R124, RZ, 0x7610, R124 ;  /* 0x00007610ff7c7816 */ /* 0x000fcc000000007c */
[----:B------:R-:W3:Y:S01]  /*8790*/  @P2 LDG.E.U16 R124, desc[UR8][R120.64] ;  /* 0x00000008787c2981 */ /* 0x000ee2000c1e1500 */
[----:B-1----:R-:W-:-:S04]  /*87a0*/  LOP3.LUT R133, R133, 0x3f, RZ, 0xc0, !PT ;  /* 0x0000003f85857812 */ /* 0x002fc800078ec0ff */
[----:B------:R-:W-:Y:S02]  /*87b0*/  SHF.L.U32 R133, R133, 0x1, RZ ;  /* 0x0000000185857819 */ /* 0x000fe400000006ff */
[----:B--2---:R-:W-:-:S05]  /*87c0*/  PRMT R123, RZ, 0x7610, R123 ;  /* 0x00007610ff7b7816 */ /* 0x004fca000000007b */
[----:B------:R0:W-:Y:S02]  /*87d0*/  STL.S16 [R1+0xa0], R123 ;  /* 0x0000a07b01007387 */ /* 0x0001e40000100600 */
[----:B0-----:R-:W-:Y:S02]  /*87e0*/  IMAD.WIDE R122, R140, 0x2, R136 ;  /* 0x000000028c7a7825 */ /* 0x001fe400078e0288 */
[----:B------:R-:W0:Y:S02]  /*87f0*/  S2R R140, SR_TID.X ;  /* 0x00000000008c7919 */ /* 0x000e240000002100 */
[----:B0-----:R-:W-:-:S04]  /*8800*/  LOP3.LUT R140, R140, 0x40, RZ, 0xc0, !PT ;  /* 0x000000408c8c7812 */ /* 0x001fc800078ec0ff */
[----:B------:R-:W-:Y:S02]  /*8810*/  LEA R140, R140, R133, 0x8 ;  /* 0x000000858c8c7211 */ /* 0x000fe400078e40ff */
[----:B------:R-:W2:Y:S01]  /*8820*/  LDL.LU R133, [R1+0xa0] ;  /* 0x0000a00001857983 */ /* 0x000ea20000300800 */
[----:B------:R-:W-:-:S04]  /*8830*/  @!UP0 UIADD3 UR12, UPT, UPT, -UR10, 0x100000, URZ ;  /* 0x001000000a0c8890 */ /* 0x000fc8000fffe1ff */
[----:B------:R-:W-:Y:S02]  /*8840*/  @!UP0 USHF.L.U32 UR13, UR12, 0xb, URZ ;  /* 0x0000000b0c0d8899 */ /* 0x000fe400080006ff */
[----:B------:R-:W-:Y:S01]  /*8850*/  @!UP0 USHF.L.U32 UR12, UR12, 0x1, URZ ;  /* 0x000000010c0c8899 */ /* 0x000fe200080006ff */
[----:B------:R-:W-:Y:S01]  /*8860*/  VOTEU.ALL UP1, P1 ;  /* 0x0000000000ff7886 */ /* 0x000fe20000820000 */
[----:B------:R-:W5:Y:S04]  /*8870*/  LDL.LU.64 R120, [R1+0xfc0] ;  /* 0x000fc00001787983 */ /* 0x000f680000300a00 */
[----:B---3--:R0:W-:Y:S06]  /*8880*/  STL [R1+0xa4], R124 ;  /* 0x0000a47c01007387 */ /* 0x0081ec0000100800 */
[----:B------:R1:W3:Y:S01]  /*8890*/  @!UP1 SYNCS.EXCH.64 URZ, [UR4+0x38008], UR12 ;  /* 0x0380080c04ff95b2 */ /* 0x0002e20008000100 */
[----:B----4-:R4:W-:Y:S04]  /*88a0*/  STS.U16 [R140+UR4+0x400], R125 ;  /* 0x0004007d8c007988 */ /* 0x0109e80008000404 */
[----:B0-----:R-:W3:Y:S04]  /*88b0*/  LDL.LU R124, [R1+0xfb8] ;  /* 0x000fb800017c7983 */ /* 0x001ee80000300800 */
[----:B------:R0:W-:Y:S04]  /*88c0*/  STS.U16 [R140+UR4+0x8400], R126 ;  /* 0x0084007e8c007988 */ /* 0x0001e80008000404 */
[----:B------:R0:W-:Y:S04]  /*88d0*/  STS.U16 [R140+UR4], R127 ;  /* 0x0000007f8c007988 */ /* 0x0001e80008000404 */
[----:B------:R0:W-:Y:S04]  /*88e0*/  STS.U16 [R140+UR4+0x8000], R128 ;  /* 0x008000808c007988 */ /* 0x0001e80008000404 */
[----:B------:R0:W-:Y:S04]  /*88f0*/  STS.U16 [R140+UR4+0x800], R129 ;  /* 0x000800818c007988 */ /* 0x0001e80008000404 */
[----:B------:R0:W-:Y:S04]  /*8900*/  STS.U16 [R140+UR4+0x8800], R130 ;  /* 0x008800828c007988 */ /* 0x0001e80008000404 */
[----:B--2---:R-:W2:Y:S04]  /*8910*/  @P2 LDG.E.U16 R133, desc[UR8][R122.64] ;  /* 0x000000087a852981 */ /* 0x004ea8000c1e1500 */
[----:B------:R-:W2:Y:S04]  /*8920*/  LDL.LU.64 R122, [R1+0xfb0] ;  /* 0x000fb000017a7983 */ /* 0x000ea80000300a00 */
[----:B----4-:R-:W4:Y:S04]  /*8930*/  LDL.LU R125, [R1+0xfac] ;  /* 0x000fac00017d7983 */ /* 0x010f280000300800 */
[----:B0-----:R-:W2:Y:S04]  /*8940*/  LDL.LU R126, [R1+0xfa8] ;  /* 0x000fa800017e7983 */ /* 0x001ea80000300800 */
[----:B------:R-:W3:Y:S04]  /*8950*/  LDL.LU R127, [R1+0xfa4] ;  /* 0x000fa400017f7983 */ /* 0x000ee80000300800 */
[----:B------:R-:W5:Y:S04]  /*8960*/  LDL.LU R128, [R1+0xfa0] ;  /* 0x000fa00001807983 */ /* 0x000f680000300800 */
[----:B------:R-:W5:Y:S04]  /*8970*/  LDL.LU R129, [R1+0xf9c] ;  /* 0x000f9c0001817983 */ /* 0x000f680000300800 */
[----:B------:R-:W5:Y:S04]  /*8980*/  LDL.LU R130, [R1+0xf98] ;  /* 0x000f980001827983 */ /* 0x000f680000300800 */
[----:B----4-:R-:W-:Y:S04]  /*8990*/  STS.U16 [R140+UR4+0x9400], R125 ;  /* 0x0094007d8c007988 */ /* 0x010fe80008000404 */
[----:B--2---:R-:W-:Y:S04]  /*89a0*/  STS.U16 [R140+UR4+0x1400], R126 ;  /* 0x0014007e8c007988 */ /* 0x004fe80008000404 */
[----:B---3--:R-:W-:Y:S04]  /*89b0*/  STS.U16 [R140+UR4+0x9000], R127 ;  /* 0x0090007f8c007988 */ /* 0x008fe80008000404 */
[----:B-----5:R-:W-:Y:S04]  /*89c0*/  STS.U16 [R140+UR4+0x1000], R128 ;  /* 0x001000808c007988 */ /* 0x020fe80008000404 */
[----:B------:R-:W-:Y:S04]  /*89d0*/  STS.U16 [R140+UR4+0x8c00], R129 ;  /* 0x008c00818c007988 */ /* 0x000fe80008000404 */
[----:B------:R0:W-:Y:S04]  /*89e0*/  STS.U16 [R140+UR4+0xc00], R130 ;  /* 0x000c00828c007988 */ /* 0x0001e80008000404 */
[----:B0-----:R-:W2:Y:S04]  /*89f0*/  LDL.LU R130, [R1+0x20] ;  /* 0x0000200001827983 */ /* 0x001ea80000300800 */
[----:B------:R-:W3:Y:S04]  /*8a00*/  LDL.LU R129, [R1+0x24] ;  /* 0x0000240001817983 */ /* 0x000ee80000300800 */
[----:B------:R-:W4:Y:S04]  /*8a10*/  LDL.LU R128, [R1+0x90] ;  /* 0x0000900001807983 */ /* 0x000f280000300800 */
[----:B------:R-:W5:Y:S04]  /*8a20*/  LDL.LU R127, [R1+0x94] ;  /* 0x00009400017f7983 */ /* 0x000f680000300800 */
[----:B------:R-:W2:Y:S04]  /*8a30*/  LDL.LU R126, [R1+0x58] ;  /* 0x00005800017e7983 */ /* 0x000ea80000300800 */
[----:B------:R-:W2:Y:S04]  /*8a40*/  LDL.LU R125, [R1+0x5c] ;  /* 0x00005c00017d7983 */ /* 0x000ea80000300800 */
[----:B------:R0:W-:Y:S04]  /*8a50*/  STS.U16 [R140+UR4+0x1800], R124 ;  /* 0x0018007c8c007988 */ /* 0x0001e80008000404 */
[----:B------:R-:W-:Y:S01]  /*8a60*/  STS.U16 [R140+UR4+0x9800], R123 ;  /* 0x0098007b8c007988 */ /* 0x000fe20008000404 */
[----:B0-----:R-:W-:-:S03]  /*8a70*/  LOP3.LUT R124, R140, 0x10, RZ, 0x3c, !PT ;  /* 0x000000108c7c7812 */ /* 0x001fc600078e3cff */
        /* <DEDUP_REMOVED lines=18> */
[----:B--2---:R0:W-:Y:S04]  /*8ba0*/  STS.U16 [R124+UR4+0x480], R125 ;  /* 0x0004807d7c007988 */ /* 0x0041e80008000404 */
[----:B------:R2:W-:Y:S04]  /*8bb0*/  STS.U16 [R124+UR4+0x8480], R126 ;  /* 0x0084807e7c007988 */ /* 0x0005e80008000404 */
[----:B-----5:R5:W-:Y:S04]  /*8bc0*/  STS.U16 [R124+UR4+0x80], R127 ;  /* 0x0000807f7c007988 */ /* 0x020be80008000404 */
[----:B0-----:R-:W3:Y:S04]  /*8bd0*/  LDL.LU R125, [R1+0x8c] ;  /* 0x00008c00017d7983 */ /* 0x001ee80000300800 */
[----:B--2---:R-:W2:Y:S04]  /*8be0*/  LDL.LU R126, [R1+0x88] ;  /* 0x00008800017e7983 */ /* 0x004ea80000300800 */
[----:B----4-:R0:W-:Y:S04]  /*8bf0*/  STS.U16 [R124+UR4+0x8080], R128 ;  /* 0x008080807c007988 */ /* 0x0101e80008000404 */
[----:B-----5:R-:W4:Y:S04]  /*8c00*/  LDL.LU R127, [R1+0x54] ;  /* 0x00005400017f7983 */ /* 0x020f280000300800 */
[----:B---3--:R3:W-:Y:S04]  /*8c10*/  STS.U16 [R124+UR4+0x880], R129 ;  /* 0x000880817c007988 */ /* 0x0087e80008000404 */
[----:B0-----:R-:W5:Y:S04]  /*8c20*/  LDL.LU R128, [R1+0x50] ;  /* 0x0000500001807983 */ /* 0x001f680000300800 */
[----:B------:R0:W-:Y:S04]  /*8c30*/  STS.U16 [R124+UR4+0x8880], R130 ;  /* 0x008880827c007988 */ /* 0x0001e80008000404 */
[----:B---3--:R-:W3:Y:S04]  /*8c40*/  LDL.LU R129, [R1+0x1c] ;  /* 0x00001c0001817983 */ /* 0x008ee80000300800 */
[----:B0-----:R-:W3:Y:S04]  /*8c50*/  LDL.LU R130, [R1+0x18] ;  /* 0x0000180001827983 */ /* 0x001ee80000300800 */
        /* <DEDUP_REMOVED lines=17> */
[----:B------:R-:W-:Y:S01]  /*8d70*/  STS.U16 [R124+UR4+0xac80], R88 ;  /* 0x00ac80587c007988 */ /* 0x000fe20008000404 */
[----:B------:R-:W-:-:S03]  /*8d80*/  LOP3.LUT R0, R140, 0x20, RZ, 0x3c, !PT ;  /* 0x000000208c007812 */ /* 0x000fc600078e3cff */
[----:B------:R-:W-:Y:S04]  /*8d90*/  STS.U16 [R124+UR4+0x3080], R87 ;  /* 0x003080577c007988 */ /* 0x000fe80008000404 */
[----:B------:R-:W-:Y:S04]  /*8da0*/  STS.U16 [R124+UR4+0xb080], R86 ;  /* 0x00b080567c007988 */ /* 0x000fe80008000404 */
[----:B------:R-:W-:Y:S04]  /*8db0*/  STS.U16 [R124+UR4+0x3480], R85 ;  /* 0x003480557c007988 */ /* 0x000fe80008000404 */
[----:B------:R-:W-:Y:S04]  /*8dc0*/  STS.U16 [R124+UR4+0xb480], R84 ;  /* 0x00b480547c007988 */ /* 0x000fe80008000404 */
[----:B------:R0:W-:Y:S04]  /*8dd0*/  STS.U16 [R124+UR4+0x3880], R56 ;  /* 0x003880387c007988 */ /* 0x0001e80008000404 */
[----:B------:R1:W-:Y:S04]  /*8de0*/  STS.U16 [R124+UR4+0xb880], R83 ;  /* 0x00b880537c007988 */ /* 0x0003e80008000404 */
[----:B------:R-:W-:Y:S04]  /*8df0*/  STS.U16 [R124+UR4+0x3c80], R82 ;  /* 0x003c80527c007988 */ /* 0x000fe80008000404 */
[----:B------:R1:W-:Y:S01]  /*8e00*/  STS.U16 [R124+UR4+0xbc80], R81 ;  /* 0x00bc80517c007988 */ /* 0x0003e20008000404 */
[C---:B0-----:R-:W-:Y:S01]  /*8e10*/  LOP3.LUT R56, R140.reuse, 0x30, RZ, 0x3c, !PT ;  /* 0x000000308c387812 */ /* 0x041fe200078e3cff */
[----:B-1----:R-:W0:Y:S08]  /*8e20*/  LDC R83, c[0x0][0x3c4] ;  /* 0x0000f100ff537b82 */ /* 0x002e300000000800 */
[----:B------:R-:W1:Y:S08]  /*8e30*/  LDC R81, c[0x0][0x3c4] ;  /* 0x0000f100ff517b82 */ /* 0x000e700000000800 */
[----:B------:R-:W0:Y:S01]  /*8e40*/  LDC R82, c[0x0][0x3c4] ;  /* 0x0000f100ff527b82 */ /* 0x000e220000000800 */
[----:B------:R0:W-:Y:S04]  /*8e50*/  STS.U16 [R0+UR4+0x100], R125 ;  /* 0x0001007d00007988 */ /* 0x0001e80008000404 */
[----:B--2---:R2:W-:Y:S04]  /*8e60*/  STS.U16 [R0+UR4+0x8100], R126 ;  /* 0x0081007e00007988 */ /* 0x0045e80008000404 */
[----:B0-----:R-:W3:Y:S04]  /*8e70*/  LDL.LU R125, [R1+0x84] ;  /* 0x00008400017d7983 */ /* 0x001ee80000300800 */
[----:B----4-:R0:W-:Y:S04]  /*8e80*/  STS.U16 [R0+UR4+0x500], R127 ;  /* 0x0005007f00007988 */ /* 0x0101e80008000404 */
[----:B--2---:R-:W2:Y:S04]  /*8e90*/  LDL.LU R126, [R1+0x80] ;  /* 0x00008000017e7983 */ /* 0x004ea80000300800 */
[----:B-----5:R4:W-:Y:S04]  /*8ea0*/  STS.U16 [R0+UR4+0x8500], R128 ;  /* 0x0085008000007988 */ /* 0x0209e80008000404 */
[----:B0-----:R-:W5:Y:S04]  /*8eb0*/  LDL.LU R127, [R1+0x4c] ;  /* 0x00004c00017f7983 */ /* 0x001f680000300800 */
[----:B---3--:R0:W-:Y:S04]  /*8ec0*/  STS.U16 [R0+UR4+0x900], R129 ;  /* 0x0009008100007988 */ /* 0x0081e80008000404 */
[----:B----4-:R-:W3:Y:S04]  /*8ed0*/  LDL.LU R128, [R1+0x48] ;  /* 0x0000480001807983 */ /* 0x010ee80000300800 */
[----:B------:R4:W-:Y:S04]  /*8ee0*/  STS.U16 [R0+UR4+0x8900], R130 ;  /* 0x0089008200007988 */ /* 0x0009e80008000404 */
[----:B0-----:R-:W3:Y:S04]  /*8ef0*/  LDL.LU R129, [R1+0x14] ;  /* 0x0000140001817983 */ /* 0x001ee80000300800 */
[----:B----4-:R-:W4:Y:S04]  /*8f00*/  LDL.LU R130, [R1+0x10] ;  /* 0x0000100001827983 */ /* 0x010f280000300800 */
[----:B------:R0:W-:Y:S04]  /*8f10*/  STS.U16 [R0+UR4+0xd00], R80 ;  /* 0x000d005000007988 */ /* 0x0001e80008000404 */
[----:B------:R-:W-:Y:S04]  /*8f20*/  STS.U16 [R0+UR4+0x8d00], R79 ;  /* 0x008d004f00007988 */ /* 0x000fe80008000404 */
[----:B------:R1:W-:Y:S01]  /*8f30*/  STS.U16 [R0+UR4+0x1100], R78 ;  /* 0x0011004e00007988 */ /* 0x0003e20008000404 */
[----:B0-----:R-:W0:Y:S03]  /*8f40*/  LDC R80, c[0x0][0x3c4] ;  /* 0x0000f100ff507b82 */ /* 0x001e260000000800 */
[----:B------:R-:W-:Y:S04]  /*8f50*/  STS.U16 [R0+UR4+0x9100], R77 ;  /* 0x0091004d00007988 */ /* 0x000fe80008000404 */
[----:B------:R1:W-:Y:S02]  /*8f60*/  STS.U16 [R0+UR4+0x1500], R76 ;  /* 0x0015004c00007988 */ /* 0x0003e40008000404 */
[----:B-1----:R-:W1:Y:S02]  /*8f70*/  LDC R78, c[0x0][0x3c4] ;  /* 0x0000f100ff4e7b82 */ /* 0x002e640000000800 */
[----:B------:R-:W-:Y:S04]  /*8f80*/  STS.U16 [R0+UR4+0x9500], R75 ;  /* 0x0095004b00007988 */ /* 0x000fe80008000404 */
[----:B------:R0:W-:Y:S02]  /*8f90*/  STS.U16 [R0+UR4+0x1900], R74 ;  /* 0x0019004a00007988 */ /* 0x0001e40008000404 */
[----:B------:R-:W1:Y:S02]  /*8fa0*/  LDC R76, c[0x0][0x3c4] ;  /* 0x0000f100ff4c7b82 */ /* 0x000e640000000800 */
[----:B------:R-:W-:Y:S04]  /*8fb0*/  STS.U16 [R0+UR4+0x9900], R73 ;  /* 0x0099004900007988 */ /* 0x000fe80008000404 */
[----:B------:R0:W-:Y:S02]  /*8fc0*/  STS.U16 [R0+UR4+0x1d00], R72 ;  /* 0x001d004800007988 */ /* 0x0001e40008000404 */
[----:B0-----:R-:W0:Y:S02]  /*8fd0*/  LDC R74, c[0x0][0x3c4] ;  /* 0x0000f100ff4a7b82 */ /* 0x001e240000000800 */
[----:B------:R-:W-:Y:S04]  /*8fe0*/  STS.U16 [R0+UR4+0x9d00], R71 ;  /* 0x009d004700007988 */ /* 0x000fe80008000404 */
[----:B------:R1:W-:Y:S02]  /*8ff0*/  STS.U16 [R0+UR4+0x2100], R70 ;  /* 0x0021004600007988 */ /* 0x0003e40008000404 */
[----:B------:R-:W0:Y:S02]  /*9000*/  LDC R72, c[0x0][0x3c4] ;  /* 0x0000f100ff487b82 */ /* 0x000e240000000800 */
        /* <DEDUP_REMOVED lines=15> */
[----:B------:R0:W-:Y:S04]  /*9100*/  STS.U16 [R0+UR4+0xb500], R59 ;  /* 0x00b5003b00007988 */ /* 0x0001e80008000404 */
[----:B------:R-:W-:Y:S02]  /*9110*/  STS.U16 [R0+UR4+0x3900], R30 ;  /* 0x0039001e00007988 */ /* 0x000fe40008000404 */
[----:B------:R-:W1:Y:S02]  /*9120*/  LDC R60, c[0x0][0x3c4] ;  /* 0x0000f100ff3c7b82 */ /* 0x000e640000000800 */
[----:B------:R-:W-:Y:S04]  /*9130*/  STS.U16 [R0+UR4+0xb900], R58 ;  /* 0x00b9003a00007988 */ /* 0x000fe80008000404 */
[----:B------:R0:W-:Y:S02]  /*9140*/  STS.U16 [R0+UR4+0x3d00], R57 ;  /* 0x003d003900007988 */ /* 0x0001e40008000404 */
[----:B0-----:R-:W0:Y:S02]  /*9150*/  LDC R59, c[0x0][0x3c4] ;  /* 0x0000f100ff3b7b82 */ /* 0x001e240000000800 */
[----:B------:R-:W-:Y:S06]  /*9160*/  STS.U16 [R0+UR4+0xbd00], R55 ;  /* 0x00bd003700007988 */ /* 0x000fec0008000404 */
[----:B------:R-:W0:Y:S08]  /*9170*/  LDC R57, c[0x0][0x3c4] ;  /* 0x0000f100ff397b82 */ /* 0x000e300000000800 */
        /* <DEDUP_REMOVED lines=10> */
[----:B------:R-:W0:Y:S01]  /*9220*/  LDC R79, c[0x0][0x3c4] ;  /* 0x0000f100ff4f7b82 */ /* 0x000e220000000800 */
[----:B------:R0:W-:Y:S04]  /*9230*/  STS.U16 [R56+UR4+0x180], R125 ;  /* 0x0001807d38007988 */ /* 0x0001e80008000404 */
[----:B--2---:R2:W-:Y:S04]  /*9240*/  STS.U16 [R56+UR4+0x8180], R126 ;  /* 0x0081807e38007988 */ /* 0x0045e80008000404 */
[----:B0-----:R-:W4:Y:S04]  /*9250*/  LDL.LU R125, [R1+0x7c] ;  /* 0x00007c00017d7983 */ /* 0x001f280000300800 */
[----:B-----5:R0:W-:Y:S04]  /*9260*/  STS.U16 [R56+UR4+0x580], R127 ;  /* 0x0005807f38007988 */ /* 0x0201e80008000404 */
[----:B--2---:R-:W2:Y:S04]  /*9270*/  LDL.LU R126, [R1+0x78] ;  /* 0x00007800017e7983 */ /* 0x004ea80000300800 */
[----:B---3--:R3:W-:Y:S04]  /*9280*/  STS.U16 [R56+UR4+0x8580], R128 ;  /* 0x0085808038007988 */ /* 0x0087e80008000404 */
[----:B0-----:R-:W5:Y:S04]  /*9290*/  LDL.LU R127, [R1+0x44] ;  /* 0x00004400017f7983 */ /* 0x001f680000300800 */
[----:B------:R0:W-:Y:S04]  /*92a0*/  STS.U16 [R56+UR4+0x980], R129 ;  /* 0x0009808138007988 */ /* 0x0001e80008000404 */
[----:B---3--:R-:W3:Y:S04]  /*92b0*/  LDL.LU R128, [R1+0x40] ;  /* 0x0000400001807983 */ /* 0x008ee80000300800 */
[----:B----4-:R4:W-:Y:S04]  /*92c0*/  STS.U16 [R56+UR4+0x8980], R130 ;  /* 0x0089808238007988 */ /* 0x0109e80008000404 */
[----:B0-----:R-:W3:Y:S04]  /*92d0*/  LDL.LU R129, [R1+0xc] ;  /* 0x00000c0001817983 */ /* 0x001ee80000300800 */
[----:B----4-:R-:W4:Y:S01]  /*92e0*/  LDL.LU R130, [R1+0x8] ;  /* 0x0000080001827983 */ /* 0x010f220000300800 */
[----:B------:R-:W-:-:S03]  /*92f0*/  LOP3.LUT R0, R140, 0x40, RZ, 0x3c, !PT ;  /* 0x000000408c007812 */ /* 0x000fc600078e3cff */
        /* <DEDUP_REMOVED lines=36> */
[----:B0-----:R-:W2:Y:S04]  /*9540*/  LDL.LU R129, [R1+0x4] ;  /* 0x0000040001817983 */ /* 0x001ea80000300800 */
[----:B----4-:R-:W4:Y:S01]  /*9550*/  LDL.LU R130, [R1] ;  /* 0x0000000001827983 */ /* 0x010f220000300800 */
        /* <DEDUP_REMOVED lines=27> */
[----:B-----5:R0:W-:Y:S04]  /*9710*/  STS.U16 [R4+UR4+0x680], R127 ;  /* 0x0006807f04007988 */ /* 0x0201e80008000404 */
[----:B---3--:R3:W-:Y:S04]  /*9720*/  STS.U16 [R4+UR4+0x8680], R128 ;  /* 0x0086808004007988 */ /* 0x0087e80008000404 */
[----:B0-----:R-:W5:Y:S04]  /*9730*/  LDL.LU R127, [R1+0x6c] ;  /* 0x00006c00017f7983 */ /* 0x001f680000300800 */
[----:B--2---:R0:W-:Y:S04]  /*9740*/  STS.U16 [R4+UR4+0xa80], R129 ;  /* 0x000a808104007988 */ /* 0x0041e80008000404 */
[----:B---3--:R-:W2:Y:S04]  /*9750*/  LDL.LU R128, [R1+0x68] ;  /* 0x0000680001807983 */ /* 0x008ea80000300800 */
[----:B----4-:R3:W-:Y:S04]  /*9760*/  STS.U16 [R4+UR4+0x8a80], R130 ;  /* 0x008a808204007988 */ /* 0x0107e80008000404 */
[----:B0-----:R-:W4:Y:S04]  /*9770*/  LDL.LU R129, [R1+0x34] ;  /* 0x0000340001817983 */ /* 0x001f280000300800 */
[----:B---3--:R-:W3:Y:S01]  /*9780*/  LDL.LU R130, [R1+0x30] ;  /* 0x0000300001827983 */ /* 0x008ee20000300800 */
[----:B------:R-:W-:-:S03]  /*9790*/  LOP3.LUT R0, R140, 0x60, RZ, 0x3c, !PT ;  /* 0x000000608c007812 */ /* 0x000fc600078e3cff */
        /* <DEDUP_REMOVED lines=28> */
[----:B------:R-:W-:-:S02]  /*9960*/  PRMT R31, RZ, 0x7610, R31 ;  /* 0x00007610ff1f7816 */ /* 0x000fc4000000001f */
[----:B------:R-:W-:Y:S02]  /*9970*/  PRMT R30, RZ, 0x7610, R30 ;  /* 0x00007610ff1e7816 */ /* 0x000fe4000000001e */
[----:B------:R-:W-:Y:S02]  /*9980*/  PRMT R29, RZ, 0x7610, R29 ;  /* 0x00007610ff1d7816 */ /* 0x000fe4000000001d */
[----:B------:R-:W-:Y:S01]  /*9990*/  PRMT R28, RZ, 0x7610, R28 ;  /* 0x00007610ff1c7816 */ /* 0x000fe2000000001c */
[----:B------:R-:W-:Y:S01]  /*99a0*/  STL [R1+0xf5c], R133 ;  /* 0x000f5c8501007387 */ /* 0x000fe20000100800 */
[----:B------:R-:W-:Y:S02]  /*99b0*/  PRMT R27, RZ, 0x7610, R27 ;  /* 0x00007610ff1b7816 */ /* 0x000fe4000000001b */
[----:B------:R-:W-:Y:S01]  /*99c0*/  PRMT R26, RZ, 0x7610, R26 ;  /* 0x00007610ff1a7816 */ /* 0x000fe2000000001a */
[----:B------:R-:W-:Y:S01]  /*99d0*/  STL [R1+0xf60], R140 ;  /* 0x000f608c01007387 */ /* 0x000fe20000100800 */
[----:B------:R-:W-:-:S02]  /*99e0*/  PRMT R25, RZ, 0x7610, R25 ;  /* 0x00007610ff197816 */ /* 0x000fc40000000019 */
[----:B------:R-:W-:Y:S01]  /*99f0*/  PRMT R24, RZ, 0x7610, R24 ;  /* 0x00007610ff187816 */ /* 0x000fe20000000018 */
[----:B------:R-:W-:Y:S01]  /*9a00*/  STL.64 [R1+0xf68], R30 ;  /* 0x000f681e01007387 */ /* 0x000fe20000100a00 */
[----:B------:R-:W-:Y:S02]  /*9a10*/  PRMT R23, RZ, 0x7610, R23 ;  /* 0x00007610ff177816 */ /* 0x000fe40000000017 */
[----:B------:R-:W-:Y:S01]  /*9a20*/  PRMT R22, RZ, 0x7610, R22 ;  /* 0x00007610ff167816 */ /* 0x000fe20000000016 */
[----:B------:R-:W-:Y:S01]  /*9a30*/  STL.64 [R1+0xf70], R28 ;  /* 0x000f701c01007387 */ /* 0x000fe20000100a00 */
[----:B------:R-:W-:Y:S01]  /*9a40*/  IMAD R57, R57, 0xf, RZ ;  /* 0x0000000f39397824 */ /* 0x000fe200078e02ff */
[----:B------:R-:W-:Y:S02]  /*9a50*/  PRMT R49, RZ, 0x7610, R49 ;  /* 0x00007610ff317816 */ /* 0x000fe40000000031 */
[----:B------:R-:W-:Y:S01]  /*9a60*/  STL.64 [R1+0xf78], R26 ;  /* 0x000f781a01007387 */ /* 0x000fe20000100a00 */
[----:B------:R-:W-:Y:S01]  /*9a70*/  PRMT R48, RZ, 0x7610, R48 ;  /* 0x00007610ff307816 */ /* 0x000fe20000000030 */
[----:B------:R-:W-:-:S02]  /*9a80*/  IMAD R58, R58, 0x17, RZ ;  /* 0x000000173a3a7824 */ /* 0x000fc400078e02ff */
[----:B------:R-:W-:Y:S01]  /*9a90*/  STL.64 [R1+0xf80], R24 ;  /* 0x000f801801007387 */ /* 0x000fe20000100a00 */
[----:B------:R-:W-:-:S03]  /*9aa0*/  IMAD R59, R59, 0x1f, RZ ;  /* 0x0000001f3b3b7824 */ /* 0x000fc600078e02ff */
[----:B------:R-:W-:Y:S01]  /*9ab0*/  STL.64 [R1+0xf88], R22 ;  /* 0x000f881601007387 */ /* 0x000fe20000100a00 */
[----:B0-----:R-:W-:-:S04]  /*9ac0*/  IMAD.WIDE R138, R57, 0x2, R134 ;  /* 0x00000002398a7825 */ /* 0x001fc800078e0286 */
[----:B-1----:R-:W-:Y:S01]  /*9ad0*/  IMAD R60, R60, 0x26, RZ ;  /* 0x000000263c3c7824 */ /* 0x002fe200078e02ff */
[----:B------:R0:W-:Y:S01]  /*9ae0*/  STL.64 [R1+0xf90], R48 ;  /* 0x000f903001007387 */ /* 0x0001e20000100a00 */
[----:B------:R-:W-:Y:S02]  /*9af0*/  IMAD R61, R61, 0x27, RZ ;  /* 0x000000273d3d7824 */ /* 0x000fe400078e02ff */
[----:B------:R-:W-:-:S04]  /*9b00*/  IMAD.WIDE R124, R59, 0x2, R134 ;  /* 0x000000023b7c7825 */ /* 0x000fc800078e0286 */
[----:B------:R-:W-:Y:S02]  /*9b10*/  IMAD R62, R62, 0x2e, RZ ;  /* 0x0000002e3e3e7824 */ /* 0x000fe400078e02ff */
[----:B------:R-:W-:-:S04]  /*9b20*/  IMAD.WIDE R122, R59, 0x2, R136 ;  /* 0x000000023b7a7825 */ /* 0x000fc800078e0288 */
[----:B0-----:R-:W-:-:S04]  /*9b30*/  IMAD.WIDE R48, R60, 0x2, R134 ;  /* 0x000000023c307825 */ /* 0x001fc800078e0286 */
[----:B------:R-:W-:Y:S02]  /*9b40*/  IMAD R63, R63, 0x2f, RZ ;  /* 0x0000002f3f3f7824 */ /* 0x000fe400078e02ff */
[----:B------:R-:W-:-:S04]  /*9b50*/  IMAD.WIDE R120, R61, 0x2, R134 ;  /* 0x000000023d787825 */ /* 0x000fc800078e0286 */
[----:B------:R-:W-:Y:S02]  /*9b60*/  IMAD R64, R64, 0x36, RZ ;  /* 0x0000003640407824 */ /* 0x000fe400078e02ff */
[----:B------:R-:W-:-:S04]  /*9b70*/  IMAD.WIDE R24, R62, 0x2, R134 ;  /* 0x000000023e187825 */ /* 0x000fc800078e0286 */
[----:B------:R-:W-:-:S04]  /*9b80*/  IMAD.WIDE R118, R61, 0x2, R136 ;  /* 0x000000023d767825 */ /* 0x000fc800078e0288 */
[----:B------:R-:W-:-:S04]  /*9b90*/  IMAD.WIDE R26, R62, 0x2, R136 ;  /* 0x000000023e1a7825 */ /* 0x000fc800078e0288 */
[----:B------:R-:W-:Y:S02]  /*9ba0*/  IMAD R65, R65, 0x37, RZ ;  /* 0x0000003741417824 */ /* 0x000fe400078e02ff */
[----:B------:R-:W-:-:S04]  /*9bb0*/  IMAD.WIDE R116, R63, 0x2, R134 ;  /* 0x000000023f747825 */ /* 0x000fc800078e0286 */
[----:B------:R-:W-:Y:S02]  /*9bc0*/  IMAD R66, R66, 0x3e, RZ ;  /* 0x0000003e42427824 */ /* 0x000fe400078e02ff */
[----:B------:R-:W-:-:S04]  /*9bd0*/  IMAD.WIDE R28, R64, 0x2, R134 ;  /* 0x00000002401c7825 */ /* 0x000fc800078e0286 */
        /* <DEDUP_REMOVED lines=8> */
[----:B------:R-:W-:Y:S02]  /*9c60*/  IMAD R69, R69, 0x47, RZ ;  /* 0x0000004745457824 */ /* 0x000fe400078e02ff */
[----:B------:R-:W-:-:S04]  /*9c70*/  IMAD.WIDE R108, R67, 0x2, R134 ;  /* 0x00000002436c7825 */ /* 0x000fc800078e0286 */
[----:B------:R-:W-:Y:S02]  /*9c80*/  IMAD R70, R70, 0x4e, RZ ;  /* 0x0000004e46467824 */ /* 0x000fe400078e02ff */
[----:B------:R-:W-:-:S04]  /*9c90*/  IMAD.WIDE R64, R68, 0x2, R134 ;  /* 0x0000000244407825 */ /* 0x000fc800078e0286 */
[----:B------:R-:W-:-:S04]  /*9ca0*/  IMAD.WIDE R106, R67, 0x2, R136 ;  /* 0x00000002436a7825 */ /* 0x000fc800078e0288 */
[----:B------:R-:W-:Y:S01]  /*9cb0*/  IMAD.WIDE R62, R68, 0x2, R136 ;  /* 0x00000002443e7825 */ /* 0x000fe200078e0288 */
[----:B---3--:R0:W-:Y:S02]  /*9cc0*/  STS.U16 [R0+UR4+0x8700], R130 ;  /* 0x0087008200007988 */ /* 0x0081e40008000404 */
[----:B0-----:R-:W0:Y:S02]  /*9cd0*/  LDC R130, c[0x0][0x3c4] ;  /* 0x0000f100ff827b82 */ /* 0x001e240000000800 */
[----:B--2---:R-:W-:Y:S04]  /*9ce0*/  STS.U16 [R0+UR4+0x8300], R128 ;  /* 0x0083008000007988 */ /* 0x004fe80008000404 */
[----:B----4-:R1:W-:Y:S04]  /*9cf0*/  STS.U16 [R0+UR4+0x700], R129 ;  /* 0x0007008100007988 */ /* 0x0103e80008000404 */
[----:B-----5:R2:W-:Y:S01]  /*9d00*/  STS.U16 [R0+UR4+0x300], R127 ;  /* 0x0003007f00007988 */ /* 0x0205e20008000404 */
[----:B-1----:R-:W-:-:S04]  /*9d10*/  IMAD.WIDE R128, R58, 0x2, R134 ;  /* 0x000000023a807825 */ /* 0x002fc800078e0286 */
[----:B0-----:R-:W-:-:S04]  /*9d20*/  IMAD R130, R130, 0x1e, RZ ;  /* 0x0000001e82827824 */ /* 0x001fc800078e02ff */
[----:B------:R-:W-:-:S04]  /*9d30*/  IMAD.WIDE R22, R130, 0x2, R136 ;  /* 0x0000000282167825 */ /* 0x000fc800078e0288 */
[--C-:B------:R-:W-:Y:S01]  /*9d40*/  IMAD.WIDE R130, R57, 0x2, R136.reuse ;  /* 0x0000000239827825 */ /* 0x100fe200078e0288 */
[----:B------:R0:W-:Y:S03]  /*9d50*/  STL.64 [R1+0x9a8], R22 ;  /* 0x0009a81601007387 */ /* 0x0001e60000100a00 */
[----:B------:R-:W-:Y:S02]  /*9d60*/  IMAD R71, R71, 0x4f, RZ ;  /* 0x0000004f47477824 */ /* 0x000fe400078e02ff */
[----:B--2---:R-:W-:Y:S01]  /*9d70*/  IMAD.WIDE R126, R58, 0x2, R136 ;  /* 0x000000023a7e7825 */ /* 0x004fe200078e0288 */
[----:B------:R-:W-:Y:S03]  /*9d80*/  STL.64 [R1+0x9c8], R138 ;  /* 0x0009c88a01007387 */ /* 0x000fe60000100a00 */
[----:B------:R-:W-:Y:S01]  /*9d90*/  IMAD R72, R72, 0x56, RZ ;  /* 0x0000005648487824 */ /* 0x000fe200078e02ff */
[----:B------:R-:W-:Y:S01]  /*9da0*/  STL.64 [R1+0x9c0], R130 ;  /* 0x0009c08201007387 */ /* 0x000fe20000100a00 */
[----:B------:R-:W-:-:S04]  /*9db0*/  IMAD.WIDE R104, R69, 0x2, R134 ;  /* 0x0000000245687825 */ /* 0x000fc800078e0286 */
[----:B------:R-:W-:Y:S01]  /*9dc0*/  IMAD R73, R73, 0x57, RZ ;  /* 0x0000005749497824 */ /* 0x000fe200078e02ff */
[----:B------:R-:W-:Y:S01]  /*9dd0*/  STL.64 [R1+0x9b8], R128 ;  /* 0x0009b88001007387 */ /* 0x000fe20000100a00 */
[----:B0-----:R-:W-:-:S04]  /*9de0*/  IMAD.WIDE R22, R60, 0x2, R136 ;  /* 0x000000023c167825 */ /* 0x001fc800078e0288 */
[----:B------:R-:W-:Y:S01]  /*9df0*/  IMAD R74, R74, 0x5e, RZ ;  /* 0x0000005e4a4a7824 */ /* 0x000fe200078e02ff */
[----:B------:R-:W-:Y:S01]  /*9e00*/  STL.64 [R1+0x9b0], R126 ;  /* 0x0009b07e01007387 */ /* 0x000fe20000100a00 */
[----:B------:R-:W-:-:S04]  /*9e10*/  IMAD.WIDE R102, R69, 0x2, R136 ;  /* 0x0000000245667825 */ /* 0x000fc800078e0288 */
[----:B------:R-:W-:Y:S01]  /*9e20*/  IMAD R75, R75, 0x5f, RZ ;  /* 0x0000005f4b4b7824 */ /* 0x000fe200078e02ff */
[----:B------:R-:W-:Y:S01]  /*9e30*/  STL.64 [R1+0x9a0], R124 ;  /* 0x0009a07c01007387 */ /* 0x000fe20000100a00 */
[----:B------:R-:W-:Y:S02]  /*9e40*/  IMAD R76, R76, 0x66, RZ ;  /* 0x000000664c4c7824 */ /* 0x000fe400078e02ff */
[----:B------:R-:W-:Y:S01]  /*9e50*/  IMAD R77, R77, 0x67, RZ ;  /* 0x000000674d4d7824 */ /* 0x000fe200078e02ff */
[----:B------:R-:W-:Y:S01]  /*9e60*/  STL.64 [R1+0x990], R48 ;  /* 0x0009903001007387 */ /* 0x000fe20000100a00 */
[----:B------:R-:W-:Y:S02]  /*9e70*/  IMAD R78, R78, 0x6e, RZ ;  /* 0x0000006e4e4e7824 */ /* 0x000fe400078e02ff */
[----:B------:R-:W-:Y:S01]  /*9e80*/  IMAD R81, R81, 0x6f, RZ ;  /* 0x0000006f51517824 */ /* 0x000fe200078e02ff */
[----:B------:R-:W-:Y:S01]  /*9e90*/  STL.64 [R1+0x998], R122 ;  /* 0x0009987a01007387 */ /* 0x000fe20000100a00 */
[----:B------:R-:W-:-:S02]  /*9ea0*/  IMAD R79, R79, 0x76, RZ ;  /* 0x000000764f4f7824 */ /* 0x000fc400078e02ff */
[----:B------:R-:W-:Y:S01]  /*9eb0*/  IMAD R80, R80, 0x7e, RZ ;  /* 0x0000007e50507824 */ /* 0x000fe200078e02ff */
[----:B------:R-:W-:Y:S01]  /*9ec0*/  STL.64 [R1+0x988], R22 ;  /* 0x0009881601007387 */ /* 0x000fe20000100a00 */
[----:B------:R-:W-:Y:S01]  /*9ed0*/  PRMT R55, RZ, 0x7610, R55 ;  /* 0x00007610ff377816 */ /* 0x000fe20000000037 */
[----:B------:R-:W-:Y:S01]  /*9ee0*/  IMAD R82, R82, 0x77, RZ ;  /* 0x0000007752527824 */ /* 0x000fe200078e02ff */
[----:B------:R-:W-:Y:S01]  /*9ef0*/  PRMT R54, RZ, 0x7610, R54 ;  /* 0x00007610ff367816 */ /* 0x000fe20000000036 */
[----:B------:R-:W-:Y:S01]  /*9f00*/  STL.64 [R1+0x980], R120 ;  /* 0x0009807801007387 */ /* 0x000fe20000100a00 */
[----:B------:R-:W-:Y:S01]  /*9f10*/  PRMT R53, RZ, 0x7610, R53 ;  /* 0x00007610ff357816 */ /* 0x000fe20000000035 */
[----:B------:R-:W-:Y:S01]  /*9f20*/  IMAD R83, R83, 0x7f, RZ ;  /* 0x0000007f53537824 */ /* 0x000fe200078e02ff */
[----:B------:R-:W-:Y:S01]  /*9f30*/  PRMT R52, RZ, 0x7610, R52 ;  /* 0x00007610ff347816 */ /* 0x000fe20000000034 */
[----:B------:R-:W-:Y:S01]  /*9f40*/  STL.64 [R1+0x970], R24 ;  /* 0x0009701801007387 */ /* 0x000fe20000100a00 */
[----:B------:R-:W-:Y:S01]  /*9f50*/  PRMT R51, RZ, 0x7610, R51 ;  /* 0x00007610ff337816 */ /* 0x000fe20000000033 */
[----:B------:R-:W0:Y:S02]  /*9f60*/  LDC R57, c[0x0][0x3d4] ;  /* 0x0000f500ff397b82 */ /* 0x000e240000000800 */
[----:B------:R-:W-:Y:S04]  /*9f70*/  STL.64 [R1+0x978], R118 ;  /* 0x0009787601007387 */ /* 0x000fe80000100a00 */
[----:B------:R-:W-:Y:S04]  /*9f80*/  STL.64 [R1+0x968], R26 ;  /* 0x0009681a01007387 */ /* 0x000fe80000100a00 */
[----:B------:R-:W-:Y:S04]  /*9f90*/  STL.64 [R1+0x960], R116 ;  /* 0x0009607401007387 */ /* 0x000fe80000100a00 */
[----:B------:R-:W-:Y:S04]  /*9fa0*/  STL.64 [R1+0x950], R28 ;  /* 0x0009501c01007387 */ /* 0x000fe80000100a00 */
[----:B------:R-:W-:Y:S04]  /*9fb0*/  STL.64 [R1+0x958], R114 ;  /* 0x0009587201007387 */ /* 0x000fe80000100a00 */
[----:B------:R-:W-:Y:S04]  /*9fc0*/  STL.64 [R1+0x948], R30 ;  /* 0x0009481e01007387 */ /* 0x000fe80000100a00 */
[----:B------:R-:W-:Y:S04]  /*9fd0*/  STL.64 [R1+0x940], R112 ;  /* 0x0009407001007387 */ /* 0x000fe80000100a00 */
[----:B------:R-:W-:Y:S01]  /*9fe0*/  STL.64 [R1+0x930], R140 ;  /* 0x0009308c01007387 */ /* 0x000fe20000100a00 */
[----:B------:R-:W-:-:S03]  /*9ff0*/  IMAD.WIDE R60, R70, 0x2, R134 ;  /* 0x00000002463c7825 */ /* 0x000fc600078e0286 */
[----:B------:R-:W-:Y:S04]  /*a000*/  STL.64 [R1+0x938], R110 ;  /* 0x0009386e01007387 */ /* 0x000fe80000100a00 */
[----:B------:R-:W-:Y:S01]  /*a010*/  STL.64 [R1+0x928], R132 ;  /* 0x0009288401007387 */ /* 0x000fe20000100a00 */
[----:B------:R-:W-:-:S03]  /*a020*/  IMAD.WIDE R58, R70, 0x2, R136 ;  /* 0x00000002463a7825 */ /* 0x000fc600078e0288 */
[----:B------:R-:W2:Y:S01]  /*a030*/  LDL.64 R66, [R1+0x9a8] ;  /* 0x0009a80001427983 */ /* 0x000ea20000100a00 */
[----:B------:R-:W-:-:S03]  /*a040*/  IMAD.WIDE R100, R71, 0x2, R134 ;  /* 0x0000000247647825 */ /* 0x000fc600078e0286 */
[----:B------:R-:W-:Y:S04]  /*a050*/  STL.64 [R1+0x920], R108 ;  /* 0x0009206c01007387 */ /* 0x000fe80000100a00 */
[----:B------:R-:W-:Y:S01]  /*a060*/  STL.64 [R1+0x910], R64 ;  /* 0x0009104001007387 */ /* 0x000fe20000100a00 */
[----:B------:R-:W-:-:S03]  /*a070*/  IMAD.WIDE R98, R71, 0x2, R136 ;  /* 0x0000000247627825 */ /* 0x000fc600078e0288 */
[----:B------:R-:W-:Y:S04]  /*a080*/  STL.64 [R1+0x918], R106 ;  /* 0x0009186a01007387 */ /* 0x000fe80000100a00 */
[----:B------:R-:W-:Y:S04]  /*a090*/  STS.U16 [R0+UR4+0x8b00], R164 ;  /* 0x008b00a400007988 */ /* 0x000fe80008000404 */
[----:B------:R1:W-:Y:S04]  /*a0a0*/  STS.U16 [R0+UR4+0xf00], R165 ;  /* 0x000f00a500007988 */ /* 0x0003e80008000404 */
[----:B------:R-:W-:Y:S01]  /*a0b0*/  STL.64 [R1+0x908], R62 ;  /* 0x0009083e01007387 */ /* 0x000fe20000100a00 */
[----:B------:R-:W-:-:S03]  /*a0c0*/  IMAD.WIDE R96, R73, 0x2, R134 ;  /* 0x0000000249607825 */ /* 0x000fc600078e0286 */
[----:B------:R-:W-:Y:S01]  /*a0d0*/  STL.64 [R1+0x900], R104 ;  /* 0x0009006801007387 */ /* 0x000fe20000100a00 */
[----:B-1----:R-:W-:-:S03]  /*a0e0*/  IMAD.WIDE R164, R72, 0x2, R134 ;  /* 0x0000000248a47825 */ /* 0x002fc600078e0286 */
[----:B------:R1:W-:Y:S04]  /*a0f0*/  STS.U16 [R0+UR4+0xb00], R163 ;  /* 0x000b00a300007988 */ /* 0x0003e80008000404 */
[----:B------:R3:W-:Y:S01]  /*a100*/  STL.64 [R1+0x8f0], R60 ;  /* 0x0008f03c01007387 */ /* 0x0007e20000100a00 */
[----:B------:R-:W-:-:S03]  /*a110*/  IMAD.WIDE R160, R74, 0x2, R134 ;  /* 0x000000024aa07825 */ /* 0x000fc600078e0286 */
[----:B------:R-:W-:Y:S01]  /*a120*/  STL.64 [R1+0x8f8], R102 ;  /* 0x0008f86601007387 */ /* 0x000fe20000100a00 */
[----:B-1----:R-:W-:-:S03]  /*a130*/  IMAD.WIDE R162, R72, 0x2, R136 ;  /* 0x0000000248a27825 */ /* 0x002fc600078e0288 */
[----:B------:R1:W-:Y:S01]  /*a140*/  STL.64 [R1+0x8e8], R58 ;  /* 0x0008e83a01007387 */ /* 0x0003e20000100a00 */
[----:B------:R-:W-:-:S03]  /*a150*/  IMAD.WIDE R94, R73, 0x2, R136 ;  /* 0x00000002495e7825 */ /* 0x000fc600078e0288 */
[----:B------:R-:W-:Y:S01]  /*a160*/  STL.64 [R1+0x8e0], R100 ;  /* 0x0008e06401007387 */ /* 0x000fe20000100a00 */
        /* <DEDUP_REMOVED lines=25> */
[----:B------:R-:W-:Y:S04]  /*a300*/  STL.64 [R1+0x880], R152 ;  /* 0x0008809801007387 */ /* 0x000fe80000100a00 */
[----:B------:R-:W-:Y:S01]  /*a310*/  STL.64 [R1+0x848], R86 ;  /* 0x0008485601007387 */ /* 0x000fe20000100a00 */
[----:B------:R-:W-:-:S03]  /*a320*/  IMAD.WIDE R142, R80, 0x2, R136 ;  /* 0x00000002508e7825 */ /* 0x000fc600078e0288 */
[----:B------:R-:W-:Y:S01]  /*a330*/  STL.64 [R1+0x878], R150 ;  /* 0x0008789601007387 */ /* 0x000fe20000100a00 */
[----:B------:R-:W-:-:S03]  /*a340*/  PRMT R50, RZ, 0x7610, R50 ;  /* 0x00007610ff327816 */ /* 0x000fc60000000032 */
[----:B------:R-:W-:Y:S04]  /*a350*/  STL.64 [R1+0x840], R84 ;  /* 0x0008405401007387 */ /* 0x000fe80000100a00 */
[----:B------:R-:W-:Y:S04]  /*a360*/  STL.64 [R1+0x870], R148 ;  /* 0x0008709401007387 */ /* 0x000fe80000100a00 */
[----:B------:R-:W-:Y:S04]  /*a370*/  STL.64 [R1+0x868], R146 ;  /* 0x0008689201007387 */ /* 0x000fe80000100a00 */
[----:B------:R-:W-:Y:S04]  /*a380*/  STL.64 [R1+0x860], R144 ;  /* 0x0008609001007387 */ /* 0x000fe80000100a00 */
[----:B------:R-:W4:Y:S04]  /*a390*/  @P2 LDG.E.U16 R55, desc[UR8][R48.64] ;  /* 0x0000000830372981 */ /* 0x000f28000c1e1500 */
[----:B------:R-:W5:Y:S04]  /*a3a0*/  @P2 LDG.E.U16 R54, desc[UR8][R22.64] ;  /* 0x0000000816362981 */ /* 0x000f68000c1e1500 */
[----:B------:R-:W4:Y:S04]  /*a3b0*/  @P2 LDG.E.U16 R53, desc[UR8][R24.64] ;  /* 0x0000000818352981 */ /* 0x000f28000c1e1500 */
[----:B------:R-:W4:Y:S04]  /*a3c0*/  LDL.LU.64 R48, [R1+0xf90] ;  /* 0x000f900001307983 */ /* 0x000f280000300a00 */
[----:B------:R-:W5:Y:S04]  /*a3d0*/  LDL.LU.64 R22, [R1+0xf88] ;  /* 0x000f880001167983 */ /* 0x000f680000300a00 */
[----:B------:R-:W-:Y:S04]  /*a3e0*/  STL.64 [R1+0x858], R142 ;  /* 0x0008588e01007387 */ /* 0x000fe80000100a00 */
[----:B------:R-:W5:Y:S04]  /*a3f0*/  LDL.LU.64 R24, [R1+0xf80] ;  /* 0x000f800001187983 */ /* 0x000f680000300a00 */
[----:B------:R-:W5:Y:S04]  /*a400*/  @P2 LDG.E.U16 R52, desc[UR8][R26.64] ;  /* 0x000000081a342981 */ /* 0x000f68000c1e1500 */
[----:B------:R-:W5:Y:S04]  /*a410*/  @P2 LDG.E.U16 R51, desc[UR8][R28.64] ;  /* 0x000000081c332981 */ /* 0x000f68000c1e1500 */
[----:B------:R-:W5:Y:S04]  /*a420*/  @P2 LDG.E.U16 R50, desc[UR8][R30.64] ;  /* 0x000000081e322981 */ /* 0x000f68000c1e1500 */
[----:B------:R-:W5:Y:S04]  /*a430*/  LDL.LU.64 R26, [R1+0xf78] ;  /* 0x000f7800011a7983 */ /* 0x000f680000300a00 */
[----:B------:R-:W5:Y:S04]  /*a440*/  LDL.LU.64 R28, [R1+0xf70] ;  /* 0x000f7000011c7983 */ /* 0x000f680000300a00 */
[----:B------:R-:W5:Y:S01]  /*a450*/  LDL.LU.64 R30, [R1+0xf68] ;  /* 0x000f6800011e7983 */ /* 0x000f620000300a00 */
[----:B------:R-:W-:-:S02]  /*a460*/  PRMT R56, RZ, 0x7610, R56 ;  /* 0x00007610ff387816 */ /* 0x000fc40000000038 */
[----:B------:R-:W-:Y:S02]  /*a470*/  PRMT R47, RZ, 0x7610, R47 ;  /* 0x00007610ff2f7816 */ /* 0x000fe4000000002f */
[----:B------:R-:W-:Y:S02]  /*a480*/  PRMT R46, RZ, 0x7610, R46 ;  /* 0x00007610ff2e7816 */ /* 0x000fe4000000002e */
[----:B------:R-:W-:Y:S02]  /*a490*/  PRMT R45, RZ, 0x7610, R45 ;  /* 0x00007610ff2d7816 */ /* 0x000fe4000000002d */
[----:B------:R-:W-:Y:S01]  /*a4a0*/  PRMT R44, RZ, 0x7610, R44 ;  /* 0x00007610ff2c7816 */ /* 0x000fe2000000002c */
[----:B------:R0:W5:Y:S01]  /*a4b0*/  @P2 LDG.E.U16 R47, desc[UR8][R64.64] ;  /* 0x00000008402f2981 */ /* 0x000162000c1e1500 */
[----:B------:R-:W-:-:S03]  /*a4c0*/  PRMT R4, RZ, 0x7610, R4 ;  /* 0x00007610ff047816 */ /* 0x000fc60000000004 */
[----:B------:R1:W5:Y:S04]  /*a4d0*/  @P2 LDG.E.U16 R46, desc[UR8][R62.64] ;  /* 0x000000083e2e2981 */ /* 0x000368000c1e1500 */
[----:B------:R3:W5:Y:S01]  /*a4e0*/  @P2 LDG.E.U16 R45, desc[UR8][R60.64] ;  /* 0x000000083c2d2981 */ /* 0x000762000c1e1500 */
[----:B0-----:R-:W-:-:S03]  /*a4f0*/  IMAD.WIDE R64, R82, 0x2, R134 ;  /* 0x0000000252407825 */ /* 0x001fc600078e0286 */
[----:B------:R0:W5:Y:S01]  /*a500*/  @P2 LDG.E.U16 R44, desc[UR8][R58.64] ;  /* 0x000000083a2c2981 */ /* 0x000162000c1e1500 */
[----:B-1----:R-:W-:-:S04]  /*a510*/  IMAD.WIDE R62, R82, 0x2, R136 ;  /* 0x00000002523e7825 */ /* 0x002fc800078e0288 */
[----:B---3--:R-:W-:-:S04]  /*a520*/  IMAD.WIDE R60, R83, 0x2, R134 ;  /* 0x00000002533c7825 */ /* 0x008fc800078e0286 */
[----:B0-----:R-:W-:-:S05]  /*a530*/  IMAD.WIDE R58, R83, 0x2, R136 ;  /* 0x00000002533a7825 */ /* 0x001fca00078e0288 */
[----:B------:R-:W3:Y:S01]  /*a540*/  @P2 LDG.E.U16 R4, desc[UR8][R58.64] ;  /* 0x000000083a042981 */ /* 0x000ee2000c1e1500 */
[----:B------:R-:W-:Y:S02]  /*a550*/  PRMT R36, RZ, 0x7610, R36 ;  /* 0x00007610ff247816 */ /* 0x000fe40000000024 */
[----:B------:R-:W-:Y:S02]  /*a560*/  PRMT R43, RZ, 0x7610, R43 ;  /* 0x00007610ff2b7816 */ /* 0x000fe4000000002b */
[----:B------:R-:W-:Y:S02]  /*a570*/  PRMT R42, RZ, 0x7610, R42 ;  /* 0x00007610ff2a7816 */ /* 0x000fe4000000002a */
[----:B------:R-:W-:Y:S01]  /*a580*/  PRMT R41, RZ, 0x7610, R41 ;  /* 0x00007610ff297816 */ /* 0x000fe20000000029 */
[----:B------:R-:W3:Y:S01]  /*a590*/  @P2 LDG.E.U16 R36, desc[UR8][R150.64] ;  /* 0x0000000896242981 */ /* 0x000ee2000c1e1500 */
[----:B------:R-:W-:Y:S02]  /*a5a0*/  PRMT R40, RZ, 0x7610, R40 ;  /* 0x00007610ff287816 */ /* 0x000fe40000000028 */
[----:B------:R-:W-:Y:S01]  /*a5b0*/  PRMT R39, RZ, 0x7610, R39 ;  /* 0x00007610ff277816 */ /* 0x000fe20000000027 */
[----:B------:R-:W3:Y:S01]  /*a5c0*/  @P2 LDG.E.U16 R43, desc[UR8][R164.64] ;  /* 0x00000008a42b2981 */ /* 0x000ee2000c1e1500 */
[----:B------:R-:W-:-:S02]  /*a5d0*/  PRMT R38, RZ, 0x7610, R38 ;  /* 0x00007610ff267816 */ /* 0x000fc40000000026 */
[----:B------:R-:W-:Y:S01]  /*a5e0*/  PRMT R37, RZ, 0x7610, R37 ;  /* 0x00007610ff257816 */ /* 0x000fe20000000025 */
[----:B------:R-:W3:Y:S01]  /*a5f0*/  @P2 LDG.E.U16 R42, desc[UR8][R162.64] ;  /* 0x00000008a22a2981 */ /* 0x000ee2000c1e1500 */
[----:B------:R-:W-:Y:S02]  /*a600*/  PRMT R5, RZ, 0x7610, R5 ;  /* 0x00007610ff057816 */ /* 0x000fe40000000005 */
[----:B------:R-:W-:Y:S01]  /*a610*/  PRMT R35, RZ, 0x7610, R35 ;  /* 0x00007610ff237816 */ /* 0x000fe20000000023 */
[----:B------:R-:W3:Y:S01]  /*a620*/  @P2 LDG.E.U16 R41, desc[UR8][R160.64] ;  /* 0x00000008a0292981 */ /* 0x000ee2000c1e1500 */
[----:B------:R-:W-:Y:S02]  /*a630*/  PRMT R34, RZ, 0x7610, R34 ;  /* 0x00007610ff227816 */ /* 0x000fe40000000022 */
[----:B------:R-:W-:Y:S01]  /*a640*/  PRMT R33, RZ, 0x7610, R33 ;  /* 0x00007610ff217816 */ /* 0x000fe20000000021 */
[----:B------:R-:W3:Y:S04]  /*a650*/  @P2 LDG.E.U16 R40, desc[UR8][R158.64] ;  /* 0x000000089e282981 */ /* 0x000ee8000c1e1500 */
[----:B------:R-:W3:Y:S04]  /*a660*/  @P2 LDG.E.U16 R39, desc[UR8][R156.64] ;  /* 0x000000089c272981 */ /* 0x000ee8000c1e1500 */
[----:B------:R-:W3:Y:S04]  /*a670*/  @P2 LDG.E.U16 R38, desc[UR8][R154.64] ;  /* 0x000000089a262981 */ /* 0x000ee8000c1e1500 */
[----:B------:R-:W3:Y:S04]  /*a680*/  @P2 LDG.E.U16 R37, desc[UR8][R152.64] ;  /* 0x0000000898252981 */ /* 0x000ee8000c1e1500 */
[----:B------:R-:W3:Y:S04]  /*a690*/  @P2 LDG.E.U16 R5, desc[UR8][R148.64] ;  /* 0x0000000894052981 */ /* 0x000ee8000c1e1500 */
[----:B------:R-:W3:Y:S04]  /*a6a0*/  @P2 LDG.E.U16 R35, desc[UR8][R146.64] ;  /* 0x0000000892232981 */ /* 0x000ee8000c1e1500 */
[----:B------:R-:W3:Y:S04]  /*a6b0*/  @P2 LDG.E.U16 R34, desc[UR8][R144.64] ;  /* 0x0000000890222981 */ /* 0x000ee8000c1e1500 */
[----:B------:R-:W3:Y:S04]  /*a6c0*/  @P2 LDG.E.U16 R33, desc[UR8][R142.64] ;  /* 0x000000088e212981 */ /* 0x000ee8000c1e1500 */
[----:B--2---:R0:W2:Y:S02]  /*a6d0*/  @P2 LDG.E.U16 R56, desc[UR8][R66.64] ;  /* 0x0000000842382981 */ /* 0x0040a4000c1e1500 */
[----:B0-----:R-:W-:-:S02]  /*a6e0*/  IMAD.WIDE R66, R81, 0x2, R136 ;  /* 0x0000000251427825 */ /* 0x001fc400078e0288 */
[----:B----4-:R-:W4:Y:S04]  /*a6f0*/  @P2 LDG.E.U16 R49, desc[UR8][R140.64] ;  /* 0x000000088c312981 */ /* 0x010f28000c1e1500 */
[----:B------:R-:W4:Y:S01]  /*a700*/  @P2 LDG.E.U16 R48, desc[UR8][R132.64] ;  /* 0x0000000884302981 */ /* 0x000f22000c1e1500 */
[----:B------:R-:W-:Y:S02]  /*a710*/  PRMT R32, RZ, 0x7610, R32 ;  /* 0x00007610ff207816 */ /* 0x000fe40000000020 */
[----:B------:R-:W-:Y:S01]  /*a720*/  PRMT R21, RZ, 0x7610, R21 ;  /* 0x00007610ff157816 */ /* 0x000fe20000000015 */
[----:B-----5:R-:W5:Y:S04]  /*a730*/  @P2 LDG.E.U16 R23, desc[UR8][R114.64] ;  /* 0x0000000872172981 */ /* 0x020f68000c1e1500 */
[----:B------:R-:W5:Y:S04]  /*a740*/  LDL.LU R140, [R1+0xf60] ;  /* 0x000f6000018c7983 */ /* 0x000f680000300800 */
[----:B------:R-:W5:Y:S01]  /*a750*/  LDL.LU R133, [R1+0xf5c] ;  /* 0x000f5c0001857983 */ /* 0x000f620000300800 */
[----:B------:R-:W-:-:S02]  /*a760*/  PRMT R20, RZ, 0x7610, R20 ;  /* 0x00007610ff147816 */ /* 0x000fc40000000014 */
[----:B------:R-:W-:Y:S01]  /*a770*/  PRMT R19, RZ, 0x7610, R19 ;  /* 0x00007610ff137816 */ /* 0x000fe20000000013 */
[----:B------:R-:W5:Y:S01]  /*a780*/  @P2 LDG.E.U16 R25, desc[UR8][R118.64] ;  /* 0x0000000876192981 */ /* 0x000f62000c1e1500 */
[----:B------:R-:W-:Y:S02]  /*a790*/  PRMT R18, RZ, 0x7610, R18 ;  /* 0x00007610ff127816 */ /* 0x000fe40000000012 */
[----:B------:R-:W-:Y:S01]  /*a7a0*/  PRMT R17, RZ, 0x7610, R17 ;  /* 0x00007610ff117816 */ /* 0x000fe20000000011 */
[----:B------:R-:W5:Y:S01]  /*a7b0*/  @P2 LDG.E.U16 R24, desc[UR8][R116.64] ;  /* 0x0000000874182981 */ /* 0x000f62000c1e1500 */
[----:B------:R-:W-:Y:S02]  /*a7c0*/  PRMT R16, RZ, 0x7610, R16 ;  /* 0x00007610ff107816 */ /* 0x000fe40000000010 */
[----:B------:R-:W-:Y:S01]  /*a7d0*/  PRMT R15, RZ, 0x7610, R15 ;  /* 0x00007610ff0f7816 */ /* 0x000fe2000000000f */
[----:B------:R-:W5:Y:S01]  /*a7e0*/  @P2 LDG.E.U16 R27, desc[UR8][R122.64] ;  /* 0x000000087a1b2981 */ /* 0x000f62000c1e1500 */
[----:B------:R-:W-:-:S02]  /*a7f0*/  PRMT R14, RZ, 0x7610, R14 ;  /* 0x00007610ff0e7816 */ /* 0x000fc4000000000e */
[----:B------:R-:W-:Y:S01]  /*a800*/  PRMT R13, RZ, 0x7610, R13 ;  /* 0x00007610ff0d7816 */ /* 0x000fe2000000000d */
[----:B------:R0:W5:Y:S04]  /*a810*/  @P2 LDG.E.U16 R29, desc[UR8][R126.64] ;  /* 0x000000087e1d2981 */ /* 0x000168000c1e1500 */
[----:B------:R1:W5:Y:S04]  /*a820*/  @P2 LDG.E.U16 R31, desc[UR8][R130.64] ;  /* 0x00000008821f2981 */ /* 0x000368000c1e1500 */
[----:B------:R1:W5:Y:S01]  /*a830*/  @P2 LDG.E.U16 R30, desc[UR8][R128.64] ;  /* 0x00000008801e2981 */ /* 0x000362000c1e1500 */
[----:B------:R-:W-:Y:S01]  /*a840*/  PRMT R12, RZ, 0x7610, R12 ;  /* 0x00007610ff0c7816 */ /* 0x000fe2000000000c */
[----:B0-----:R-:W0:Y:S02]  /*a850*/  LDC R127, c[0x0][0x3d8] ;  /* 0x0000f600ff7f7b82 */ /* 0x001e240000000800 */
[----:B------:R-:W-:Y:S01]  /*a860*/  STL.64 [R1+0x838], R66 ;  /* 0x0008384201007387 */ /* 0x000fe20000100a00 */
[----:B-1----:R-:W1:Y:S03]  /*a870*/  S2R R130, SR_TID.X ;  /* 0x0000000000827919 */ /* 0x002e660000002100 */
[----:B------:R-:W-:Y:S04]  /*a880*/  STL.64 [R1+0x830], R64 ;  /* 0x0008304001007387 */ /* 0x000fe80000100a00 */
[----:B------:R-:W-:Y:S04]  /*a890*/  STL.64 [R1+0x828], R62 ;  /* 0x0008283e01007387 */ /* 0x000fe80000100a00 */
[----:B------:R-:W-:Y:S04]  /*a8a0*/  STL.64 [R1+0x820], R60 ;  /* 0x0008203c01007387 */ /* 0x000fe80000100a00 */
[----:B------:R1:W-:Y:S01]  /*a8b0*/  STL.64 [R1+0x818], R58 ;  /* 0x0008183a01007387 */ /* 0x0003e20000100a00 */
[----:B------:R-:W-:-:S02]  /*a8c0*/  PRMT R11, RZ, 0x7610, R11 ;  /* 0x00007610ff0b7816 */ /* 0x000fc4000000000b */
[----:B------:R-:W-:Y:S01]  /*a8d0*/  PRMT R3, RZ, 0x7610, R3 ;  /* 0x00007610ff037816 */ /* 0x000fe20000000003 */
[----:B------:R1:W5:Y:S01]  /*a8e0*/  @P2 LDG.E.U16 R32, desc[UR8][R138.64] ;  /* 0x000000088a202981 */ /* 0x000362000c1e1500 */
[----:B------:R-:W-:Y:S02]  /*a8f0*/  PRMT R2, RZ, 0x7610, R2 ;  /* 0x00007610ff027816 */ /* 0x000fe40000000002 */
[----:B------:R-:W-:Y:S01]  /*a900*/  PRMT R10, RZ, 0x7610, R10 ;  /* 0x00007610ff0a7816 */ /* 0x000fe2000000000a */
[----:B------:R-:W5:Y:S01]  /*a910*/  @P2 LDG.E.U16 R28, desc[UR8][R124.64] ;  /* 0x000000087c1c2981 */ /* 0x000f62000c1e1500 */
[----:B-1----:R-:W1:Y:S01]  /*a920*/  LDC R58, c[0x0][0x3d0] ;  /* 0x0000f400ff3a7b82 */ /* 0x002e620000000800 */
[----:B------:R-:W-:Y:S02]  /*a930*/  PRMT R9, RZ, 0x7610, R9 ;  /* 0x00007610ff097816 */ /* 0x000fe40000000009 */
[----:B------:R-:W5:Y:S01]  /*a940*/  @P2 LDG.E.U16 R26, desc[UR8][R120.64] ;  /* 0x00000008781a2981 */ /* 0x000f62000c1e1500 */
[----:B------:R-:W-:-:S02]  /*a950*/  LOP3.LUT R129, R130, 0x7f, RZ, 0xc0, !PT ;  /* 0x0000007f82817812 */ /* 0x000fc400078ec0ff */
[----:B------:R-:W1:Y:S01]  /*a960*/  S2R R130, SR_CTAID.Y ;  /* 0x0000000000827919 */ /* 0x000e620000002600 */
[----:B------:R-:W-:Y:S01]  /*a970*/  PRMT R8, RZ, 0x7610, R8 ;  /* 0x00007610ff087816 */ /* 0x000fe20000000008 */
[----:B------:R-:W0:Y:S01]  /*a980*/  LDC.64 R138, c[0x0][0x390] ;  /* 0x0000e400ff8a7b82 */ /* 0x000e220000000a00 */
[----:B------:R-:W-:Y:S02]  /*a990*/  PRMT R7, RZ, 0x7610, R7 ;  /* 0x00007610ff077816 */ /* 0x000fe40000000007 */
[----:B------:R-:W-:Y:S01]  /*a9a0*/  PRMT R6, RZ, 0x7610, R6 ;  /* 0x00007610ff067816 */ /* 0x000fe20000000006 */
[----:B---3--:R5:W-:Y:S04]  /*a9b0*/  STS.U16 [R0+UR4+0xb700], R36 ;  /* 0x00b7002400007988 */ /* 0x008be80008000404 */
[----:B------:R-:W3:Y:S04]  /*a9c0*/  @P2 LDG.E.U16 R22, desc[UR8][R112.64] ;  /* 0x0000000870162981 */ /* 0x000ee8000c1e1500 */
[----:B------:R-:W3:Y:S04]  /*a9d0*/  @P2 LDG.E.U16 R21, desc[UR8][R110.64] ;  /* 0x000000086e152981 */ /* 0x000ee8000c1e1500 */
[----:B------:R-:W3:Y:S04]  /*a9e0*/  @P2 LDG.E.U16 R20, desc[UR8][R108.64] ;  /* 0x000000086c142981 */ /* 0x000ee8000c1e1500 */
[----:B------:R-:W3:Y:S04]  /*a9f0*/  @P2 LDG.E.U16 R19, desc[UR8][R106.64] ;  /* 0x000000086a132981 */ /* 0x000ee8000c1e1500 */
[----:B------:R-:W3:Y:S04]  /*aa00*/  @P2 LDG.E.U16 R18, desc[UR8][R104.64] ;  /* 0x0000000868122981 */ /* 0x000ee8000c1e1500 */
[----:B------:R-:W3:Y:S01]  /*aa10*/  @P2 LDG.E.U16 R17, desc[UR8][R102.64] ;  /* 0x0000000866112981 */ /* 0x000ee2000c1e1500 */
[----:B-1----:R-:W-:-:S03]  /*aa20*/  IMAD R58, R130, R58, RZ ;  /* 0x0000003a823a7224 */ /* 0x002fc600078e02ff */
[----:B------:R-:W3:Y:S04]  /*aa30*/  LDL.LU R130, [R1+0xa4] ;  /* 0x0000a40001827983 */ /* 0x000ee80000300800 */
        /* <DEDUP_REMOVED lines=12> */
[----:B------:R1:W3:Y:S04]  /*ab00*/  @P2 LDG.E.U16 R6, desc[UR8][R60.64] ;  /* 0x000000083c062981 */ /* 0x0002e8000c1e1500 */
[----:B--2---:R-:W-:Y:S04]  /*ab10*/  STS.U16 [R0+UR4+0x8f00], R56 ;  /* 0x008f003800007988 */ /* 0x004fe80008000404 */
        /* <DEDUP_REMOVED lines=22> */
[----:B------:R-:W-:Y:S01]  /*ac80*/  STS.U16 [R0+UR4+0x9f00], R48 ;  /* 0x009f003000007988 */ /* 0x000fe20008000404 */
[----:B-----5:R-:W-:-:S05]  /*ac90*/  LOP3.LUT R36, R140, 0x70, RZ, 0x3c, !PT ;  /* 0x000000708c247812 */ /* 0x020fca00078e3cff */
[----:B---3--:R2:W-:Y:S04]  /*aca0*/  STS.U16 [R36+UR4+0x380], R130 ;  /* 0x0003808224007988 */ /* 0x0085e80008000404 */
[----:B--2---:R-:W2:Y:S01]  /*acb0*/  LDL R130, [R1+0xf58] ;  /* 0x000f580001827983 */ /* 0x004ea20000100800 */
[----:B------:R-:W-:Y:S02]  /*acc0*/  IMAD R57, R129, R57, RZ ;  /* 0x0000003981397224 */ /* 0x000fe400078e02ff */
[----:B------:R-:W3:Y:S01]  /*acd0*/  S2R R129, SR_TID.X ;  /* 0x0000000000817919 */ /* 0x000ee20000002100 */
[----:B------:R4:W-:Y:S02]  /*ace0*/  STS.U16 [R36+UR4+0x8380], R133 ;  /* 0x0083808524007988 */ /* 0x0009e40008000404 */
[----:B----4-:R-:W4:Y:S01]  /*acf0*/  S2R R133, SR_TID.X ;  /* 0x0000000000857919 */ /* 0x010f220000002100 */
[----:B------:R-:W-:-:S02]  /*ad00*/  SHF.L.U32 R59, R57, 0x1, RZ ;  /* 0x00000001393b7819 */ /* 0x000fc400000006ff */
[----:B-1----:R-:W-:Y:S01]  /*ad10*/  SHF.L.U32 R60, R58, 0x1, RZ ;  /* 0x000000013a3c7819 */ /* 0x002fe200000006ff */
[----:B------:R-:W-:-:S03]  /*ad20*/  IMAD.HI R57, R57, 0x2, RZ ;  /* 0x0000000239397827 */ /* 0x000fc600078e02ff */
[----:B0-----:R-:W-:Y:S01]  /*ad30*/  IADD3 R138, P3, P4, R59, R138, R60 ;  /* 0x0000008a3b8a7210 */ /* 0x001fe20007c7e03c */
[----:B------:R-:W-:Y:S01]  /*ad40*/  IMAD.HI R58, R58, 0x2, RZ ;  /* 0x000000023a3a7827 */ /* 0x000fe200078e02ff */
[----:B------:R-:W-:-:S04]  /*ad50*/  @!UP0 UIADD3 UR10, UPT, UPT, -UR10, 0x100000, URZ ;  /* 0x001000000a0a8890 */ /* 0x000fc8000fffe1ff */
[----:B------:R-:W-:Y:S02]  /*ad60*/  @!UP0 USHF.L.U32 UR11, UR10, 0xb, URZ ;  /* 0x0000000b0a0b8899 */ /* 0x000fe400080006ff */
[----:B------:R-:W-:Y:S01]  /*ad70*/  @!UP0 USHF.L.U32 UR10, UR10, 0x1, URZ ;  /* 0x000000010a0a8899 */ /* 0x000fe200080006ff */
[----:B------:R-:W-:Y:S02]  /*ad80*/  IADD3.X R139, PT, PT, R57, R139, R58, P3, P4 ;  /* 0x0000008b398b7210 */ /* 0x000fe40001fe843a */
[----:B---3--:R-:W-:-:S04]  /*ad90*/  SHF.R.U32.HI R129, RZ, 0x5, R129 ;  /* 0x00000005ff817819 */ /* 0x008fc80000011681 */
[----:B------:R-:W-:Y:S01]  /*ada0*/  ISETP.EQ.U32.AND P3, PT, R129, RZ, P2 ;  /* 0x000000ff8100720c */ /* 0x000fe20001762070 */
[----:B------:R-:W-:Y:S01]  /*adb0*/  VOTEU.ALL UP1, P1 ;  /* 0x0000000000ff7886 */ /* 0x000fe20000820000 */
[----:B------:R-:W-:Y:S01]  /*adc0*/  STS.U16 [R36+UR4+0x780], R32 ;  /* 0x0007802024007988 */ /* 0x000fe20008000404 */
[----:B------:R-:W-:-:S03]  /*add0*/  UIADD3 UR74, UPT, UPT, UR5, 0x100000, URZ ;  /* 0x00100000054a7890 */ /* 0x000fc6000fffe0ff */
[----:B------:R-:W-:Y:S04]  /*ade0*/  STS.U16 [R36+UR4+0x8780], R31 ;  /* 0x0087801f24007988 */ /* 0x000fe80008000404 */
[----:B------:R-:W-:Y:S01]  /*adf0*/  STS.U16 [R36+UR4+0xb80], R30 ;  /* 0x000b801e24007988 */ /* 0x000fe20008000404 */
[----:B----4-:R-:W-:-:S03]  /*ae00*/  LOP3.LUT R133, R133, 0x3f, RZ, 0xc0, !PT ;  /* 0x0000003f85857812 */ /* 0x010fc600078ec0ff */
        /* <DEDUP_REMOVED lines=21> */
[----:B------:R0:W-:Y:S04]  /*af60*/  STS.U16 [R36+UR4+0x3780], R10 ;  /* 0x0037800a24007988 */ /* 0x0001e80008000404 */
[----:B------:R0:W-:Y:S04]  /*af70*/  STS.U16 [R36+UR4+0xb780], R9 ;  /* 0x00b7800924007988 */ /* 0x0001e80008000404 */
[----:B------:R0:W-:Y:S04]  /*af80*/  STS.U16 [R36+UR4+0x3b80], R8 ;  /* 0x003b800824007988 */ /* 0x0001e80008000404 */
[----:B------:R0:W-:Y:S04]  /*af90*/  STS.U16 [R36+UR4+0xbb80], R7 ;  /* 0x00bb800724007988 */ /* 0x0001e80008000404 */
[----:B------:R0:W-:Y:S04]  /*afa0*/  STS.U16 [R36+UR4+0x3f80], R6 ;  /* 0x003f800624007988 */ /* 0x0001e80008000404 */
[----:B------:R0:W-:Y:S01]  /*afb0*/  STS.U16 [R36+UR4+0xbf80], R4 ;  /* 0x00bf800424007988 */ /* 0x0001e20008000404 */
[----:B------:R1:W-:Y:S06]  /*afc0*/  MEMBAR.ALL.CTA ;  /* 0x0000000000007992 */ /* 0x0003ec0000008000 */
[----:B-1----:R-:W-:Y:S04]  /*afd0*/  FENCE.VIEW.ASYNC.S ;  /* 0x00000000000073c6 */ /* 0x002fe80000000000 */
[----:B------:R-:W1:Y:S02]  /*afe0*/  FENCE.VIEW.ASYNC.S ;  /* 0x00000000000073c6 */ /* 0x000e640000000000 */
[----:B-1----:R0:W1:Y:S01]  /*aff0*/  @!UP1 SYNCS.EXCH.64 URZ, [UR4+0x10000], UR10 ;  /* 0x0100000a04ff95b2 */ /* 0x0020620008000100 */
[----:B------:R-:W-:-:S02]  /*b000*/  SHF.L.U32 R133, R133, 0x1, RZ ;  /* 0x0000000185857819 */ /* 0x000fc400000006ff */
[----:B------:R-:W-:Y:S02]  /*b010*/  PRMT R0, RZ, 0x7610, R0 ;  /* 0x00007610ff007816 */ /* 0x000fe40000000000 */
[----:B--2---:R-:W-:Y:S01]  /*b020*/  IADD3 R2, PT, PT, R130, 0x10000, RZ ;  /* 0x0001000082027810 */ /* 0x004fe20007ffe0ff */
[----:B-1----:R-:W-:Y:S06]  /*b030*/  BAR.SYNC.DEFER_BLOCKING 0x0 ;  /* 0x0000000000007b1d */ /* 0x002fec0000010000 */
[----:B0-----:R-:W-:Y:S05]  /*b040*/  @!P3 BRA `(.L_x_6) ;  /* 0x0000000400b8b947 */ /* 0x001fea0003800000 */
[----:B------:R-:W-:Y:S02]  /*b050*/  IADD3 R3, PT, PT, R130, 0x30000, RZ ;  /* 0x0003000082037810 */ /* 0x000fe40007ffe0ff */
[----:B------:R-:W-:Y:S02]  /*b060*/  ELECT P4, URZ, PT ;  /* 0x0000000000ff782f */ /* 0x000fe40003880000 */
[----:B------:R-:W-:Y:S01]  /*b070*/  MOV.SPILL R6, UR7 ;  /* 0x0000000700067c02 */ /* 0x000fe20009000f00 */
[----:B------:R-:W-:Y:S01]  /*b080*/  UMOV UR76, 0x0 ;  /* 0x00000000004c7882 */ /* 0x000fe20000000000 */
[----:B------:R-:W-:Y:S01]  /*b090*/  SHF.R.U32.HI R3, RZ, 0x4, R3 ;  /* 0x00000004ff037819 */ /* 0x000fe20000011603 */
[----:B------:R-:W-:Y:S01]  /*b0a0*/  UMOV UR77, 0x4208010 ;  /* 0x04208010004d7882 */ /* 0x000fe20000000000 */
[----:B------:R-:W-:Y:S01]  /*b0b0*/  UMOV UR24, 0x0 ;  /* 0x0000000000187882 */ /* 0x000fe20000000000 */
[----:B------:R-:W-:Y:S01]  /*b0c0*/  UMOV UR25, 0x4208010 ;  /* 0x0420801000197882 */ /* 0x000fe20000000000 */
[----:B------:R-:W-:Y:S01]  /*b0d0*/  SGXT.U32 R3, R3, 0xe ;  /* 0x0000000e0303781a */ /* 0x000fe20000000000 */
[----:B------:R-:W-:Y:S01]  /*b0e0*/  UMOV UR48, 0x0 ;  /* 0x0000000000307882 */ /* 0x000fe20000000000 */
[----:B------:R-:W-:Y:S01]  /*b0f0*/  UMOV UR49, 0x4208010 ;  /* 0x0420801000317882 */ /* 0x000fe20000000000 */
[----:B------:R-:W-:Y:S01]  /*b100*/  UMOV UR66, 0x0 ;  /* 0x0000000000427882 */ /* 0x000fe20000000000 */
[C---:B------:R-:W-:Y:S01]  /*b110*/  R2UR UR10, R3.reuse ;  /* 0x00000000030a72ca */ /* 0x040fe200000e0000 */
[----:B------:R-:W-:Y:S01]  /*b120*/  UMOV UR67, 0x4208010 ;  /* 0x0420801000437882 */ /* 0x000fe20000000000 */
[----:B------:R-:W-:Y:S01]  /*b130*/  IADD3 R3, P5, PT, R3, 0x80, RZ ;  /* 0x0000008003037810 */ /* 0x000fe20007fbe0ff */
[----:B------:R-:W-:Y:S01]  /*b140*/  UMOV UR64, 0x0 ;  /* 0x0000000000407882 */ /* 0x000fe20000000000 */
[----:B------:R-:W-:Y:S01]  /*b150*/  @P4 MOV R5, 0x40004040 ;  /* 0x4000404000054802 */ /* 0x000fe20000000f00 */
[----:B------:R-:W-:Y:S01]  /*b160*/  UMOV UR65, 0x4208010 ;  /* 0x0420801000417882 */ /* 0x000fe20000000000 */
[----:B------:R-:W-:Y:S01]  /*b170*/  R2UR UR18, R3 ;  /* 0x00000000031272ca */ /* 0x000fe200000e0000 */
[----:B------:R-:W-:Y:S01]  /*b180*/  IMAD.U32 R3, RZ, RZ, UR4 ;  /* 0x00000004ff037e24 */ /* 0x000fe2000f8e00ff */
[C---:B------:R-:W-:Y:S01]  /*b190*/  @P4 R2UR UR17, R5.reuse ;  /* 0x00000000051142ca */ /* 0x040fe200000e0000 */
[----:B------:R-:W-:Y:S01]  /*b1a0*/  UMOV UR7, 0x4208010 ;  /* 0x0420801000077882 */ /* 0x000fe20000000000 */
[----:B------:R-:W-:Y:S01]  /*b1b0*/  @P4 R2UR UR73, R5 ;  /* 0x00000000054942ca */ /* 0x000fe200000e0000 */
[----:B------:R-:W-:Y:S01]  /*b1c0*/  UMOV UR50, 0x0 ;  /* 0x0000000000327882 */ /* 0x000fe20000000000 */
[----:B------:R-:W-:Y:S01]  /*b1d0*/  SHF.R.U32.HI R3, RZ, 0x4, R3 ;  /* 0x00000004ff037819 */ /* 0x000fe20000011603 */
[----:B------:R-:W-:Y:S01]  /*b1e0*/  UMOV UR51, 0x4208010 ;  /* 0x0420801000337882 */ /* 0x000fe20000000000 */
[----:B------:R-:W-:Y:S01]  /*b1f0*/  MOV R4, UR10 ;  /* 0x0000000a00047c02 */ /* 0x000fe20008000f00 */
[----:B------:R-:W-:Y:S01]  /*b200*/  UMOV UR44, 0x0 ;  /* 0x00000000002c7882 */ /* 0x000fe20000000000 */
[----:B------:R-:W-:Y:S01]  /*b210*/  SGXT.U32 R3, R3, 0xe ;  /* 0x0000000e0303781a */ /* 0x000fe20000000000 */
[----:B------:R-:W-:Y:S01]  /*b220*/  UMOV UR45, 0x4208010 ;  /* 0x04208010002d7882 */ /* 0x000fe20000000000 */
[----:B------:R-:W-:Y:S01]  /*b230*/  @P4 R2UR UR16, R4 ;  /* 0x00000000041042ca */ /* 0x000fe200000e0000 */
[----:B------:R-:W-:Y:S01]  /*b240*/  UMOV UR40, 0x0 ;  /* 0x0000000000287882 */ /* 0x000fe20000000000 */
[C---:B------:R-:W-:Y:S01]  /*b250*/  R2UR UR10, R3.reuse ;  /* 0x00000000030a72ca */ /* 0x040fe200000e0000 */
[----:B------:R-:W-:Y:S01]  /*b260*/  UMOV UR41, 0x4208010 ;  /* 0x0420801000297882 */ /* 0x000fe20000000000 */
[----:B------:R-:W-:Y:S01]  /*b270*/  IADD3 R3, P6, PT, R3, 0x2, RZ ;  /* 0x0000000203037810 */ /* 0x000fe20007fde0ff */
[----:B------:R-:W-:Y:S01]  /*b280*/  UMOV UR36, 0x0 ;  /* 0x0000000000247882 */ /* 0x000fe20000000000 */
[----:B------:R-:W-:Y:S01]  /*b290*/  MOV.SPILL R7, UR6 ;  /* 0x0000000600077c02 */ /* 0x000fe20009000f00 */
[----:B------:R-:W-:Y:S01]  /*b2a0*/  UMOV UR6, 0x0 ;  /* 0x0000000000067882 */ /* 0x000fe20000000000 */
[----:B------:R-:W-:Y:S01]  /*b2b0*/  R2UR UR12, R3 ;  /* 0x00000000030c72ca */ /* 0x000fe200000e0000 */
[----:B------:R-:W-:Y:S01]  /*b2c0*/  HFMA2 R3, -RZ, RZ, 0, 0 ;  /* 0x00000000ff037431 */ /* 0x000fe200000001ff */
[----:B------:R-:W-:Y:S01]  /*b2d0*/  UMOV UR37, 0x4208010 ;  /* 0x0420801000257882 */ /* 0x000fe20000000000 */
[----:B------:R-:W-:Y:S01]  /*b2e0*/  UMOV UR32, 0x0 ;  /* 0x0000000000207882 */ /* 0x000fe20000000000 */
[----:B------:R-:W-:Y:S01]  /*b2f0*/  UMOV UR33, 0x4208010 ;  /* 0x0420801000217882 */ /* 0x000fe20000000000 */
[----:B------:R-:W-:Y:S01]  /*b300*/  UMOV UR26, 0x0 ;  /* 0x00000000001a7882 */ /* 0x000fe20000000000 */
[----:B------:R-:W-:Y:S01]  /*b310*/  UMOV UR27, 0x4208010 ;  /* 0x04208010001b7882 */ /* 0x000fe20000000000 */
[----:B------:R-:W-:Y:S01]  /*b320*/  MOV R4, UR10 ;  /* 0x0000000a00047c02 */ /* 0x000fe20008000f00 */
[----:B------:R-:W-:Y:S01]  /*b330*/  UMOV UR20, 0x0 ;  /* 0x0000000000147882 */ /* 0x000fe20000000000 */
[----:B------:R-:W-:Y:S01]  /*b340*/  UMOV UR21, 0x4208010 ;  /* 0x0420801000157882 */ /* 0x000fe20000000000 */
[----:B------:R-:W-:Y:S01]  /*b350*/  UMOV UR14, 0x0 ;  /* 0x00000000000e7882 */ /* 0x000fe20000000000 */
[----:B------:R-:W-:Y:S01]  /*b360*/  @P4 R2UR UR72, R4 ;  /* 0x00000000044842ca */ /* 0x000fe200000e0000 */
[----:B------:R-:W-:Y:S01]  /*b370*/  UMOV UR15, 0x4208010 ;  /* 0x04208010000f7882 */ /* 0x000fe20000000000 */
[----:B------:R-:W-:-:S04]  /*b380*/  @P4 MOV R4, R2 ;  /* 0x0000000200044202 */ /* 0x000fc80000000f00 */
[----:B------:R-:W-:Y:S02]  /*b390*/  @P4 R2UR UR10, R4 ;  /* 0x00000000040a42ca */ /* 0x000fe400000e0000 */
[----:B------:R-:W-:-:S06]  /*b3a0*/  CS2R R4, SRZ ;  /* 0x0000000000047805 */ /* 0x000fcc000001ff00 */
[----:B------:R-:W-:Y:S01]  /*b3b0*/  IADD3.X R4, PT, PT, R4, 0x40004040, RZ, P5, !PT ;  /* 0x4000404004047810 */ /* 0x000fe20002ffe4ff */
[----:B------:R-:W-:Y:S01]  /*b3c0*/  UTCHMMA gdesc[UR16], gdesc[UR72], tmem[UR74], tmem[UR76], idesc[UR77], !UPT ;  /* 0x00ff4c48100075ea */ /* 0x000fe2000f80004a */
[----:B------:R-:W-:Y:S02]  /*b3d0*/  IADD3.X R5, PT, PT, R5, 0x40004040, RZ, P6, !PT ;  /* 0x4000404005057810 */ /* 0x000fe400037fe4ff */
[----:B------:R-:W-:Y:S02]  /*b3e0*/  R2UR UR19, R4 ;  /* 0x00000000041372ca */ /* 0x000fe400000e0000 */
[----:B------:R-:W-:-:S11]  /*b3f0*/  R2UR UR13, R5 ;  /* 0x00000000050d72ca */ /* 0x000fd600000e0000 */
[----:B------:R-:W-:Y:S02]  /*b400*/  UIADD3.64 UR54, UPT, UPT, UR18, 0x80, URZ ;  /* 0x0000008012367897 */ /* 0x000fe4000fffe0ff */
[----:B------:R-:W-:Y:S02]  /*b410*/  UIADD3.64 UR58, UPT, UPT, UR12, 0x2, URZ ;  /* 0x000000020c3a7897 */ /* 0x000fe4000fffe0ff */
[----:B------:R0:W-:Y:S01]  /*b420*/  UTCHMMA gdesc[UR18], gdesc[UR12], tmem[UR74], tmem[UR24], idesc[UR25], UPT ;  /* 0x00ff180c120075ea */ /* 0x0001e2000b80004a */
[----:B------:R-:W-:Y:S02]  /*b430*/  UIADD3.64 UR68, UPT, UPT, UR18, 0x100, URZ ;  /* 0x0000010012447897 */ /* 0x000fe4000fffe0ff */
[----:B------:R-:W-:Y:S02]  /*b440*/  UIADD3.64 UR70, UPT, UPT, UR12, 0x4, URZ ;  /* 0x000000040c467897 */ /* 0x000fe4000fffe0ff */
[----:B------:R-:W-:Y:S02]  /*b450*/  UIADD3.64 UR60, UPT, UPT, UR18, 0x180, URZ ;  /* 0x00000180123c7897 */ /* 0x000fe4000fffe0ff */
[----:B------:R-:W-:Y:S01]  /*b460*/  UIADD3.64 UR62, UPT, UPT, UR12, 0x3fe, URZ ;  /* 0x000003fe0c3e7897 */ /* 0x000fe2000fffe0ff */
[----:B------:R1:W-:Y:S01]  /*b470*/  UTCHMMA gdesc[UR54], gdesc[UR58], tmem[UR74], tmem[UR48], idesc[UR49], UPT ;  /* 0x00ff303a360075ea */ /* 0x0003e2000b80004a */
[----:B------:R-:W-:-:S02]  /*b480*/  UIADD3.64 UR30, UPT, UPT, UR18, 0x200, URZ ;  /* 0x00000200121e7897 */ /* 0x000fc4000fffe0ff */
[----:B0-----:R-:W-:Y:S01]  /*b490*/  UIADD3.64 UR24, UPT, UPT, UR12, 0x400, URZ ;  /* 0x000004000c187897 */ /* 0x001fe2000fffe0ff */
[----:B------:R0:W-:Y:S01]  /*b4a0*/  UTCHMMA gdesc[UR68], gdesc[UR70], tmem[UR74], tmem[UR66], idesc[UR67], UPT ;  /* 0x00ff4246440075ea */ /* 0x0001e2000b80004a */
[----:B------:R-:W-:Y:S02]  /*b4b0*/  UIADD3.64 UR56, UPT, UPT, UR18, 0x280, URZ ;  /* 0x0000028012387897 */ /* 0x000fe4000fffe0ff */
[----:B------:R-:W-:Y:S01]  /*b4c0*/  UIADD3.64 UR52, UPT, UPT, UR18, 0x300, URZ ;  /* 0x0000030012347897 */ /* 0x000fe2000fffe0ff */
[----:B------:R-:W-:Y:S01]  /*b4d0*/  UTCHMMA gdesc[UR60], gdesc[UR62], tmem[UR74], tmem[UR64], idesc[UR65], UPT ;  /* 0x00ff403e3c0075ea */ /* 0x000fe2000b80004a */
[----:B------:R-:W-:Y:S02]  /*b4e0*/  UIADD3.64 UR46, UPT, UPT, UR18, 0x380, URZ ;  /* 0x00000380122e7897 */ /* 0x000fe4000fffe0ff */
[----:B-1----:R-:W-:Y:S01]  /*b4f0*/  UIADD3.64 UR58, UPT, UPT, UR12, 0x402, URZ ;  /* 0x000004020c3a7897 */ /* 0x002fe2000fffe0ff */
[----:B------:R1:W-:Y:S01]  /*b500*/  UTCHMMA gdesc[UR30], gdesc[UR24], tmem[UR74], tmem[UR6], idesc[UR7], UPT ;  /* 0x00ff06181e0075ea */ /* 0x0003e2000b80004a */
[----:B------:R-:W-:-:S02]  /*b510*/  UIADD3.64 UR54, UPT, UPT, UR12, 0x404, URZ ;  /* 0x000004040c367897 */ /* 0x000fc4000fffe0ff */
[----:B------:R-:W-:Y:S02]  /*b520*/  UIADD3.64 UR48, UPT, UPT, UR12, 0x7fe, URZ ;  /* 0x000007fe0c307897 */ /* 0x000fe4000fffe0ff */
[----:B------:R-:W-:Y:S02]  /*b530*/  UIADD3.64 UR42, UPT, UPT, UR18, 0x400, URZ ;  /* 0x00000400122a7897 */ /* 0x000fe4000fffe0ff */
[----:B0-----:R-:W-:Y:S02]  /*b540*/  UIADD3.64 UR66, UPT, UPT, UR12, 0x800, URZ ;  /* 0x000008000c427897 */ /* 0x001fe4000fffe0ff */
[----:B------:R-:W-:Y:S01]  /*b550*/  UIADD3.64 UR38, UPT, UPT, UR18, 0x480, URZ ;  /* 0x0000048012267897 */ /* 0x000fe2000fffe0ff */
[----:B-1----:R-:W-:Y:S01]  /*b560*/  R2UR.FILL UR7, R6 ;  /* 0x00000000060772ca */ /* 0x002fe200004e0000 */
[----:B------:R-:W-:Y:S01]  /*b570*/  UIADD3.64 UR76, UPT, UPT, UR12, 0x802, URZ ;  /* 0x000008020c4c7897 */ /* 0x000fe2000fffe0ff */
[----:B------:R-:W-:Y:S01]  /*b580*/  R2UR.FILL UR6, R7 ;  /* 0x00000000070672ca */ /* 0x000fe200004e0000 */
[----:B------:R-:W-:-:S02]  /*b590*/  UIADD3.64 UR34, UPT, UPT, UR18, 0x500, URZ ;  /* 0x0000050012227897 */ /* 0x000fc4000fffe0ff */
[----:B------:R-:W-:Y:S02]  /*b5a0*/  UIADD3.64 UR72, UPT, UPT, UR12, 0x804, URZ ;  /* 0x000008040c487897 */ /* 0x000fe4000fffe0ff */
[----:B------:R-:W-:Y:S02]  /*b5b0*/  UIADD3.64 UR28, UPT, UPT, UR18, 0x580, URZ ;  /* 0x00000580121c7897 */ /* 0x000fe4000fffe0ff */
[----:B------:R-:W-:Y:S02]  /*b5c0*/  UIADD3.64 UR64, UPT, UPT, UR12, 0xbfe, URZ ;  /* 0x00000bfe0c407897 */ /* 0x000fe4000fffe0ff */
[----:B------:R-:W-:Y:S02]  /*b5d0*/  UIADD3.64 UR22, UPT, UPT, UR18, 0x600, URZ ;  /* 0x0000060012167897 */ /* 0x000fe4000fffe0ff */
[----:B------:R-:W-:Y:S01]  /*b5e0*/  UIADD3.64 UR62, UPT, UPT, UR12, 0xc00, URZ ;  /* 0x00000c000c3e7897 */ /* 0x000fe2000fffe0ff */
[----:B------:R-:W-:Y:S01]  /*b5f0*/  UMOV UR68, 0x0 ;  /* 0x0000000000447882 */ /* 0x000fe20000000000 */
[----:B------:R-:W-:Y:S01]  /*b600*/  UMOV UR69, 0x4208010 ;  /* 0x0420801000457882 */ /* 0x000fe20000000000 */
[----:B------:R-:W-:Y:S01]  /*b610*/  UIADD3.64 UR16, UPT, UPT, UR18, 0x680, URZ ;  /* 0x0000068012107897 */ /* 0x000fe2000fffe0ff */
[----:B------:R0:W-:Y:S01]  /*b620*/  UTCHMMA gdesc[UR56], gdesc[UR58], tmem[UR74], tmem[UR68], idesc[UR69], UPT ;  /* 0x00ff443a380075ea */ /* 0x0001e2000b80004a */
[----:B------:R-:W-:Y:S01]  /*b630*/  UIADD3.64 UR60, UPT, UPT, UR12, 0xc02, URZ ;  /* 0x00000c020c3c7897 */ /* 0x000fe2000fffe0ff */
[----:B------:R-:W-:Y:S01]  /*b640*/  UMOV UR70, 0x0 ;  /* 0x0000000000467882 */ /* 0x000fe20000000000 */
[----:B------:R-:W-:Y:S01]  /*b650*/  UMOV UR71, 0x4208010 ;  /* 0x0420801000477882 */ /* 0x000fe20000000000 */
[----:B------:R-:W-:Y:S01]  /*b660*/  UIADD3.64 UR18, UPT, UPT, UR18, 0x700, URZ ;  /* 0x0000070012127897 */ /* 0x000fe2000fffe0ff */
[----:B------:R0:W-:Y:S01]  /*b670*/  UTCHMMA gdesc[UR52], gdesc[UR54], tmem[UR74], tmem[UR70], idesc[UR71], UPT ;  /* 0x00ff4636340075ea */ /* 0x0001e2000b80004a */
[----:B------:R-:W-:Y:S01]  /*b680*/  UIADD3.64 UR12, UPT, UPT, UR12, 0xc04, URZ ;  /* 0x00000c040c0c7897 */ /* 0x000fe2000fffe0ff */
[----:B------:R0:W-:Y:S01]  /*b690*/  UTCHMMA gdesc[UR46], gdesc[UR48], tmem[UR74], tmem[UR50], idesc[UR51], UPT ;  /* 0x00ff32302e0075ea */ /* 0x0001e2000b80004a */
[----:B------:R0:W-:Y:S01]  /*b6a0*/  UTCHMMA gdesc[UR42], gdesc[UR66], tmem[UR74], tmem[UR44], idesc[UR45], UPT ;  /* 0x00ff2c422a0075ea */ /* 0x0001e2000b80004a */
[----:B------:R0:W-:Y:S01]  /*b6b0*/  UTCHMMA gdesc[UR38], gdesc[UR76], tmem[UR74], tmem[UR40], idesc[UR41], UPT ;  /* 0x00ff284c260075ea */ /* 0x0001e2000b80004a */
[----:B------:R0:W-:Y:S01]  /*b6c0*/  UTCHMMA gdesc[UR34], gdesc[UR72], tmem[UR74], tmem[UR36], idesc[UR37], UPT ;  /* 0x00ff2448220075ea */ /* 0x0001e2000b80004a */
[----:B------:R0:W-:Y:S01]  /*b6d0*/  UTCHMMA gdesc[UR28], gdesc[UR64], tmem[UR74], tmem[UR32], idesc[UR33], UPT ;  /* 0x00ff20401c0075ea */ /* 0x0001e2000b80004a */
[----:B------:R0:W-:Y:S01]  /*b6e0*/  UTCHMMA gdesc[UR22], gdesc[UR62], tmem[UR74], tmem[UR26], idesc[UR27], UPT ;  /* 0x00ff1a3e160075ea */ /* 0x0001e2000b80004a */
[----:B------:R0:W-:Y:S02]  /*b6f0*/  UTCHMMA gdesc[UR16], gdesc[UR60], tmem[UR74], tmem[UR20], idesc[UR21], UPT ;  /* 0x00ff143c100075ea */ /* 0x0001e4000b80004a */
[----:B------:R0:W-:Y:S01]  /*b700*/  UTCHMMA gdesc[UR18], gdesc[UR12], tmem[UR74], tmem[UR14], idesc[UR15], UPT ;  /* 0x00ff0e0c120075ea */ /* 0x0001e2000b80004a */
[----:B------:R0:W-:Y:S01]  /*b710*/  UTCBAR [UR10], URZ ;  /* 0x000000ff0a0073e9 */ /* 0x0001e200080000ff */
[----:B------:R-:W-:Y:S01]  /*b720*/  NOP ;  /* 0x0000000000007918 */ /* 0x000fe20000000000 */
.L_x_6:
[----:B------:R-:W-:Y:S05]  /*b730*/  @!P2 BRA `(.L_x_7) ;  /* 0x000000000008a947 */ /* 0x000fea0003800000 */
[----:B------:R-:W1:Y:S02]  /*b740*/  SYNCS.PHASECHK.TRANS64.TRYWAIT P4, [UR4+0x10000], RZ ;  /* 0x010000ffff0075a7 */ /* 0x000e640008081104 */
[----:B-1----:R-:W-:Y:S05]  /*b750*/  @!P4 BRA `(.L_x_8) ;  /* 0x000001dc00f8c947 */ /* 0x002fea0003800000 */
.L_x_7:
[----:B------:R-:W-:Y:S08]  /*b760*/  BAR.SYNC.DEFER_BLOCKING 0x0 ;  /* 0x0000000000007b1d */ /* 0x000ff00000010000 */
[----:B------:R-:W1:Y:S01]  /*b770*/  LDC R113, c[0x0][0x3d8] ;  /* 0x0000f600ff717b82 */ /* 0x000e620000000800 */
[----:B------:R-:W-:Y:S01]  /*b780*/  LDTM.16dp32bit_t0_t15.x64 R4, tmem[UR7+0x100000] ;  /* 0x10000007000479ee */ /* 0x000fe20008b00000 */
[----:B------:R-:W2:Y:S01]  /*b790*/  LDTM.16dp32bit_t16_t31.x64 R4, tmem[UR7+0x100040] ;  /* 0x10004007000479ee */ /* 0x000ea20008b20000 */
[----:B------:R-:W-:Y:S04]  /*b7a0*/  STL [R1+0x1028], R140 ;  /* 0x0010288c01007387 */ /* 0x000fe80000100800 */
[----:B------:R-:W-:Y:S01]  /*b7b0*/  STL.64 [R1+0xf70], R136 ;  /* 0x000f708801007387 */ /* 0x000fe20000100a00 */
[----:B------:R-:W3:Y:S03]  /*b7c0*/  LDC R163, c[0x0][0x3d8] ;  /* 0x0000f600ffa37b82 */ /* 0x000ee60000000800 */
[----:B------:R4:W-:Y:S04]  /*b7d0*/  STL.64 [R1+0x13d8], R136 ;  /* 0x0013d88801007387 */ /* 0x0009e80000100a00 */
[----:B------:R-:W-:Y:S01]  /*b7e0*/  STL.64 [R1+0xf68], R134 ;  /* 0x000f688601007387 */ /* 0x000fe20000100a00 */
[----:B------:R-:W0:Y:S03]  /*b7f0*/  LDC R130, c[0x0][0x3d8] ;  /* 0x0000f600ff827b82 */ /* 0x000e260000000800 */
[----:B------:R-:W-:Y:S04]  /*b800*/  STL.64 [R1+0x1188], R134 ;  /* 0x0011888601007387 */ /* 0x000fe80000100a00 */
[----:B------:R-:W-:Y:S01]  /*b810*/  STL.64 [R1+0xf60], R2 ;  /* 0x000f600201007387 */ /* 0x000fe20000100a00 */
[----:B------:R-:W0:Y:S03]  /*b820*/  LDC R141, c[0x0][0x3d8] ;  /* 0x0000f600ff8d7b82 */ /* 0x000e260000000800 */
[----:B------:R-:W-:Y:S04]  /*b830*/  STL [R1+0x13e0], R3 ;  /* 0x0013e00301007387 */ /* 0x000fe80000100800 */
[----:B--2---:R-:W-:Y:S01]  /*b840*/  STL [R1+0x1078], R4 ;  /* 0x0010780401007387 */ /* 0x004fe20000100800 */
[----:B------:R-:W2:Y:S03]  /*b850*/  LDC R114, c[0x0][0x3d8] ;  /* 0x0000f600ff727b82 */ /* 0x000ea60000000800 */
[----:B------:R-:W-:Y:S04]  /*b860*/  STL [R1+0x1074], R5 ;  /* 0x0010740501007387 */ /* 0x000fe80000100800 */
[----:B------:R-:W-:Y:S01]  /*b870*/  STL.64 [R1+0x11a8], R4 ;  /* 0x0011a80401007387 */ /* 0x000fe20000100a00 */
[----:B------:R-:W0:Y:S03]  /*b880*/  LDC R116, c[0x0][0x3d8] ;  /* 0x0000f600ff747b82 */ /* 0x000e260000000800 */
[----:B------:R-:W-:Y:S04]  /*b890*/  STL [R1+0x1070], R6 ;  /* 0x0010700601007387 */ /* 0x000fe80000100800 */
[----:B------:R-:W-:Y:S01]  /*b8a0*/  STL [R1+0x106c], R7 ;  /* 0x00106c0701007387 */ /* 0x000fe20000100800 */
[----:B----4-:R-:W4:Y:S03]  /*b8b0*/  LDC R136, c[0x0][0x3d8] ;  /* 0x0000f600ff887b82 */ /* 0x010f260000000800 */
[----:B------:R-:W-:Y:S04]  /*b8c0*/  STL.64 [R1+0x11a0], R6 ;  /* 0x0011a00601007387 */ /* 0x000fe80000100a00 */
[----:B------:R-:W-:Y:S01]  /*b8d0*/  STL [R1+0x1068], R8 ;  /* 0x0010680801007387 */ /* 0x000fe20000100800 */
[----:B------:R-:W0:Y:S03]  /*b8e0*/  LDC R115, c[0x0][0x3d8] ;  /* 0x0000f600ff737b82 */ /* 0x000e260000000800 */
[----:B------:R-:W-:Y:S04]  /*b8f0*/  STL [R1+0x1064], R9 ;  /* 0x0010640901007387 */ /* 0x000fe80000100800 */
[----:B------:R0:W-:Y:S01]  /*b900*/  STL.64 [R1+0x1198], R8 ;  /* 0x0011980801007387 */ /* 0x0001e20000100a00 */
[----:B------:R-:W0:Y:S03]  /*b910*/  LDC R164, c[0x0][0x3d8] ;  /* 0x0000f600ffa47b82 */ /* 0x000e260000000800 */
[----:B------:R-:W-:Y:S04]  /*b920*/  STL [R1+0x1060], R10 ;  /* 0x0010600a01007387 */ /* 0x000fe80000100800 */
[----:B------:R-:W-:Y:S01]  /*b930*/  STL [R1+0x1398], R10 ;  /* 0x0013980a01007387 */ /* 0x000fe20000100800 */
[----:B------:R-:W0:Y:S03]  /*b940*/  LDC R102, c[0x0][0x3d8] ;  /* 0x0000f600ff667b82 */ /* 0x000e260000000800 */
[----:B------:R-:W-:Y:S04]  /*b950*/  STL [R1+0x105c], R11 ;  /* 0x00105c0b01007387 */ /* 0x000fe80000100800 */
[----:B------:R-:W-:Y:S01]  /*b960*/  STL.64 [R1+0x13e8], R10 ;  /* 0x0013e80a01007387 */ /* 0x000fe20000100a00 */
[----:B------:R-:W0:Y:S03]  /*b970*/  LDC R146, c[0x0][0x3d8] ;  /* 0x0000f600ff927b82 */ /* 0x000e260000000800 */
[----:B------:R-:W-:Y:S04]  /*b980*/  STL [R1+0x1058], R12 ;  /* 0x0010580c01007387 */ /* 0x000fe80000100800 */
[----:B------:R-:W-:Y:S01]  /*b990*/  STL [R1+0x1054], R13 ;  /* 0x0010540d01007387 */ /* 0x000fe20000100800 */
[----:B------:R-:W0:Y:S03]  /*b9a0*/  LDC R128, c[0x0][0x3d8] ;  /* 0x0000f600ff807b82 */ /* 0x000e260000000800 */
[----:B------:R-:W-:Y:S04]  /*b9b0*/  STL.64 [R1+0x13f0], R12 ;  /* 0x0013f00c01007387 */ /* 0x000fe80000100a00 */
        /* <DEDUP_REMOVED lines=16> */
[----:B------:R-:W2:Y:S03]  /*bac0*/  LDC R105, c[0x0][0x3d8] ;  /* 0x0000f600ff697b82 */ /* 0x000ea60000000800 */
[----:B------:R-:W-:Y:S05]  /*bad0*/  STL.64 [R1+0x1410], R20 ;  /* 0x0014101401007387 */ /* 0x000fea0000100a00 */
[----:B------:R-:W2:Y:S01]  /*bae0*/  LDC R129, c[0x0][0x3d8] ;  /* 0x0000f600ff817b82 */ /* 0x000ea20000000800 */
[----:B------:R-:W-:Y:S01]  /*baf0*/  STL [R1+0x1030], R22 ;  /* 0x0010301601007387 */ /* 0x000fe20000100800 */
[----:B------:R-:W-:-:S03]  /*bb00*/  SHF.L.U32 R127, R127, 0x1, RZ ;  /* 0x000000017f7f7819 */ /* 0x000fc600000006ff */
[----:B------:R-:W-:Y:S03]  /*bb10*/  STL [R1+0x102c], R23 ;  /* 0x00102c1701007387 */ /* 0x000fe60000100800 */
[----:B------:R-:W2:Y:S01]  /*bb20*/  LDC R131, c[0x0][0x3d8] ;  /* 0x0000f600ff837b82 */ /* 0x000ea20000000800 */
[----:B------:R-:W-:Y:S04]  /*bb30*/  STL.64 [R1+0x1418], R22 ;  /* 0x0014181601007387 */ /* 0x000fe80000100a00 */
[----:B------:R-:W-:Y:S03]  /*bb40*/  STL.64 [R1+0x1020], R24 ;  /* 0x0010201801007387 */ /* 0x000fe60000100a00 */
[----:B------:R-:W2:Y:S01]  /*bb50*/  LDC R107, c[0x0][0x3d8] ;  /* 0x0000f600ff6b7b82 */ /* 0x000ea20000000800 */
[----:B------:R-:W-:Y:S07]  /*bb60*/  STL [R1+0x1420], R24 ;  /* 0x0014201801007387 */ /* 0x000fee0000100800 */
[----:B------:R-:W2:Y:S01]  /*bb70*/  LDC R106, c[0x0][0x3d8] ;  /* 0x0000f600ff6a7b82 */ /* 0x000ea20000000800 */
[----:B------:R-:W-:Y:S07]  /*bb80*/  STL.64 [R1+0x1018], R26 ;  /* 0x0010181a01007387 */ /* 0x000fee0000100a00 */
[----:B------:R-:W2:Y:S01]  /*bb90*/  LDC R108, c[0x0][0x3d8] ;  /* 0x0000f600ff6c7b82 */ /* 0x000ea20000000800 */
[----:B------:R3:W-:Y:S01]  /*bba0*/  STL [R1+0x1424], R26 ;  /* 0x0014241a01007387 */ /* 0x0007e20000100800 */
[----:B-1----:R-:W-:Y:S01]  /*bbb0*/  SHF.L.U32 R113, R113, 0x3, RZ ;  /* 0x0000000371717819 */ /* 0x002fe200000006ff */
[----:B0-----:R-:W-:-:S05]  /*bbc0*/  IMAD R130, R130, 0x12, RZ ;  /* 0x0000001282827824 */ /* 0x001fca00078e02ff */
[----:B------:R-:W0:Y:S01]  /*bbd0*/  LDC R132, c[0x0][0x3d8] ;  /* 0x0000f600ff847b82 */ /* 0x000e220000000800 */
[----:B------:R-:W-:Y:S01]  /*bbe0*/  IMAD R141, R141, 0x22, RZ ;  /* 0x000000228d8d7824 */ /* 0x000fe200078e02ff */
[-C--:B------:R-:W-:Y:S01]  /*bbf0*/  IADD3 R8, P6, PT, R127, R138.reuse, RZ ;  /* 0x0000008a7f087210 */ /* 0x080fe20007fde0ff */
[----:B------:R-:W-:Y:S05]  /*bc00*/  STL.64 [R1+0x1010], R28 ;  /* 0x0010101c01007387 */ /* 0x000fea0000100a00 */
[----:B------:R-:W1:Y:S01]  /*bc10*/  LDC R109, c[0x0][0x3d8] ;  /* 0x0000f600ff6d7b82 */ /* 0x000e620000000800 */
[----:B---3--:R-:W-:Y:S01]  /*bc20*/  LEA R26, P4, R163, R138, 0x4 ;  /* 0x0000008aa31a7211 */ /* 0x008fe200078820ff */
[----:B------:R-:W-:Y:S06]  /*bc30*/  STL.64 [R1+0x1008], R30 ;  /* 0x0010081e01007387 */ /* 0x000fec0000100a00 */
[----:B------:R-:W3:Y:S01]  /*bc40*/  LDC R110, c[0x0][0x3d8] ;  /* 0x0000f600ff6e7b82 */ /* 0x000ee20000000800 */
[----:B------:R0:W-:Y:S07]  /*bc50*/  STL.64 [R1+0x1000], R32 ;  /* 0x0010002001007387 */ /* 0x0001ee0000100a00 */
[----:B------:R-:W0:Y:S01]  /*bc60*/  LDC R119, c[0x0][0x3d8] ;  /* 0x0000f600ff777b82 */ /* 0x000e220000000800 */
[----:B------:R-:W-:Y:S07]  /*bc70*/  STL.64 [R1+0xff8], R34 ;  /* 0x000ff82201007387 */ /* 0x000fee0000100a00 */
[----:B------:R-:W0:Y:S08]  /*bc80*/  LDC R137, c[0x0][0x3d8] ;  /* 0x0000f600ff897b82 */ /* 0x000e300000000800 */
[----:B------:R-:W0:Y:S08]  /*bc90*/  LDC R112, c[0x0][0x3d8] ;  /* 0x0000f600ff707b82 */ /* 0x000e300000000800 */
[----:B------:R-:W0:Y:S01]  /*bca0*/  LDC R121, c[0x0][0x3d8] ;  /* 0x0000f600ff797b82 */ /* 0x000e220000000800 */
[----:B--2---:R-:W-:Y:S01]  /*bcb0*/  IMAD R114, R114, 0x9, RZ ;  /* 0x0000000972727824 */ /* 0x004fe200078e02ff */
[----:B----4-:R-:W-:-:S06]  /*bcc0*/  LEA.HI.X.SX32 R9, R136, R139, 0x1, P6 ;  /* 0x0000008b88097211 */ /* 0x010fcc00030f0eff */
[----:B------:R-:W2:Y:S01]  /*bcd0*/  LDC R122, c[0x0][0x3d8] ;  /* 0x0000f600ff7a7b82 */ /* 0x000ea20000000800 */
[----:B------:R-:W-:Y:S01]  /*bce0*/  IMAD R116, R116, 0x11, RZ ;  /* 0x0000001174747824 */ /* 0x000fe200078e02ff */
[----:B------:R-:W-:Y:S01]  /*bcf0*/  LEA.HI.X.SX32 R27, R113, R139, 0x1, P4 ;  /* 0x0000008b711b7211 */ /* 0x000fe200020f0eff */
[----:B------:R-:W-:Y:S05]  /*bd00*/  STL.64 [R1+0xff0], R36 ;  /* 0x000ff02401007387 */ /* 0x000fea0000100a00 */
[----:B------:R-:W4:Y:S01]  /*bd10*/  LDC R148, c[0x0][0x3d8] ;  /* 0x0000f600ff947b82 */ /* 0x000f220000000800 */
[----:B------:R-:W-:Y:S01]  /*bd20*/  SHF.L.U32 R115, R115, 0x4, RZ ;  /* 0x0000000473737819 */ /* 0x000fe200000006ff */
[----:B------:R-:W-:Y:S01]  /*bd30*/  IMAD R102, R102, 0x30, RZ ;  /* 0x0000003066667824 */ /* 0x000fe200078e02ff */
[----:B------:R-:W-:-:S05]  /*bd40*/  IADD3 R134, P5, PT, R130, R138, RZ ;  /* 0x0000008a82867210 */ /* 0x000fca0007fbe0ff */
[----:B------:R-:W0:Y:S01]  /*bd50*/  LDC R142, c[0x0][0x3d8] ;  /* 0x0000f600ff8e7b82 */ /* 0x000e220000000800 */
[----:B------:R-:W-:Y:S01]  /*bd60*/  IMAD R146, R146, 0x32, RZ ;  /* 0x0000003292927824 */ /* 0x000fe200078e02ff */
[-C--:B------:R-:W-:Y:S01]  /*bd70*/  LEA R24, P6, R164, R138.reuse, 0x5 ;  /* 0x0000008aa4187211 */ /* 0x080fe200078c28ff */
[----:B------:R-:W-:Y:S05]  /*bd80*/  STL.64 [R1+0xfe8], R38 ;  /* 0x000fe82601007387 */ /* 0x000fea0000100a00 */
[----:B------:R-:W0:Y:S01]  /*bd90*/  LDC R144, c[0x0][0x3d8] ;  /* 0x0000f600ff907b82 */ /* 0x000e220000000800 */
[----:B------:R-:W-:Y:S01]  /*bda0*/  IADD3 R6, P4, PT, R141, R138, RZ ;  /* 0x0000008a8d067210 */ /* 0x000fe20007f9e0ff */
[----:B------:R-:W-:Y:S06]  /*bdb0*/  STL.64 [R1+0xfe0], R40 ;  /* 0x000fe02801007387 */ /* 0x000fec0000100a00 */
[----:B------:R-:W0:Y:S01]  /*bdc0*/  LDC R111, c[0x0][0x3d8] ;  /* 0x0000f600ff6f7b82 */ /* 0x000e220000000800 */
[----:B------:R-:W-:Y:S07]  /*bdd0*/  STL.64 [R1+0xfd8], R42 ;  /* 0x000fd82a01007387 */ /* 0x000fee0000100a00 */
[----:B------:R-:W0:Y:S01]  /*bde0*/  LDC R156, c[0x0][0x3d8] ;  /* 0x0000f600ff9c7b82 */ /* 0x000e220000000800 */
[----:B------:R-:W-:Y:S07]  /*bdf0*/  STL.64 [R1+0xfd0], R44 ;  /* 0x000fd02c01007387 */ /* 0x000fee0000100a00 */
[----:B------:R-:W0:Y:S08]  /*be00*/  LDC R123, c[0x0][0x3d8] ;  /* 0x0000f600ff7b7b82 */ /* 0x000e300000000800 */
[----:B------:R-:W0:Y:S01]  /*be10*/  LDC R125, c[0x0][0x3d8] ;  /* 0x0000f600ff7d7b82 */ /* 0x000e220000000800 */
[----:B------:R-:W-:Y:S01]  /*be20*/  IMAD R128, R128, 0x18, RZ ;  /* 0x0000001880807824 */ /* 0x000fe200078e02ff */
[----:B------:R-:W-:-:S06]  /*be30*/  LEA.HI.X.SX32 R135, R114, R139, 0x1, P5 ;  /* 0x0000008b72877211 */ /* 0x000fcc00028f0eff */
[----:B------:R-:W0:Y:S01]  /*be40*/  LDC R143, c[0x0][0x3d8] ;  /* 0x0000f600ff8f7b82 */ /* 0x000e220000000800 */
[----:B------:R-:W-:Y:S01]  /*be50*/  IMAD R117, R117, 0x19, RZ ;  /* 0x0000001975757824 */ /* 0x000fe200078e02ff */
[-C--:B------:R-:W-:Y:S01]  /*be60*/  LEA.HI.X.SX32 R25, R115, R139.reuse, 0x1, P6 ;  /* 0x0000008b73197211 */ /* 0x080fe200030f0eff */
[----:B------:R-:W-:Y:S05]  /*be70*/  STL.64 [R1+0xfc8], R46 ;  /* 0x000fc82e01007387 */ /* 0x000fea0000100a00 */
[----:B------:R-:W0:Y:S01]  /*be80*/  LDC R149, c[0x0][0x3d8] ;  /* 0x0000f600ff957b82 */ /* 0x000e220000000800 */
[----:B------:R-:W-:Y:S01]  /*be90*/  LEA.HI.X.SX32 R7, R116, R139, 0x1, P4 ;  /* 0x0000008b74077211 */ /* 0x000fe200020f0eff */
[----:B------:R-:W-:-:S06]  /*bea0*/  IMAD R103, R103, 0x50, RZ ;  /* 0x0000005067677824 */ /* 0x000fcc00078e02ff */
[----:B------:R-:W0:Y:S01]  /*beb0*/  LDC R147, c[0x0][0x3d8] ;  /* 0x0000f600ff937b82 */ /* 0x000e220000000800 */
[----:B------:R-:W-:Y:S01]  /*bec0*/  SHF.L.U32 R118, R118, 0x5, RZ ;  /* 0x0000000576767819 */ /* 0x000fe200000006ff */
[----:B------:R-:W-:-:S06]  /*bed0*/  IMAD R104, R104, 0x60, RZ ;  /* 0x0000006068687824 */ /* 0x000fcc00078e02ff */
[----:B------:R-:W0:Y:S01]  /*bee0*/  LDC R152, c[0x0][0x3d8] ;  /* 0x0000f600ff987b82 */ /* 0x000e220000000800 */
[----:B------:R-:W-:Y:S01]  /*bef0*/  IMAD R105, R105, 0x70, RZ ;  /* 0x0000007069697824 */ /* 0x000fe200078e02ff */
[-C--:B------:R-:W-:Y:S01]  /*bf00*/  IADD3 R22, P5, PT, R102, R138.reuse, RZ ;  /* 0x0000008a66167210 */ /* 0x080fe20007fbe0ff */
[----:B------:R-:W-:Y:S05]  /*bf10*/  STL.64 [R1+0x1120], R46 ;  /* 0x0011202e01007387 */ /* 0x000fea0000100a00 */
[----:B------:R-:W1:Y:S01]  /*bf20*/  LDC R157, c[0x0][0x3d8] ;  /* 0x0000f600ff9d7b82 */ /* 0x000e620000000800 */
[-C--:B------:R-:W-:Y:S01]  /*bf30*/  IADD3 R4, P6, PT, R146, R138.reuse, RZ ;  /* 0x0000008a92047210 */ /* 0x080fe20007fde0ff */
[----:B------:R-:W-:Y:S01]  /*bf40*/  STL.64 [R1+0xfc0], R48 ;  /* 0x000fc03001007387 */ /* 0x000fe20000100a00 */
[----:B------:R-:W-:-:S05]  /*bf50*/  LEA R20, P4, R165, R138, 0x6 ;  /* 0x0000008aa5147211 */ /* 0x000fca00078830ff */
[----:B------:R-:W1:Y:S01]  /*bf60*/  LDC R155, c[0x0][0x3d8] ;  /* 0x0000f600ff9b7b82 */ /* 0x000e620000000800 */
[----:B------:R-:W-:Y:S07]  /*bf70*/  STL.64 [R1+0x1128], R48 ;  /* 0x0011283001007387 */ /* 0x000fee0000100a00 */
[----:B------:R-:W1:Y:S01]  /*bf80*/  LDC R120, c[0x0][0x3d8] ;  /* 0x0000f600ff787b82 */ /* 0x000e620000000800 */
[----:B------:R-:W-:Y:S07]  /*bf90*/  STL.64 [R1+0xfb8], R50 ;  /* 0x000fb83201007387 */ /* 0x000fee0000100a00 */
[----:B------:R-:W1:Y:S08]  /*bfa0*/  LDC R154, c[0x0][0x3d8] ;  /* 0x0000f600ff9a7b82 */ /* 0x000e700000000800 */
[----:B------:R-:W2:Y:S08]  /*bfb0*/  LDC R160, c[0x0][0x3d8] ;  /* 0x0000f600ffa07b82 */ /* 0x000eb00000000800 */
[----:B0-----:R-:W0:Y:S08]  /*bfc0*/  LDC R32, c[0x0][0x3d8] ;  /* 0x0000f600ff207b82 */ /* 0x001e300000000800 */
[----:B------:R-:W0:Y:S01]  /*bfd0*/  LDC R145, c[0x0][0x3d8] ;  /* 0x0000f600ff917b82 */ /* 0x000e220000000800 */
[----:B------:R-:W-:Y:S01]  /*bfe0*/  IMAD R129, R129, 0x28, RZ ;  /* 0x0000002881817824 */ /* 0x000fe200078e02ff */
[-C--:B------:R-:W-:Y:S01]  /*bff0*/  LEA.HI.X.SX32 R23, R128, R139.reuse, 0x1, P5 ;  /* 0x0000008b80177211 */ /* 0x080fe200028f0eff */
[----:B------:R-:W-:Y:S01]  /*c000*/  IMAD R131, R131, 0x38, RZ ;  /* 0x0000003883837824 */ /* 0x000fe200078e02ff */
[----:B------:R-:W-:-:S04]  /*c010*/  LEA.HI.X.SX32 R5, R117, R139, 0x1, P6 ;  /* 0x0000008b75057211 */ /* 0x000fc800030f0eff */
[----:B------:R-:W0:Y:S01]  /*c020*/  LDC R161, c[0x0][0x3d8] ;  /* 0x0000f600ffa17b82 */ /* 0x000e220000000800 */
[----:B------:R-:W-:Y:S01]  /*c030*/  IMAD R33, R107, 0x98, RZ ;  /* 0x000000986b217824 */ /* 0x000fe200078e02ff */
[----:B------:R-:W-:Y:S01]  /*c040*/  LEA.HI.X.SX32 R21, R118, R139, 0x1, P4 ;  /* 0x0000008b76157211 */ /* 0x000fe200020f0eff */
[----:B------:R-:W-:Y:S01]  /*c050*/  STL.64 [R1+0xfb0], R52 ;  /* 0x000fb03401007387 */ /* 0x000fe20000100a00 */
[----:B------:R-:W-:-:S04]  /*c060*/  IMAD R106, R106, 0x90, RZ ;  /* 0x000000906a6a7824 */ /* 0x000fc800078e02ff */
[----:B------:R-:W0:Y:S01]  /*c070*/  LDC R150, c[0x0][0x3d8] ;  /* 0x0000f600ff967b82 */ /* 0x000e220000000800 */
[----:B------:R-:W-:Y:S01]  /*c080*/  IMAD R107, R108, 0xa0, RZ ;  /* 0x000000a06c6b7824 */ /* 0x000fe200078e02ff */
[-C--:B------:R-:W-:Y:S01]  /*c090*/  IADD3 R18, P5, PT, R103, R138.reuse, RZ ;  /* 0x0000008a67127210 */ /* 0x080fe20007fbe0ff */
[----:B------:R-:W-:Y:S01]  /*c0a0*/  STL.64 [R1+0xfa8], R54 ;  /* 0x000fa83601007387 */ /* 0x000fe20000100a00 */
[----:B------:R-:W-:-:S04]  /*c0b0*/  IADD3 R16, P6, PT, R104, R138, RZ ;  /* 0x0000008a68107210 */ /* 0x000fc80007fde0ff */
[----:B------:R-:W0:Y:S01]  /*c0c0*/  LDC R151, c[0x0][0x3d8] ;  /* 0x0000f600ff977b82 */ /* 0x000e220000000800 */
[-C--:B------:R-:W-:Y:S01]  /*c0d0*/  IADD3 R14, P4, PT, R105, R138.reuse, RZ ;  /* 0x0000008a690e7210 */ /* 0x080fe20007f9e0ff */
[----:B------:R-:W-:Y:S01]  /*c0e0*/  STL.64 [R1+0x1138], R54 ;  /* 0x0011383601007387 */ /* 0x000fe20000100a00 */
[----:B------:R-:W-:Y:S01]  /*c0f0*/  IMAD R132, R132, 0x48, RZ ;  /* 0x0000004884847824 */ /* 0x000fe200078e02ff */
[-C--:B------:R-:W-:Y:S01]  /*c100*/  LEA.HI.X.SX32 R19, R129, R139.reuse, 0x1, P5 ;  /* 0x0000008b81137211 */ /* 0x080fe200028f0eff */
[----:B-1----:R-:W-:Y:S01]  /*c110*/  IMAD R30, R109, 0xa8, RZ ;  /* 0x000000a86d1e7824 */ /* 0x002fe200078e02ff */
[----:B------:R-:W-:Y:S02]  /*c120*/  STL.64 [R1+0xfa0], R56 ;  /* 0x000fa03801007387 */ /* 0x000fe40000100a00 */
[----:B------:R-:W1:Y:S01]  /*c130*/  LDC R153, c[0x0][0x3d8] ;  /* 0x0000f600ff997b82 */ /* 0x000e620000000800 */
[----:B---3--:R-:W-:Y:S01]  /*c140*/  IMAD R108, R110, 0xb0, RZ ;  /* 0x000000b06e6c7824 */ /* 0x008fe200078e02ff */
[----:B------:R-:W-:Y:S01]  /*c150*/  STL.64 [R1+0x1140], R56 ;  /* 0x0011403801007387 */ /* 0x000fe20000100a00 */
[-C--:B------:R-:W-:Y:S01]  /*c160*/  LEA.HI.X.SX32 R17, R102, R139.reuse, 0x1, P6 ;  /* 0x0000008b66117211 */ /* 0x080fe200030f0eff */
[----:B------:R-:W-:Y:S01]  /*c170*/  IMAD R109, R112, 0xc0, RZ ;  /* 0x000000c0706d7824 */ /* 0x000fe200078e02ff */
[-C--:B------:R-:W-:Y:S01]  /*c180*/  LEA.HI.X.SX32 R15, R131, R139.reuse, 0x1, P4 ;  /* 0x0000008b830f7211 */ /* 0x080fe200020f0eff */
[----:B------:R-:W-:Y:S01]  /*c190*/  STL.64 [R1+0xf98], R58 ;  /* 0x000f983a01007387 */ /* 0x000fe20000100a00 */
[----:B------:R-:W-:Y:S01]  /*c1a0*/  SHF.L.U32 R119, R119, 0x6, RZ ;  /* 0x0000000677777819 */ /* 0x000fe200000006ff */
[----:B------:R-:W-:Y:S01]  /*c1b0*/  IMAD R110, R121, 0xd0, RZ ;  /* 0x000000d0796e7824 */ /* 0x000fe200078e02ff */
[-C--:B------:R-:W-:Y:S01]  /*c1c0*/  LEA R12, P5, R137, R138.reuse, 0x7 ;  /* 0x0000008a890c7211 */ /* 0x080fe200078a38ff */
[----:B------:R-:W-:Y:S01]  /*c1d0*/  STL.64 [R1+0x1158], R58 ;  /* 0x0011583a01007387 */ /* 0x000fe20000100a00 */
[-C--:B------:R-:W-:Y:S01]  /*c1e0*/  IADD3 R10, P6, PT, R106, R138.reuse, RZ ;  /* 0x0000008a6a0a7210 */ /* 0x080fe20007fde0ff */
[----:B------:R-:W3:Y:S01]  /*c1f0*/  LDC R158, c[0x0][0x3d8] ;  /* 0x0000f600ff9e7b82 */ /* 0x000ee20000000800 */
[-C--:B------:R-:W-:Y:S01]  /*c200*/  IADD3 R2, P4, PT, R107, R138.reuse, RZ ;  /* 0x0000008a6b027210 */ /* 0x080fe20007f9e0ff */
[----:B------:R-:W-:Y:S01]  /*c210*/  STL.64 [R1+0xf90], R60 ;  /* 0x000f903c01007387 */ /* 0x000fe20000100a00 */
[----:B--2---:R-:W-:Y:S01]  /*c220*/  IMAD R29, R122, 0xd8, RZ ;  /* 0x000000d87a1d7824 */ /* 0x004fe200078e02ff */
[-C--:B------:R-:W-:Y:S01]  /*c230*/  LEA.HI.X.SX32 R13, R119, R139.reuse, 0x1, P5 ;  /* 0x0000008b770d7211 */ /* 0x080fe200028f0eff */
[----:B----4-:R-:W-:Y:S01]  /*c240*/  IMAD R122, R148, 0x130, RZ ;  /* 0x00000130947a7824 */ /* 0x010fe200078e02ff */
[----:B------:R-:W-:Y:S01]  /*c250*/  STL.64 [R1+0x1160], R60 ;  /* 0x0011603c01007387 */ /* 0x000fe20000100a00 */
[----:B------:R-:W-:Y:S01]  /*c260*/  IMAD R142, R142, 0x58, RZ ;  /* 0x000000588e8e7824 */ /* 0x000fe200078e02ff */
[-C--:B------:R-:W-:Y:S01]  /*c270*/  LEA.HI.X.SX32 R11, R132, R139.reuse, 0x1, P6 ;  /* 0x0000008b840b7211 */ /* 0x080fe200030f0eff */
[----:B------:R-:W-:Y:S01]  /*c280*/  IMAD R144, R144, 0x68, RZ ;  /* 0x0000006890907824 */ /* 0x000fe200078e02ff */
[----:B------:R-:W-:Y:S01]  /*c290*/  STL.64 [R1+0xf88], R62 ;  /* 0x000f883e01007387 */ /* 0x000fe20000100a00 */
[----:B------:R-:W-:Y:S01]  /*c2a0*/  IMAD R31, R111, 0xb8, RZ ;  /* 0x000000b86f1f7824 */ /* 0x000fe200078e02ff */
[-C--:B------:R-:W-:Y:S01]  /*c2b0*/  LEA.HI.X.SX32 R3, R103, R139.reuse, 0x1, P4 ;  /* 0x0000008b67037211 */ /* 0x080fe200020f0eff */
[----:B------:R-:W-:Y:S01]  /*c2c0*/  IMAD R148, R156, 0x1a0, RZ ;  /* 0x000001a09c947824 */ /* 0x000fe200078e02ff */
[----:B------:R-:W-:Y:S01]  /*c2d0*/  STL.64 [R1+0x1178], R62 ;  /* 0x0011783e01007387 */ /* 0x000fe20000100a00 */
[----:B------:R-:W-:Y:S01]  /*c2e0*/  IMAD R111, R123, 0xe0, RZ ;  /* 0x000000e07b6f7824 */ /* 0x000fe200078e02ff */
[-C--:B------:R-:W-:Y:S01]  /*c2f0*/  IADD3 R136, P5, PT, R108, R138.reuse, RZ ;  /* 0x0000008a6c887210 */ /* 0x080fe20007fbe0ff */
[----:B------:R-:W-:Y:S01]  /*c300*/  IMAD R112, R125, 0xf0, RZ ;  /* 0x000000f07d707824 */ /* 0x000fe200078e02ff */
[-C--:B------:R-:W-:Y:S01]  /*c310*/  IADD3 R164, P6, PT, R109, R138.reuse, RZ ;  /* 0x0000008a6da47210 */ /* 0x080fe20007fde0ff */
[----:B------:R-:W-:Y:S01]  /*c320*/  STL.64 [R1+0xf80], R64 ;  /* 0x000f804001007387 */ /* 0x000fe20000100a00 */
[-C--:B------:R-:W-:Y:S01]  /*c330*/  IADD3 R156, P4, PT, R110, R138.reuse, RZ ;  /* 0x0000008a6e9c7210 */ /* 0x080fe20007f9e0ff */
[----:B------:R-:W2:Y:S01]  /*c340*/  LDC R159, c[0x0][0x3d8] ;  /* 0x0000f600ff9f7b82 */ /* 0x000ea20000000800 */
[----:B------:R-:W-:Y:S01]  /*c350*/  SHF.L.U32 R123, R143, 0x7, RZ ;  /* 0x000000078f7b7819 */ /* 0x000fe200000006ff */
[----:B------:R4:W-:Y:S01]  /*c360*/  STL.64 [R1+0x1180], R64 ;  /* 0x0011804001007387 */ /* 0x0009e20000100a00 */
[----:B------:R-:W-:Y:S01]  /*c370*/  IMAD R124, R149, 0x140, RZ ;  /* 0x00000140957c7824 */ /* 0x000fe200078e02ff */
[-C--:B------:R-:W-:Y:S01]  /*c380*/  LEA.HI.X.SX32 R137, R142, R139.reuse, 0x1, P5 ;  /* 0x0000008b8e897211 */ /* 0x080fe200028f0eff */
[----:B------:R-:W-:Y:S01]  /*c390*/  IMAD R121, R147, 0x120, RZ ;  /* 0x0000012093797824 */ /* 0x000fe200078e02ff */
[----:B------:R-:W-:Y:S02]  /*c3a0*/  STL.64 [R1+0xf78], R66 ;  /* 0x000f784201007387 */ /* 0x000fe40000100a00 */
[----:B------:R-:W2:Y:S01]  /*c3b0*/  LDC R162, c[0x0][0x3d8] ;  /* 0x0000f600ffa27b82 */ /* 0x000ea20000000800 */
[----:B------:R-:W-:Y:S01]  /*c3c0*/  IMAD R143, R152, 0x170, RZ ;  /* 0x00000170988f7824 */ /* 0x000fe200078e02ff */
[----:B------:R1:W-:Y:S01]  /*c3d0*/  STL.64 [R1+0x1190], R66 ;  /* 0x0011904201007387 */ /* 0x0003e20000100a00 */
[----:B------:R-:W-:Y:S01]  /*c3e0*/  IMAD R149, R157, 0x1b0, RZ ;  /* 0x000001b09d957824 */ /* 0x000fe200078e02ff */
[-C--:B------:R-:W-:Y:S01]  /*c3f0*/  LEA.HI.X.SX32 R165, R104, R139.reuse, 0x1, P6 ;  /* 0x0000008b68a57211 */ /* 0x080fe200030f0eff */
[----:B------:R-:W-:Y:S01]  /*c400*/  IMAD R155, R155, 0x78, RZ ;  /* 0x000000789b9b7824 */ /* 0x000fe200078e02ff */
[-C--:B------:R-:W-:Y:S01]  /*c410*/  LEA.HI.X.SX32 R157, R144, R139.reuse, 0x1, P4 ;  /* 0x0000008b909d7211 */ /* 0x080fe200020f0eff */
[----:B------:R-:W-:Y:S01]  /*c420*/  IMAD R28, R120, 0xc8, RZ ;  /* 0x000000c8781c7824 */ /* 0x000fe200078e02ff */
[-C--:B----4-:R-:W-:Y:S01]  /*c430*/  IADD3 R64, P6, PT, R112, R138.reuse, RZ ;  /* 0x0000008a70407210 */ /* 0x090fe20007fde0ff */
[----:B------:R-:W-:Y:S01]  /*c440*/  IMAD R147, R154, 0x190, RZ ;  /* 0x000001909a937824 */ /* 0x000fe200078e02ff */
[-C--:B0-----:R-:W-:Y:S01]  /*c450*/  LEA R62, P4, R32, R138.reuse, 0x8 ;  /* 0x0000008a203e7211 */ /* 0x081fe200078840ff */
[----:B------:R-:W-:Y:S01]  /*c460*/  IMAD R152, R160, 0x1e0, RZ ;  /* 0x000001e0a0987824 */ /* 0x000fe200078e02ff */
[----:B------:R-:W0:Y:S01]  /*c470*/  LDC R154, c[0x0][0x3d8] ;  /* 0x0000f600ff9a7b82 */ /* 0x000e220000000800 */
[----:B------:R-:W-:Y:S01]  /*c480*/  IMAD R120, R145, 0x110, RZ ;  /* 0x0000011091787824 */ /* 0x000fe200078e02ff */
[----:B-1----:R-:W-:Y:S01]  /*c490*/  IADD3 R66, P5, PT, R111, R138, RZ ;  /* 0x0000008a6f427210 */ /* 0x002fe20007fbe0ff */
[----:B------:R-:W-:Y:S01]  /*c4a0*/  IMAD R161, R161, 0x88, RZ ;  /* 0x00000088a1a17824 */ /* 0x000fe200078e02ff */
[----:B------:R-:W-:-:S04]  /*c4b0*/  LEA.HI.X.SX32 R65, R155, R139, 0x1, P6 ;  /* 0x0000008b9b417211 */ /* 0x000fc800030f0eff */
[----:B------:R-:W1:Y:S01]  /*c4c0*/  LDC R160, c[0x0][0x3d8] ;  /* 0x0000f600ffa07b82 */ /* 0x000e620000000800 */
[-C--:B------:R-:W-:Y:S01]  /*c4d0*/  LEA.HI.X.SX32 R67, R105, R139.reuse, 0x1, P5 ;  /* 0x0000008b69437211 */ /* 0x080fe200028f0eff */
[----:B------:R-:W-:Y:S01]  /*c4e0*/  IMAD R125, R150, 0x150, RZ ;  /* 0x00000150967d7824 */ /* 0x000fe200078e02ff */
[-C--:B------:R-:W-:Y:S01]  /*c4f0*/  LEA.HI.X.SX32 R63, R123, R139.reuse, 0x1, P4 ;  /* 0x0000008b7b3f7211 */ /* 0x080fe200020f0eff */
[----:B------:R-:W-:Y:S01]  /*c500*/  IMAD R126, R151, 0x160, RZ ;  /* 0x00000160977e7824 */ /* 0x000fe200078e02ff */
[-C--:B------:R-:W-:Y:S02]  /*c510*/  IADD3 R60, P5, PT, R120, R138.reuse, RZ ;  /* 0x0000008a783c7210 */ /* 0x080fe40007fbe0ff */
[-C--:B------:R-:W-:Y:S01]  /*c520*/  IADD3 R58, P6, PT, R121, R138.reuse, RZ ;  /* 0x0000008a793a7210 */ /* 0x080fe20007fde0ff */
[----:B------:R-:W-:Y:S01]  /*c530*/  IMAD R145, R153, 0x180, RZ ;  /* 0x0000018099917824 */ /* 0x000fe200078e02ff */
[----:B------:R-:W-:Y:S01]  /*c540*/  IADD3 R56, P4, PT, R122, R138, RZ ;  /* 0x0000008a7a387210 */ /* 0x000fe20007f9e0ff */
[----:B------:R-:W4:Y:S01]  /*c550*/  @!P1 SYNCS.CCTL.IV [UR4+0x10000] ;  /* 0x01000000ff0099b1 */ /* 0x000f220008000004 */
[----:B------:R-:W-:-:S02]  /*c560*/  LEA.HI.X.SX32 R61, R161, R139, 0x1, P5 ;  /* 0x0000008ba13d7211 */ /* 0x000fc400028f0eff */
[-C--:B------:R-:W-:Y:S01]  /*c570*/  LEA.HI.X.SX32 R59, R106, R139.reuse, 0x1, P6 ;  /* 0x0000008b6a3b7211 */ /* 0x080fe200030f0eff */
[----:B---3--:R-:W-:Y:S01]  /*c580*/  IMAD R150, R158, 0x1c0, RZ ;  /* 0x000001c09e967824 */ /* 0x008fe200078e02ff */
[-C--:B------:R-:W-:Y:S01]  /*c590*/  LEA.HI.X.SX32 R57, R33, R139.reuse, 0x1, P4 ;  /* 0x0000008b21397211 */ /* 0x080fe200020f0eff */
[----:B--2---:R-:W-:Y:S01]  /*c5a0*/  IMAD R151, R159, 0x1d0, RZ ;  /* 0x000001d09f977824 */ /* 0x004fe200078e02ff */
[-C--:B------:R-:W-:Y:S01]  /*c5b0*/  IADD3 R54, P5, PT, R124, R138.reuse, RZ ;  /* 0x0000008a7c367210 */ /* 0x080fe20007fbe0ff */
[----:B------:R-:W-:Y:S01]  /*c5c0*/  IMAD R153, R162, 0x1f0, RZ ;  /* 0x000001f0a2997824 */ /* 0x000fe200078e02ff */
[-C--:B------:R-:W-:Y:S01]  /*c5d0*/  IADD3 R48, P6, PT, R125, R138.reuse, RZ ;  /* 0x0000008a7d307210 */ /* 0x080fe20007fde0ff */
[----:B0-----:R-:W-:Y:S01]  /*c5e0*/  IMAD R154, R154, 0xf8, RZ ;  /* 0x000000f89a9a7824 */ /* 0x001fe200078e02ff */
[-C--:B------:R-:W-:Y:S01]  /*c5f0*/  IADD3 R46, P4, PT, R126, R138.reuse, RZ ;  /* 0x0000008a7e2e7210 */ /* 0x080fe20007f9e0ff */
[----:B------:R-:W-:Y:S01]  /*c600*/  NOP ;  /* 0x0000000000007918 */ /* 0x000fe20000000000 */
[-C--:B------:R-:W-:Y:S01]  /*c610*/  LEA.HI.X.SX32 R55, R107, R139.reuse, 0x1, P5 ;  /* 0x0000008b6b377211 */ /* 0x080fe200028f0eff */
[----:B-1----:R-:W-:Y:S01]  /*c620*/  IMAD R160, R160, 0xe8, RZ ;  /* 0x000000e8a0a07824 */ /* 0x002fe200078e02ff */
[-C--:B------:R-:W-:Y:S01]  /*c630*/  LEA.HI.X.SX32 R49, R30, R139.reuse, 0x1, P6 ;  /* 0x0000008b1e317211 */ /* 0x080fe200030f0eff */
[----:B------:R-:W4:Y:S01]  /*c640*/  @P2 LDG.E.U16 R0, desc[UR8][R138.64] ;  /* 0x000000088a002981 */ /* 0x000f22000c1e1500 */
[----:B------:R-:W-:Y:S01]  /*c650*/  LEA.HI.X.SX32 R47, R108, R139, 0x1, P4 ;  /* 0x0000008b6c2f7211 */ /* 0x000fe200020f0eff */
[----:B------:R-:W0:Y:S01]  /*c660*/  LDC R107, c[0x0][0x3d8] ;  /* 0x0000f600ff6b7b82 */ /* 0x000e220000000800 */
[-C--:B------:R-:W-:Y:S01]  /*c670*/  IADD3 R44, P5, PT, R143, R138.reuse, RZ ;  /* 0x0000008a8f2c7210 */ /* 0x080fe20007fbe0ff */
[----:B------:R-:W-:Y:S01]  /*c680*/  STL.64 [R1+0x7c0], R8 ;  /* 0x0007c00801007387 */ /* 0x000fe20000100a00 */
[----:B------:R-:W-:-:S02]  /*c690*/  IADD3 R42, P6, PT, R145, R138, RZ ;  /* 0x0000008a912a7210 */ /* 0x000fc40007fde0ff */
[-C--:B------:R-:W-:Y:S01]  /*c6a0*/  IADD3 R40, P4, PT, R147, R138.reuse, RZ ;  /* 0x0000008a93287210 */ /* 0x080fe20007f9e0ff */
[----:B------:R1:W-:Y:S01]  /*c6b0*/  STL.64 [R1+0x7b8], R26 ;  /* 0x0007b81a01007387 */ /* 0x0003e20000100a00 */
[-C--:B------:R-:W-:Y:S01]  /*c6c0*/  LEA.HI.X.SX32 R45, R31, R139.reuse, 0x1, P5 ;  /* 0x0000008b1f2d7211 */ /* 0x080fe200028f0eff */
[----:B------:R-:W2:Y:S01]  /*c6d0*/  LDC R108, c[0x0][0x3d8] ;  /* 0x0000f600ff6c7b82 */ /* 0x000ea20000000800 */
[-C--:B------:R-:W-:Y:S01]  /*c6e0*/  LEA.HI.X.SX32 R43, R109, R139.reuse, 0x1, P6 ;  /* 0x0000008b6d2b7211 */ /* 0x080fe200030f0eff */
[----:B------:R-:W-:Y:S01]  /*c6f0*/  STL.64 [R1+0x7b0], R134 ;  /* 0x0007b08601007387 */ /* 0x000fe20000100a00 */
[-C--:B------:R-:W-:Y:S02]  /*c700*/  LEA.HI.X.SX32 R41, R28, R139.reuse, 0x1, P4 ;  /* 0x0000008b1c297211 */ /* 0x080fe400020f0eff */
[-C--:B------:R-:W-:Y:S01]  /*c710*/  IADD3 R38, P5, PT, R148, R138.reuse, RZ ;  /* 0x0000008a94267210 */ /* 0x080fe20007fbe0ff */
[----:B------:R3:W-:Y:S01]  /*c720*/  STL.64 [R1+0x7a8], R24 ;  /* 0x0007a81801007387 */ /* 0x0007e20000100a00 */
[-C--:B------:R-:W-:Y:S01]  /*c730*/  IADD3 R36, P6, PT, R149, R138.reuse, RZ ;  /* 0x0000008a95247210 */ /* 0x080fe20007fde0ff */
[----:B------:R-:W0:Y:S01]  /*c740*/  LDC R104, c[0x0][0x3d8] ;  /* 0x0000f600ff687b82 */ /* 0x000e220000000800 */
[----:B------:R-:W-:Y:S01]  /*c750*/  IADD3 R34, P4, PT, R150, R138, RZ ;  /* 0x0000008a96227210 */ /* 0x000fe20007f9e0ff */
[----:B------:R-:W-:Y:S01]  /*c760*/  STL.64 [R1+0x7a0], R6 ;  /* 0x0007a00601007387 */ /* 0x000fe20000100a00 */
[----:B------:R-:W-:-:S02]  /*c770*/  LEA.HI.X.SX32 R39, R110, R139, 0x1, P5 ;  /* 0x0000008b6e277211 */ /* 0x000fc400028f0eff */
[-C--:B------:R-:W-:Y:S01]  /*c780*/  LEA.HI.X.SX32 R37, R29, R139.reuse, 0x1, P6 ;  /* 0x0000008b1d257211 */ /* 0x080fe200030f0eff */
[----:B------:R-:W-:Y:S01]  /*c790*/  STL.64 [R1+0x798], R22 ;  /* 0x0007981601007387 */ /* 0x000fe20000100a00 */
[----:B------:R-:W-:Y:S01]  /*c7a0*/  LEA.HI.X.SX32 R35, R111, R139, 0x1, P4 ;  /* 0x0000008b6f237211 */ /* 0x000fe200020f0eff */
[----:B------:R-:W0:Y:S01]  /*c7b0*/  LDC R106, c[0x0][0x3d8] ;  /* 0x0000f600ff6a7b82 */ /* 0x000e220000000800 */
[-C--:B------:R-:W-:Y:S01]  /*c7c0*/  IADD3 R32, P5, PT, R151, R138.reuse, RZ ;  /* 0x0000008a97207210 */ /* 0x080fe20007fbe0ff */
[----:B------:R-:W-:Y:S01]  /*c7d0*/  STL.64 [R1+0x790], R4 ;  /* 0x0007900401007387 */ /* 0x000fe20000100a00 */
[-C--:B------:R-:W-:Y:S02]  /*c7e0*/  IADD3 R30, P6, PT, R152, R138.reuse, RZ ;  /* 0x0000008a981e7210 */ /* 0x080fe40007fde0ff */
[----:B------:R-:W-:Y:S01]  /*c7f0*/  IADD3 R28, P4, PT, R153, R138, RZ ;  /* 0x0000008a991c7210 */ /* 0x000fe20007f9e0ff */
[----:B------:R-:W-:Y:S01]  /*c800*/  STL.64 [R1+0x788], R20 ;  /* 0x0007881401007387 */ /* 0x000fe20000100a00 */
[----:B------:R-:W-:Y:S01]  /*c810*/  PRMT R68, RZ, 0x7610, R68 ;  /* 0x00007610ff447816 */ /* 0x000fe20000000044 */
[----:B------:R-:W0:Y:S01]  /*c820*/  LDC R110, c[0x0][0x3d8] ;  /* 0x0000f600ff6e7b82 */ /* 0x000e220000000800 */
[----:B------:R-:W-:Y:S01]  /*c830*/  PRMT R69, RZ, 0x7610, R69 ;  /* 0x00007610ff457816 */ /* 0x000fe20000000045 */
[----:B------:R-:W-:Y:S01]  /*c840*/  STL.64 [R1+0x780], R18 ;  /* 0x0007801201007387 */ /* 0x000fe20000100a00 */
[----:B------:R-:W-:-:S02]  /*c850*/  PRMT R70, RZ, 0x7610, R70 ;  /* 0x00007610ff467816 */ /* 0x000fc40000000046 */
[----:B------:R-:W-:Y:S01]  /*c860*/  PRMT R71, RZ, 0x7610, R71 ;  /* 0x00007610ff477816 */ /* 0x000fe20000000047 */
[----:B------:R1:W2:Y:S01]  /*c870*/  @P2 LDG.E.U16 R68, desc[UR8][R26.64] ;  /* 0x000000081a442981 */ /* 0x0002a2000c1e1500 */
[----:B------:R-:W-:Y:S01]  /*c880*/  PRMT R72, RZ, 0x7610, R72 ;  /* 0x00007610ff487816 */ /* 0x000fe20000000048 */
[----:B------:R-:W0:Y:S01]  /*c890*/  LDC R143, c[0x0][0x3d8] ;  /* 0x0000f600ff8f7b82 */ /* 0x000e220000000800 */
[----:B------:R-:W-:Y:S01]  /*c8a0*/  PRMT R73, RZ, 0x7610, R73 ;  /* 0x00007610ff497816 */ /* 0x000fe20000000049 */
[----:B------:R3:W2:Y:S01]  /*c8b0*/  @P2 LDG.E.U16 R69, desc[UR8][R24.64] ;  /* 0x0000000818452981 */ /* 0x0006a2000c1e1500 */
[----:B------:R-:W-:Y:S02]  /*c8c0*/  PRMT R74, RZ, 0x7610, R74 ;  /* 0x00007610ff4a7816 */ /* 0x000fe4000000004a */
[----:B------:R-:W-:Y:S01]  /*c8d0*/  PRMT R75, RZ, 0x7610, R75 ;  /* 0x00007610ff4b7816 */ /* 0x000fe2000000004b */
[----:B------:R-:W2:Y:S01]  /*c8e0*/  @P2 LDG.E.U16 R70, desc[UR8][R22.64] ;  /* 0x0000000816462981 */ /* 0x000ea2000c1e1500 */
[----:B------:R-:W-:Y:S01]  /*c8f0*/  PRMT R76, RZ, 0x7610, R76 ;  /* 0x00007610ff4c7816 */ /* 0x000fe2000000004c */
[----:B------:R-:W0:Y:S01]  /*c900*/  LDC R109, c[0x0][0x3d8] ;  /* 0x0000f600ff6d7b82 */ /* 0x000e220000000800 */
[----:B------:R-:W-:Y:S01]  /*c910*/  PRMT R77, RZ, 0x7610, R77 ;  /* 0x00007610ff4d7816 */ /* 0x000fe2000000004d */
[----:B------:R-:W2:Y:S01]  /*c920*/  @P2 LDG.E.U16 R71, desc[UR8][R20.64] ;  /* 0x0000000814472981 */ /* 0x000ea2000c1e1500 */
[----:B------:R-:W-:-:S02]  /*c930*/  PRMT R78, RZ, 0x7610, R78 ;  /* 0x00007610ff4e7816 */ /* 0x000fc4000000004e */
[----:B------:R-:W-:Y:S01]  /*c940*/  PRMT R79, RZ, 0x7610, R79 ;  /* 0x00007610ff4f7816 */ /* 0x000fe2000000004f */
[----:B------:R-:W2:Y:S01]  /*c950*/  @P2 LDG.E.U16 R72, desc[UR8][R18.64] ;  /* 0x0000000812482981 */ /* 0x000ea2000c1e1500 */
[----:B------:R-:W-:Y:S01]  /*c960*/  PRMT R80, RZ, 0x7610, R80 ;  /* 0x00007610ff507816 */ /* 0x000fe20000000050 */
[----:B------:R-:W0:Y:S01]  /*c970*/  LDC R105, c[0x0][0x3d8] ;  /* 0x0000f600ff697b82 */ /* 0x000e220000000800 */
[----:B------:R-:W-:Y:S01]  /*c980*/  PRMT R81, RZ, 0x7610, R81 ;  /* 0x00007610ff517816 */ /* 0x000fe20000000051 */
[----:B------:R-:W2:Y:S01]  /*c990*/  @P2 LDG.E.U16 R73, desc[UR8][R16.64] ;  /* 0x0000000810492981 */ /* 0x000ea2000c1e1500 */
        /* <DEDUP_REMOVED lines=11> */
[----:B-1----:R-:W1:Y:S01]  /*ca50*/  LDC R27, c[0x0][0x3d8] ;  /* 0x0000f600ff1b7b82 */ /* 0x002e620000000800 */
[----:B------:R-:W-:Y:S01]  /*ca60*/  PRMT R89, RZ, 0x7610, R89 ;  /* 0x00007610ff597816 */ /* 0x000fe20000000059 */
[----:B------:R0:W2:Y:S01]  /*ca70*/  @P2 LDG.E.U16 R77, desc[UR8][R2.64] ;  /* 0x00000008024d2981 */ /* 0x0000a2000c1e1500 */
[----:B------:R-:W-:Y:S02]  /*ca80*/  PRMT R90, RZ, 0x7610, R90 ;  /* 0x00007610ff5a7816 */ /* 0x000fe4000000005a */
[----:B------:R-:W-:Y:S01]  /*ca90*/  PRMT R91, RZ, 0x7610, R91 ;  /* 0x00007610ff5b7816 */ /* 0x000fe2000000005b */
[----:B------:R-:W2:Y:S01]  /*caa0*/  @P2 LDG.E.U16 R78, desc[UR8][R136.64] ;  /* 0x00000008884e2981 */ /* 0x000ea2000c1e1500 */
[----:B------:R-:W-:Y:S01]  /*cab0*/  PRMT R92, RZ, 0x7610, R92 ;  /* 0x00007610ff5c7816 */ /* 0x000fe2000000005c */
[----:B---3--:R-:W3:Y:S01]  /*cac0*/  LDC R25, c[0x0][0x3d8] ;  /* 0x0000f600ff197b82 */ /* 0x008ee20000000800 */
[----:B------:R-:W-:Y:S01]  /*cad0*/  PRMT R93, RZ, 0x7610, R93 ;  /* 0x00007610ff5d7816 */ /* 0x000fe2000000005d */
[----:B------:R0:W3:Y:S01]  /*cae0*/  @P2 LDG.E.U16 R79, desc[UR8][R164.64] ;  /* 0x00000008a44f2981 */ /* 0x0000e2000c1e1500 */
[----:B------:R-:W-:-:S02]  /*caf0*/  PRMT R94, RZ, 0x7610, R94 ;  /* 0x00007610ff5e7816 */ /* 0x000fc4000000005e */
[----:B------:R-:W-:Y:S01]  /*cb00*/  PRMT R95, RZ, 0x7610, R95 ;  /* 0x00007610ff5f7816 */ /* 0x000fe2000000005f */
[----:B------:R0:W3:Y:S01]  /*cb10*/  @P2 LDG.E.U16 R80, desc[UR8][R156.64] ;  /* 0x000000089c502981 */ /* 0x0000e2000c1e1500 */
[----:B------:R-:W-:Y:S02]  /*cb20*/  PRMT R96, RZ, 0x7610, R96 ;  /* 0x00007610ff607816 */ /* 0x000fe40000000060 */
[----:B------:R-:W-:Y:S01]  /*cb30*/  PRMT R97, RZ, 0x7610, R97 ;  /* 0x00007610ff617816 */ /* 0x000fe20000000061 */
[----:B------:R-:W3:Y:S01]  /*cb40*/  @P2 LDG.E.U16 R81, desc[UR8][R66.64] ;  /* 0x0000000842512981 */ /* 0x000ee2000c1e1500 */
[----:B------:R-:W-:Y:S02]  /*cb50*/  PRMT R98, RZ, 0x7610, R98 ;  /* 0x00007610ff627816 */ /* 0x000fe40000000062 */
[-C--:B------:R-:W-:Y:S01]  /*cb60*/  LEA.HI.X.SX32 R33, R160, R139.reuse, 0x1, P5 ;  /* 0x0000008ba0217211 */ /* 0x080fe200028f0eff */
[----:B------:R-:W3:Y:S01]  /*cb70*/  @P2 LDG.E.U16 R82, desc[UR8][R64.64] ;  /* 0x0000000840522981 */ /* 0x000ee2000c1e1500 */
[-C--:B------:R-:W-:Y:S01]  /*cb80*/  LEA.HI.X.SX32 R31, R112, R139.reuse, 0x1, P6 ;  /* 0x0000008b701f7211 */ /* 0x080fe200030f0eff */
[----:B------:R-:W0:Y:S01]  /*cb90*/  LDC R160, c[0x0][0x3d8] ;  /* 0x0000f600ffa07b82 */ /* 0x000e220000000800 */
[----:B------:R-:W-:Y:S01]  /*cba0*/  LEA.HI.X.SX32 R29, R154, R139, 0x1, P4 ;  /* 0x0000008b9a1d7211 */ /* 0x000fe200020f0eff */
[----:B------:R-:W3:Y:S01]  /*cbb0*/  @P2 LDG.E.U16 R83, desc[UR8][R62.64] ;  /* 0x000000083e532981 */ /* 0x000ee2000c1e1500 */
[----:B------:R-:W-:-:S02]  /*cbc0*/  PRMT R99, RZ, 0x7610, R99 ;  /* 0x00007610ff637816 */ /* 0x000fc40000000063 */
[----:B------:R-:W-:Y:S01]  /*cbd0*/  PRMT R100, RZ, 0x7610, R100 ;  /* 0x00007610ff647816 */ /* 0x000fe20000000064 */
[----:B------:R-:W3:Y:S01]  /*cbe0*/  @P2 LDG.E.U16 R84, desc[UR8][R60.64] ;  /* 0x000000083c542981 */ /* 0x000ee2000c1e1500 */
[----:B------:R-:W-:Y:S01]  /*cbf0*/  PRMT R101, RZ, 0x7610, R101 ;  /* 0x00007610ff657816 */ /* 0x000fe20000000065 */
[----:B------:R-:W0:Y:S01]  /*cc00*/  LDC R154, c[0x0][0x3d8] ;  /* 0x0000f600ff9a7b82 */ /* 0x000e220000000800 */
[----:B------:R-:W-:Y:S01]  /*cc10*/  PRMT R102, RZ, 0x7610, R102 ;  /* 0x00007610ff667816 */ /* 0x000fe20000000066 */
[----:B------:R0:W3:Y:S04]  /*cc20*/  @P2 LDG.E.U16 R85, desc[UR8][R58.64] ;  /* 0x000000083a552981 */ /* 0x0000e8000c1e1500 */
[----:B------:R-:W3:Y:S04]  /*cc30*/  @P2 LDG.E.U16 R86, desc[UR8][R56.64] ;  /* 0x0000000838562981 */ /* 0x000ee8000c1e1500 */
[----:B------:R-:W3:Y:S04]  /*cc40*/  @P2 LDG.E.U16 R87, desc[UR8][R54.64] ;  /* 0x0000000836572981 */ /* 0x000ee8000c1e1500 */
[----:B------:R-:W3:Y:S04]  /*cc50*/  @P2 LDG.E.U16 R88, desc[UR8][R48.64] ;  /* 0x0000000830582981 */ /* 0x000ee8000c1e1500 */
[----:B------:R-:W3:Y:S04]  /*cc60*/  @P2 LDG.E.U16 R89, desc[UR8][R46.64] ;  /* 0x000000082e592981 */ /* 0x000ee8000c1e1500 */
[----:B------:R-:W3:Y:S04]  /*cc70*/  @P2 LDG.E.U16 R90, desc[UR8][R44.64] ;  /* 0x000000082c5a2981 */ /* 0x000ee8000c1e1500 */
[----:B------:R0:W3:Y:S04]  /*cc80*/  @P2 LDG.E.U16 R91, desc[UR8][R42.64] ;  /* 0x000000082a5b2981 */ /* 0x0000e8000c1e1500 */
[----:B------:R-:W3:Y:S04]  /*cc90*/  @P2 LDG.E.U16 R92, desc[UR8][R40.64] ;  /* 0x00000008285c2981 */ /* 0x000ee8000c1e1500 */
[----:B------:R0:W3:Y:S04]  /*cca0*/  @P2 LDG.E.U16 R93, desc[UR8][R38.64] ;  /* 0x00000008265d2981 */ /* 0x0000e8000c1e1500 */
[----:B------:R0:W3:Y:S04]  /*ccb0*/  @P2 LDG.E.U16 R94, desc[UR8][R36.64] ;  /* 0x00000008245e2981 */ /* 0x0000e8000c1e1500 */
[----:B------:R0:W3:Y:S04]  /*ccc0*/  @P2 LDG.E.U16 R95, desc[UR8][R34.64] ;  /* 0x00000008225f2981 */ /* 0x0000e8000c1e1500 */
[----:B------:R-:W3:Y:S04]  /*ccd0*/  @P2 LDG.E.U16 R96, desc[UR8][R32.64] ;  /* 0x0000000820602981 */ /* 0x000ee8000c1e1500 */
[----:B------:R-:W3:Y:S04]  /*cce0*/  @P2 LDG.E.U16 R97, desc[UR8][R30.64] ;  /* 0x000000081e612981 */ /* 0x000ee8000c1e1500 */
[----:B------:R-:W3:Y:S04]  /*ccf0*/  @P2 LDG.E.U16 R98, desc[UR8][R28.64] ;  /* 0x000000081c622981 */ /* 0x000ee8000c1e1500 */
[----:B------:R-:W-:Y:S04]  /*cd00*/  STL.64 [R1+0x778], R16 ;  /* 0x0007781001007387 */ /* 0x000fe80000100a00 */
[----:B------:R-:W-:Y:S04]  /*cd10*/  STL.64 [R1+0x770], R14 ;  /* 0x0007700e01007387 */ /* 0x000fe80000100a00 */
[----:B------:R-:W-:Y:S04]  /*cd20*/  STL.64 [R1+0x768], R12 ;  /* 0x0007680c01007387 */ /* 0x000fe80000100a00 */
[----:B------:R-:W-:Y:S04]  /*cd30*/  STL.64 [R1+0x760], R10 ;  /* 0x0007600a01007387 */ /* 0x000fe80000100a00 */
[----:B------:R0:W-:Y:S04]  /*cd40*/  STL.64 [R1+0x758], R2 ;  /* 0x0007580201007387 */ /* 0x0001e80000100a00 */
[----:B------:R-:W-:Y:S04]  /*cd50*/  STL.64 [R1+0x750], R136 ;  /* 0x0007508801007387 */ /* 0x000fe80000100a00 */
[----:B------:R1:W-:Y:S01]  /*cd60*/  STL.64 [R1+0x748], R164 ;  /* 0x000748a401007387 */ /* 0x0003e20000100a00 */
[----:B0-----:R-:W0:Y:S03]  /*cd70*/  S2R R2, SR_TID.X ;  /* 0x0000000000027919 */ /* 0x001e260000002100 */
[----:B------:R1:W-:Y:S04]  /*cd80*/  STL.64 [R1+0x740], R156 ;  /* 0x0007409c01007387 */ /* 0x0003e80000100a00 */
[----:B------:R-:W-:Y:S01]  /*cd90*/  STL.64 [R1+0x738], R66 ;  /* 0x0007384201007387 */ /* 0x000fe20000100a00 */
[----:B------:R-:W-:Y:S01]  /*cda0*/  PRMT R125, RZ, 0x7610, R125 ;  /* 0x00007610ff7d7816 */ /* 0x000fe2000000007d */
[----:B-1----:R-:W1:Y:S02]  /*cdb0*/  LDC R164, c[0x0][0x3d8] ;  /* 0x0000f600ffa47b82 */ /* 0x002e640000000800 */
[----:B------:R-:W-:Y:S04]  /*cdc0*/  STL.64 [R1+0x730], R64 ;  /* 0x0007304001007387 */ /* 0x000fe80000100a00 */
[----:B------:R-:W-:Y:S01]  /*cdd0*/  STL.64 [R1+0x728], R62 ;  /* 0x0007283e01007387 */ /* 0x000fe20000100a00 */
[----:B------:R-:W-:Y:S01]  /*cde0*/  PRMT R124, RZ, 0x7610, R124 ;  /* 0x00007610ff7c7816 */ /* 0x000fe2000000007c */
[----:B------:R-:W1:Y:S02]  /*cdf0*/  LDC R157, c[0x0][0x3d8] ;  /* 0x0000f600ff9d7b82 */ /* 0x000e640000000800 */
[----:B------:R-:W-:Y:S04]  /*ce00*/  STL.64 [R1+0x720], R60 ;  /* 0x0007203c01007387 */ /* 0x000fe80000100a00 */
[----:B------:R0:W-:Y:S01]  /*ce10*/  STL.64 [R1+0x718], R58 ;  /* 0x0007183a01007387 */ /* 0x0001e20000100a00 */
[----:B------:R-:W-:Y:S01]  /*ce20*/  PRMT R123, RZ, 0x7610, R123 ;  /* 0x00007610ff7b7816 */ /* 0x000fe2000000007b */
[----:B------:R-:W1:Y:S02]  /*ce30*/  LDC R156, c[0x0][0x3d8] ;  /* 0x0000f600ff9c7b82 */ /* 0x000e640000000800 */
[----:B------:R-:W-:Y:S04]  /*ce40*/  STL.64 [R1+0x710], R56 ;  /* 0x0007103801007387 */ /* 0x000fe80000100a00 */
[----:B------:R-:W-:Y:S01]  /*ce50*/  STL.64 [R1+0x708], R54 ;  /* 0x0007083601007387 */ /* 0x000fe20000100a00 */
[----:B0-----:R-:W-:Y:S01]  /*ce60*/  LOP3.LUT R103, R2, 0x40, RZ, 0xc0, !PT ;  /* 0x0000004002677812 */ /* 0x001fe200078ec0ff */
[----:B------:R-:W0:Y:S02]  /*ce70*/  LDC R165, c[0x0][0x3d8] ;  /* 0x0000f600ffa57b82 */ /* 0x000e240000000800 */
[----:B------:R-:W-:Y:S04]  /*ce80*/  STL.64 [R1+0x700], R48 ;  /* 0x0007003001007387 */ /* 0x000fe80000100a00 */
[----:B------:R-:W-:Y:S01]  /*ce90*/  STL.64 [R1+0x6f8], R46 ;  /* 0x0006f82e01007387 */ /* 0x000fe20000100a00 */
[----:B------:R-:W-:Y:S01]  /*cea0*/  PRMT R122, RZ, 0x7610, R122 ;  /* 0x00007610ff7a7816 */ /* 0x000fe2000000007a */
[----:B------:R-:W0:Y:S02]  /*ceb0*/  LDC R2, c[0x0][0x3d8] ;  /* 0x0000f600ff027b82 */ /* 0x000e240000000800 */
[----:B------:R-:W-:Y:S04]  /*cec0*/  STL.64 [R1+0x6f0], R44 ;  /* 0x0006f02c01007387 */ /* 0x000fe80000100a00 */
[----:B------:R1:W-:Y:S01]  /*ced0*/  STL.64 [R1+0x6e8], R42 ;  /* 0x0006e82a01007387 */ /* 0x0003e20000100a00 */
[----:B------:R-:W-:Y:S01]  /*cee0*/  LEA R133, R103, R133, 0x9 ;  /* 0x0000008567857211 */ /* 0x000fe200078e48ff */
[----:B------:R-:W0:Y:S02]  /*cef0*/  LDC R59, c[0x0][0x3d8] ;  /* 0x0000f600ff3b7b82 */ /* 0x000e240000000800 */
[----:B------:R-:W-:Y:S04]  /*cf00*/  STL.64 [R1+0x6e0], R40 ;  /* 0x0006e02801007387 */ /* 0x000fe80000100a00 */
[----:B------:R1:W-:Y:S01]  /*cf10*/  STL.64 [R1+0x6d8], R38 ;  /* 0x0006d82601007387 */ /* 0x0003e20000100a00 */
[----:B------:R-:W-:Y:S01]  /*cf20*/  PRMT R121, RZ, 0x7610, R121 ;  /* 0x00007610ff797816 */ /* 0x000fe20000000079 */
[----:B------:R-:W0:Y:S02]  /*cf30*/  LDC R103, c[0x0][0x3d8] ;  /* 0x0000f600ff677b82 */ /* 0x000e240000000800 */
[----:B------:R1:W-:Y:S04]  /*cf40*/  STL.64 [R1+0x6d0], R36 ;  /* 0x0006d02401007387 */ /* 0x0003e80000100a00 */
[----:B------:R-:W-:Y:S01]  /*cf50*/  STL.64 [R1+0x6c8], R34 ;  /* 0x0006c82201007387 */ /* 0x000fe20000100a00 */
[----:B------:R-:W-:Y:S01]  /*cf60*/  PRMT R120, RZ, 0x7610, R120 ;  /* 0x00007610ff787816 */ /* 0x000fe20000000078 */
[----:B-1----:R-:W1:Y:S02]  /*cf70*/  LDC R42, c[0x0][0x3d8] ;  /* 0x0000f600ff2a7b82 */ /* 0x002e640000000800 */
[----:B------:R-:W3:Y:S04]  /*cf80*/  LDL.LU R26, [R1+0x1424] ;  /* 0x00142400011a7983 */ /* 0x000ee80000300800 */
[----:B------:R-:W-:Y:S01]  /*cf90*/  STL.64 [R1+0x6c0], R32 ;  /* 0x0006c02001007387 */ /* 0x000fe20000100a00 */
[----:B------:R-:W-:Y:S01]  /*cfa0*/  PRMT R119, RZ, 0x7610, R119 ;  /* 0x00007610ff777816 */ /* 0x000fe20000000077 */
[----:B------:R-:W0:Y:S02]  /*cfb0*/  LDC R39, c[0x0][0x3d8] ;  /* 0x0000f600ff277b82 */ /* 0x000e240000000800 */
[----:B------:R-:W3:Y:S04]  /*cfc0*/  LDL.LU R24, [R1+0x1420] ;  /* 0x0014200001187983 */ /* 0x000ee80000300800 */
[----:B------:R-:W-:Y:S01]  /*cfd0*/  STL.64 [R1+0x6b8], R30 ;  /* 0x0006b81e01007387 */ /* 0x000fe20000100a00 */
[----:B------:R-:W-:Y:S01]  /*cfe0*/  PRMT R118, RZ, 0x7610, R118 ;  /* 0x00007610ff767816 */ /* 0x000fe20000000076 */
[----:B------:R-:W0:Y:S02]  /*cff0*/  LDC R36, c[0x0][0x3d8] ;  /* 0x0000f600ff247b82 */ /* 0x000e240000000800 */
[----:B------:R-:W3:Y:S04]  /*d000*/  LDL.LU.64 R22, [R1+0x1418] ;  /* 0x0014180001167983 */ /* 0x000ee80000300a00 */
[----:B------:R-:W-:Y:S04]  /*d010*/  STL.64 [R1+0x6b0], R28 ;  /* 0x0006b01c01007387 */ /* 0x000fe80000100a00 */
[----:B------:R-:W3:Y:S04]  /*d020*/  @P2 LDG.E.U16 R99, desc[UR8][R8.64] ;  /* 0x0000000808632981 */ /* 0x000ee8000c1e1500 */
[----:B------:R-:W3:Y:S04]  /*d030*/  @P2 LDG.E.U16 R100, desc[UR8][R134.64] ;  /* 0x0000000886642981 */ /* 0x000ee8000c1e1500 */
[----:B------:R-:W3:Y:S04]  /*d040*/  @P2 LDG.E.U16 R101, desc[UR8][R6.64] ;  /* 0x0000000806652981 */ /* 0x000ee8000c1e1500 */
[----:B------:R0:W3:Y:S01]  /*d050*/  @P2 LDG.E.U16 R102, desc[UR8][R4.64] ;  /* 0x0000000804662981 */ /* 0x0000e2000c1e1500 */
[----:B------:R-:W-:-:S02]  /*d060*/  PRMT R117, RZ, 0x7610, R117 ;  /* 0x00007610ff757816 */ /* 0x000fc40000000075 */
[----:B------:R-:W-:Y:S01]  /*d070*/  PRMT R116, RZ, 0x7610, R116 ;  /* 0x00007610ff747816 */ /* 0x000fe20000000074 */
[----:B------:R-:W3:Y:S01]  /*d080*/  LDL.LU.64 R20, [R1+0x1410] ;  /* 0x0014100001147983 */ /* 0x000ee20000300a00 */
[----:B------:R-:W-:Y:S02]  /*d090*/  PRMT R115, RZ, 0x7610, R115 ;  /* 0x00007610ff737816 */ /* 0x000fe40000000073 */
[----:B------:R-:W-:Y:S01]  /*d0a0*/  PRMT R114, RZ, 0x7610, R114 ;  /* 0x00007610ff727816 */ /* 0x000fe20000000072 */
[----:B------:R-:W3:Y:S01]  /*d0b0*/  LDL.LU.64 R18, [R1+0x1408] ;  /* 0x0014080001127983 */ /* 0x000ee20000300a00 */
[----:B------:R-:W-:Y:S02]  /*d0c0*/  PRMT R113, RZ, 0x7610, R113 ;  /* 0x00007610ff717816 */ /* 0x000fe40000000071 */
[----:B------:R-:W-:Y:S01]  /*d0d0*/  PRMT R112, RZ, 0x7610, R112 ;  /* 0x00007610ff707816 */ /* 0x000fe20000000070 */
[----:B------:R-:W3:Y:S01]  /*d0e0*/  LDL.LU.64 R16, [R1+0x1400] ;  /* 0x0014000001107983 */ /* 0x000ee20000300a00 */
[----:B------:R-:W-:-:S02]  /*d0f0*/  PRMT R163, RZ, 0x7610, R163 ;  /* 0x00007610ffa37816 */ /* 0x000fc400000000a3 */
[----:B------:R-:W-:Y:S01]  /*d100*/  PRMT R162, RZ, 0x7610, R162 ;  /* 0x00007610ffa27816 */ /* 0x000fe200000000a2 */
[----:B----4-:R4:W-:Y:S01]  /*d110*/  STS.U16 [R133+UR4], R0 ;  /* 0x0000000085007988 */ /* 0x0109e20008000404 */
        /* <DEDUP_REMOVED lines=8> */
[----:B------:R-:W3:Y:S01]  /*d1a0*/  LDL.LU.64 R10, [R1+0x13e8] ;  /* 0x0013e800010a7983 */ /* 0x000ee20000300a00 */
[----:B----4-:R-:W-:Y:S02]  /*d1b0*/  LOP3.LUT R0, R133, 0x10, RZ, 0x3c, !PT ;  /* 0x0000001085007812 */ /* 0x010fe400078e3cff */
[----:B------:R-:W-:Y:S01]  /*d1c0*/  PRMT R149, RZ, 0x7610, R149 ;  /* 0x00007610ff957816 */ /* 0x000fe20000000095 */
[----:B------:R-:W4:Y:S01]  /*d1d0*/  LDL.LU R3, [R1+0x13e0] ;  /* 0x0013e00001037983 */ /* 0x000f220000300800 */
[----:B------:R-:W-:Y:S02]  /*d1e0*/  PRMT R148, RZ, 0x7610, R148 ;  /* 0x00007610ff947816 */ /* 0x000fe40000000094 */
[----:B------:R-:W-:Y:S01]  /*d1f0*/  PRMT R53, RZ, 0x7610, R53 ;  /* 0x00007610ff357816 */ /* 0x000fe20000000035 */
[----:B------:R-:W4:Y:S01]  /*d200*/  LDL.LU.64 R136, [R1+0x13d8] ;  /* 0x0013d80001887983 */ /* 0x000f220000300a00 */
[----:B------:R-:W-:-:S02]  /*d210*/  PRMT R52, RZ, 0x7610, R52 ;  /* 0x00007610ff347816 */ /* 0x000fc40000000034 */
[----:B------:R-:W-:Y:S01]  /*d220*/  PRMT R140, RZ, 0x7610, R140 ;  /* 0x00007610ff8c7816 */ /* 0x000fe2000000008c */
[----:B------:R1:W-:Y:S01]  /*d230*/  STL [R1+0x80c], R0 ;  /* 0x00080c0001007387 */ /* 0x0003e20000100800 */
[----:B------:R-:W-:Y:S01]  /*d240*/  PRMT R147, RZ, 0x7610, R147 ;  /* 0x00007610ff937816 */ /* 0x000fe20000000093 */
[----:B0-----:R-:W-:Y:S01]  /*d250*/  IMAD R2, R2, 0x3e, RZ ;  /* 0x0000003e02027824 */ /* 0x001fe200078e02ff */
[----:B------:R-:W0:Y:S01]  /*d260*/  LDC R34, c[0x0][0x3d8] ;  /* 0x0000f600ff227b82 */ /* 0x000e220000000800 */
[----:B--2---:R2:W-:Y:S04]  /*d270*/  STS.U16 [R133+UR4+0x400], R68 ;  /* 0x0004004485007988 */ /* 0x0045e80008000404 */
[----:B------:R-:W-:Y:S03]  /*d280*/  STS.U16 [R133+UR4+0x800], R69 ;  /* 0x0008004585007988 */ /* 0x000fe60008000404 */
[----:B-1----:R-:W1:Y:S01]  /*d290*/  LDC R0, c[0x0][0x3d8] ;  /* 0x0000f600ff007b82 */ /* 0x002e620000000800 */
[----:B------:R-:W-:Y:S04]  /*d2a0*/  STS.U16 [R133+UR4+0xc00], R70 ;  /* 0x000c004685007988 */ /* 0x000fe80008000404 */
[----:B------:R2:W-:Y:S03]  /*d2b0*/  STS.U16 [R133+UR4+0x1000], R71 ;  /* 0x0010004785007988 */ /* 0x0005e60008000404 */
[----:B--2---:R-:W2:Y:S01]  /*d2c0*/  LDC R68, c[0x0][0x3d8] ;  /* 0x0000f600ff447b82 */ /* 0x004ea20000000800 */
[----:B------:R-:W-:Y:S04]  /*d2d0*/  STS.U16 [R133+UR4+0x1400], R72 ;  /* 0x0014004885007988 */ /* 0x000fe80008000404 */
[----:B------:R-:W-:Y:S03]  /*d2e0*/  STS.U16 [R133+UR4+0x1800], R73 ;  /* 0x0018004985007988 */ /* 0x000fe60008000404 */
[----:B------:R-:W0:Y:S01]  /*d2f0*/  LDC R71, c[0x0][0x3d8] ;  /* 0x0000f600ff477b82 */ /* 0x000e220000000800 */
[----:B------:R-:W-:Y:S04]  /*d300*/  STS.U16 [R133+UR4+0x1c00], R74 ;  /* 0x001c004a85007988 */ /* 0x000fe80008000404 */
[----:B------:R-:W-:Y:S03]  /*d310*/  STS.U16 [R133+UR4+0x2000], R75 ;  /* 0x0020004b85007988 */ /* 0x000fe60008000404 */
[----:B------:R-:W0:Y:S01]  /*d320*/  LDC R69, c[0x0][0x3d8] ;  /* 0x0000f600ff457b82 */ /* 0x000e220000000800 */
[----:B------:R-:W-:Y:S04]  /*d330*/  STS.U16 [R133+UR4+0x2400], R76 ;  /* 0x0024004c85007988 */ /* 0x000fe80008000404 */
[----:B------:R3:W-:Y:S03]  /*d340*/  STS.U16 [R133+UR4+0x2800], R77 ;  /* 0x0028004d85007988 */ /* 0x0007e60008000404 */
[----:B------:R-:W0:Y:S01]  /*d350*/  LDC R70, c[0x0][0x3d8] ;  /* 0x0000f600ff467b82 */ /* 0x000e220000000800 */
[----:B------:R-:W-:Y:S04]  /*d360*/  STS.U16 [R133+UR4+0x2c00], R78 ;  /* 0x002c004e85007988 */ /* 0x000fe80008000404 */
[----:B---3--:R3:W-:Y:S03]  /*d370*/  STS.U16 [R133+UR4+0x3000], R79 ;  /* 0x0030004f85007988 */ /* 0x0087e60008000404 */
[----:B------:R-:W0:Y:S01]  /*d380*/  LDC R77, c[0x0][0x3d8] ;  /* 0x0000f600ff4d7b82 */ /* 0x000e220000000800 */
[----:B------:R-:W-:Y:S04]  /*d390*/  STS.U16 [R133+UR4+0x3400], R80 ;  /* 0x0034005085007988 */ /* 0x000fe80008000404 */
[----:B------:R-:W-:Y:S03]  /*d3a0*/  STS.U16 [R133+UR4+0x3800], R81 ;  /* 0x0038005185007988 */ /* 0x000fe60008000404 */
[----:B------:R-:W0:Y:S01]  /*d3b0*/  LDC R72, c[0x0][0x3d8] ;  /* 0x0000f600ff487b82 */ /* 0x000e220000000800 */
[----:B------:R-:W-:Y:S04]  /*d3c0*/  STS.U16 [R133+UR4+0x3c00], R82 ;  /* 0x003c005285007988 */ /* 0x000fe80008000404 */
[----:B------:R-:W-:Y:S03]  /*d3d0*/  STS.U16 [R133+UR4+0x4000], R83 ;  /* 0x0040005385007988 */ /* 0x000fe60008000404 */
[----:B---3--:R-:W3:Y:S01]  /*d3e0*/  LDC R79, c[0x0][0x3d8] ;  /* 0x0000f600ff4f7b82 */ /* 0x008ee20000000800 */
[----:B------:R-:W-:Y:S04]  /*d3f0*/  STS.U16 [R133+UR4+0x4400], R84 ;  /* 0x0044005485007988 */ /* 0x000fe80008000404 */
[----:B------:R-:W-:Y:S01]  /*d400*/  STS.U16 [R133+UR4+0x4800], R85 ;  /* 0x0048005585007988 */ /* 0x000fe20008000404 */
[----:B------:R-:W-:-:S02]  /*d410*/  PRMT R111, RZ, 0x7610, R111 ;  /* 0x00007610ff6f7816 */ /* 0x000fc4000000006f */
[----:B------:R-:W0:Y:S01]  /*d420*/  LDC R57, c[0x0][0x3d8] ;  /* 0x0000f600ff397b82 */ /* 0x000e220000000800 */
[----:B------:R-:W-:Y:S04]  /*d430*/  STS.U16 [R133+UR4+0x4c00], R86 ;  /* 0x004c005685007988 */ /* 0x000fe80008000404 */
[----:B------:R-:W-:Y:S03]  /*d440*/  STS.U16 [R133+UR4+0x5000], R87 ;  /* 0x0050005785007988 */ /* 0x000fe60008000404 */
[----:B------:R-:W0:Y:S01]  /*d450*/  LDC R47, c[0x0][0x3d8] ;  /* 0x0000f600ff2f7b82 */ /* 0x000e220000000800 */
[----:B------:R-:W-:Y:S04]  /*d460*/  STS.U16 [R133+UR4+0x5400], R88 ;  /* 0x0054005885007988 */ /* 0x000fe80008000404 */
[----:B------:R-:W-:Y:S01]  /*d470*/  STS.U16 [R133+UR4+0x5800], R89 ;  /* 0x0058005985007988 */ /* 0x000fe20008000404 */
[----:B------:R-:W-:-:S02]  /*d480*/  IMAD R27, R27, 0xe6, RZ ;  /* 0x000000e61b1b7824 */ /* 0x000fc400078e02ff */
[----:B------:R-:W-:Y:S01]  /*d490*/  IMAD R25, R25, 0xf6, RZ ;  /* 0x000000f619197824 */ /* 0x000fe200078e02ff */
[----:B------:R-:W-:Y:S01]  /*d4a0*/  STS.U16 [R133+UR4+0x5c00], R90 ;  /* 0x005c005a85007988 */ /* 0x000fe20008000404 */
[----:B------:R-:W0:Y:S03]  /*d4b0*/  LDC R45, c[0x0][0x3d8] ;  /* 0x0000f600ff2d7b82 */ /* 0x000e260000000800 */
[----:B------:R-:W-:Y:S04]  /*d4c0*/  STS.U16 [R133+UR4+0x6000], R91 ;  /* 0x0060005b85007988 */ /* 0x000fe80008000404 */
        /* <DEDUP_REMOVED lines=10> */
[----:B------:R-:W-:Y:S01]  /*d570*/  IMAD R42, R42, 0x46, RZ ;  /* 0x000000462a2a7824 */ /* 0x000fe200078e02ff */
[----:B------:R-:W0:Y:S02]  /*d580*/  LDC R33, c[0x0][0x3d8] ;  /* 0x0000f600ff217b82 */ /* 0x000e240000000800 */
[----:B------:R1:W-:Y:S06]  /*d590*/  STL [R1+0x10f8], R133 ;  /* 0x0010f88501007387 */ /* 0x0003ec0000100800 */
[----:B------:R-:W0:Y:S01]  /*d5a0*/  LDC R75, c[0x0][0x3d8] ;  /* 0x0000f600ff4b7b82 */ /* 0x000e220000000800 */
[----:B-1----:R-:W2:Y:S01]  /*d5b0*/  LDL R133, [R1+0x80c] ;  /* 0x00080c0001857983 */ /* 0x002ea20000100800 */
[----:B------:R-:W-:-:S02]  /*d5c0*/  PRMT R98, RZ, 0x7610, R98 ;  /* 0x00007610ff627816 */ /* 0x000fc40000000062 */
[----:B------:R-:W-:-:S04]  /*d5d0*/  PRMT R97, RZ, 0x7610, R97 ;  /* 0x00007610ff617816 */ /* 0x000fc80000000061 */
[----:B------:R-:W1:Y:S01]  /*d5e0*/  LDC R73, c[0x0][0x3d8] ;  /* 0x0000f600ff497b82 */ /* 0x000e620000000800 */
[----:B------:R-:W-:Y:S02]  /*d5f0*/  PRMT R96, RZ, 0x7610, R96 ;  /* 0x00007610ff607816 */ /* 0x000fe40000000060 */
[----:B------:R-:W-:Y:S02]  /*d600*/  PRMT R95, RZ, 0x7610, R95 ;  /* 0x00007610ff5f7816 */ /* 0x000fe4000000005f */
[----:B------:R-:W-:Y:S02]  /*d610*/  PRMT R94, RZ, 0x7610, R94 ;  /* 0x00007610ff5e7816 */ /* 0x000fe4000000005e */
[----:B------:R-:W-:Y:S01]  /*d620*/  PRMT R93, RZ, 0x7610, R93 ;  /* 0x00007610ff5d7816 */ /* 0x000fe2000000005d */
[----:B------:R-:W0:Y:S01]  /*d630*/  LDC R81, c[0x0][0x3d8] ;  /* 0x0000f600ff517b82 */ /* 0x000e220000000800 */
[----:B------:R-:W-:Y:S02]  /*d640*/  PRMT R92, RZ, 0x7610, R92 ;  /* 0x00007610ff5c7816 */ /* 0x000fe4000000005c */
[----:B------:R-:W-:-:S02]  /*d650*/  PRMT R91, RZ, 0x7610, R91 ;  /* 0x00007610ff5b7816 */ /* 0x000fc4000000005b */
[----:B------:R-:W-:Y:S02]  /*d660*/  PRMT R90, RZ, 0x7610, R90 ;  /* 0x00007610ff5a7816 */ /* 0x000fe4000000005a */
[----:B------:R-:W-:Y:S01]  /*d670*/  PRMT R89, RZ, 0x7610, R89 ;  /* 0x00007610ff597816 */ /* 0x000fe20000000059 */
[----:B------:R-:W0:Y:S01]  /*d680*/  LDC R32, c[0x0][0x3d8] ;  /* 0x0000f600ff207b82 */ /* 0x000e220000000800 */
[----:B------:R-:W-:Y:S02]  /*d690*/  PRMT R88, RZ, 0x7610, R88 ;  /* 0x00007610ff587816 */ /* 0x000fe40000000058 */
[----:B------:R-:W-:Y:S02]  /*d6a0*/  PRMT R87, RZ, 0x7610, R87 ;  /* 0x00007610ff577816 */ /* 0x000fe40000000057 */
[----:B------:R-:W-:Y:S02]  /*d6b0*/  PRMT R86, RZ, 0x7610, R86 ;  /* 0x00007610ff567816 */ /* 0x000fe40000000056 */
[----:B------:R-:W-:Y:S01]  /*d6c0*/  PRMT R85, RZ, 0x7610, R85 ;  /* 0x00007610ff557816 */ /* 0x000fe20000000055 */
[----:B------:R-:W-:Y:S01]  /*d6d0*/  IMAD R59, R59, 0xba, RZ ;  /* 0x000000ba3b3b7824 */ /* 0x000fe200078e02ff */
[----:B------:R-:W-:Y:S01]  /*d6e0*/  PRMT R84, RZ, 0x7610, R84 ;  /* 0x00007610ff547816 */ /* 0x000fe20000000054 */
[----:B------:R-:W0:Y:S01]  /*d6f0*/  LDC R60, c[0x0][0x3d8] ;  /* 0x0000f600ff3c7b82 */ /* 0x000e220000000800 */
[----:B------:R-:W-:-:S02]  /*d700*/  PRMT R83, RZ, 0x7610, R83 ;  /* 0x00007610ff537816 */ /* 0x000fc40000000053 */
[----:B------:R-:W-:-:S05]  /*d710*/  PRMT R82, RZ, 0x7610, R82 ;  /* 0x00007610ff527816 */ /* 0x000fca0000000052 */
[----:B------:R-:W0:Y:S08]  /*d720*/  LDC R58, c[0x0][0x3d8] ;  /* 0x0000f600ff3a7b82 */ /* 0x000e300000000800 */
[----:B------:R-:W0:Y:S08]  /*d730*/  LDC R41, c[0x0][0x3d8] ;  /* 0x0000f600ff297b82 */ /* 0x000e300000000800 */
[----:B------:R-:W0:Y:S08]  /*d740*/  LDC R40, c[0x0][0x3d8] ;  /* 0x0000f600ff287b82 */ /* 0x000e300000000800 */
[----:B------:R-:W0:Y:S08]  /*d750*/  LDC R67, c[0x0][0x3d8] ;  /* 0x0000f600ff437b82 */ /* 0x000e300000000800 */
[----:B------:R-:W0:Y:S08]  /*d760*/  LDC R56, c[0x0][0x3d8] ;  /* 0x0000f600ff387b82 */ /* 0x000e300000000800 */
[----:B------:R-:W0:Y:S01]  /*d770*/  LDC R66, c[0x0][0x3d8] ;  /* 0x0000f600ff427b82 */ /* 0x000e220000000800 */
[----:B------:R-:W-:-:S07]  /*d780*/  PRMT R26, RZ, 0x7610, R26 ;  /* 0x00007610ff1a7816 */ /* 0x000fce000000001a */
[----:B------:R-:W0:Y:S01]  /*d790*/  LDC R55, c[0x0][0x3d8] ;  /* 0x0000f600ff377b82 */ /* 0x000e220000000800 */
[----:B------:R-:W-:Y:S01]  /*d7a0*/  PRMT R24, RZ, 0x7610, R24 ;  /* 0x00007610ff187816 */ /* 0x000fe20000000018 */
[----:B------:R-:W-:-:S06]  /*d7b0*/  IMAD R39, R39, 0x56, RZ ;  /* 0x0000005627277824 */ /* 0x000fcc00078e02ff */
[----:B------:R-:W0:Y:S01]  /*d7c0*/  LDC R31, c[0x0][0x3d8] ;  /* 0x0000f600ff1f7b82 */ /* 0x000e220000000800 */
[----:B------:R-:W-:Y:S02]  /*d7d0*/  PRMT R22, RZ, 0x7610, R22 ;  /* 0x00007610ff167816 */ /* 0x000fe40000000016 */
[----:B------:R-:W-:Y:S01]  /*d7e0*/  PRMT R23, RZ, 0x7610, R23 ;  /* 0x00007610ff177816 */ /* 0x000fe20000000017 */
[----:B------:R-:W-:-:S04]  /*d7f0*/  IMAD R36, R36, 0x66, RZ ;  /* 0x0000006624247824 */ /* 0x000fc800078e02ff */
[----:B------:R-:W0:Y:S08]  /*d800*/  LDC R30, c[0x0][0x3d8] ;  /* 0x0000f600ff1e7b82 */ /* 0x000e300000000800 */
[----:B------:R-:W0:Y:S08]  /*d810*/  LDC R29, c[0x0][0x3d8] ;  /* 0x0000f600ff1d7b82 */ /* 0x000e300000000800 */
[----:B------:R-:W0:Y:S08]  /*d820*/  LDC R28, c[0x0][0x3d8] ;  /* 0x0000f600ff1c7b82 */ /* 0x000e300000000800 */
[----:B------:R-:W0:Y:S01]  /*d830*/  LDC R5, c[0x0][0x3d8] ;  /* 0x0000f600ff057b82 */ /* 0x000e220000000800 */
[----:B------:R-:W-:-:S02]  /*d840*/  PRMT R16, RZ, 0x7610, R16 ;  /* 0x00007610ff107816 */ /* 0x000fc40000000010 */
[----:B------:R-:W-:-:S05]  /*d850*/  PRMT R17, RZ, 0x7610, R17 ;  /* 0x00007610ff117816 */ /* 0x000fca0000000011 */
[----:B------:R-:W0:Y:S01]  /*d860*/  LDC R4, c[0x0][0x3d8] ;  /* 0x0000f600ff047b82 */ /* 0x000e220000000800 */
[----:B------:R-:W-:Y:S02]  /*d870*/  PRMT R14, RZ, 0x7610, R14 ;  /* 0x00007610ff0e7816 */ /* 0x000fe4000000000e */
[----:B------:R-:W-:Y:S02]  /*d880*/  PRMT R15, RZ, 0x7610, R15 ;  /* 0x00007610ff0f7816 */ /* 0x000fe4000000000f */
[----:B------:R-:W-:-:S03]  /*d890*/  PRMT R12, RZ, 0x7610, R12 ;  /* 0x00007610ff0c7816 */ /* 0x000fc6000000000c */
[----:B------:R-:W0:Y:S01]  /*d8a0*/  LDC R7, c[0x0][0x3d8] ;  /* 0x0000f600ff077b82 */ /* 0x000e220000000800 */
[----:B------:R-:W-:Y:S02]  /*d8b0*/  PRMT R13, RZ, 0x7610, R13 ;  /* 0x00007610ff0d7816 */ /* 0x000fe4000000000d */
[----:B------:R-:W-:Y:S02]  /*d8c0*/  PRMT R10, RZ, 0x7610, R10 ;  /* 0x00007610ff0a7816 */ /* 0x000fe4000000000a */
[----:B------:R-:W-:Y:S02]  /*d8d0*/  PRMT R11, RZ, 0x7610, R11 ;  /* 0x00007610ff0b7816 */ /* 0x000fe4000000000b */
[----:B----4-:R-:W-:Y:S01]  /*d8e0*/  PRMT R3, RZ, 0x7610, R3 ;  /* 0x00007610ff037816 */ /* 0x010fe20000000003 */
[----:B------:R-:W4:Y:S01]  /*d8f0*/  LDC R6, c[0x0][0x3d8] ;  /* 0x0000f600ff067b82 */ /* 0x000f220000000800 */
        /* <DEDUP_REMOVED lines=23> */
[----:B--2---:R2:W-:Y:S04]  /*da70*/  STS.U16 [R133+UR4+0x80], R99 ;  /* 0x0000806385007988 */ /* 0x0045e80008000404 */
[----:B------:R1:W-:Y:S04]  /*da80*/  STS.U16 [R133+UR4+0x480], R100 ;  /* 0x0004806485007988 */ /* 0x0003e80008000404 */
[----:B------:R3:W-:Y:S04]  /*da90*/  STS.U16 [R133+UR4+0x880], R101 ;  /* 0x0008806585007988 */ /* 0x0007e80008000404 */
[----:B------:R4:W-:Y:S01]  /*daa0*/  STS.U16 [R133+UR4+0xc80], R102 ;  /* 0x000c806685007988 */ /* 0x0009e20008000404 */
[----:B--2---:R-:W-:-:S02]  /*dab0*/  PRMT R99, RZ, 0x7610, R99 ;  /* 0x00007610ff637816 */ /* 0x004fc40000000063 */
[----:B-1----:R-:W-:Y:S02]  /*dac0*/  PRMT R100, RZ, 0x7610, R100 ;  /* 0x00007610ff647816 */ /* 0x002fe40000000064 */
[----:B---3--:R-:W-:Y:S02]  /*dad0*/  PRMT R101, RZ, 0x7610, R101 ;  /* 0x00007610ff657816 */ /* 0x008fe40000000065 */
[----:B----4-:R-:W-:-:S05]  /*dae0*/  PRMT R102, RZ, 0x7610, R102 ;  /* 0x00007610ff667816 */ /* 0x010fca0000000066 */
[----:B------:R-:W-:Y:S04]  /*daf0*/  STL [R1+0x13b0], R102 ;  /* 0x0013b06601007387 */ /* 0x000fe80000100800 */
[----:B------:R-:W-:Y:S04]  /*db00*/  STL.64 [R1+0x1388], R100 ;  /* 0x0013886401007387 */ /* 0x000fe80000100a00 */
[----:B------:R1:W-:Y:S04]  /*db10*/  STL.64 [R1+0x1370], R98 ;  /* 0x0013706201007387 */ /* 0x0003e80000100a00 */
[----:B------:R2:W-:Y:S04]  /*db20*/  STL.64 [R1+0x1348], R96 ;  /* 0x0013486001007387 */ /* 0x0005e80000100a00 */
[----:B------:R3:W-:Y:S04]  /*db30*/  STL.64 [R1+0x1328], R94 ;  /* 0x0013285e01007387 */ /* 0x0007e80000100a00 */
[----:B------:R-:W-:Y:S01]  /*db40*/  STL.64 [R1+0x12e0], R92 ;  /* 0x0012e05c01007387 */ /* 0x000fe20000100a00 */
[----:B-1----:R-:W1:Y:S03]  /*db50*/  LDC R99, c[0x0][0x3d8] ;  /* 0x0000f600ff637b82 */ /* 0x002e660000000800 */
[----:B------:R-:W-:Y:S04]  /*db60*/  STL.64 [R1+0x12b0], R90 ;  /* 0x0012b05a01007387 */ /* 0x000fe80000100a00 */
[----:B------:R-:W-:Y:S01]  /*db70*/  STL.64 [R1+0x12a8], R88 ;  /* 0x0012a85801007387 */ /* 0x000fe20000100a00 */
[----:B------:R-:W4:Y:S03]  /*db80*/  LDC R98, c[0x0][0x3d8] ;  /* 0x0000f600ff627b82 */ /* 0x000f260000000800 */
[----:B------:R-:W-:Y:S04]  /*db90*/  STL.64 [R1+0x12a0], R86 ;  /* 0x0012a05601007387 */ /* 0x000fe80000100a00 */
[----:B------:R-:W-:Y:S01]  /*dba0*/  STL.64 [R1+0x1298], R84 ;  /* 0x0012985401007387 */ /* 0x000fe20000100a00 */
[----:B--2---:R-:W-:-:S03]  /*dbb0*/  PRMT R97, RZ, 0x7610, R97 ;  /* 0x00007610ff617816 */ /* 0x004fc60000000061 */
[----:B------:R-:W-:Y:S01]  /*dbc0*/  STL.64 [R1+0x1290], R82 ;  /* 0x0012905201007387 */ /* 0x000fe20000100a00 */
[----:B------:R-:W-:-:S03]  /*dbd0*/  PRMT R96, RZ, 0x7610, R96 ;  /* 0x00007610ff607816 */ /* 0x000fc60000000060 */
[----:B------:R2:W-:Y:S01]  /*dbe0*/  STL.64 [R1+0x13c0], R124 ;  /* 0x0013c07c01007387 */ /* 0x0005e20000100a00 */
[----:B---3--:R-:W-:-:S03]  /*dbf0*/  PRMT R95, RZ, 0x7610, R95 ;  /* 0x00007610ff5f7816 */ /* 0x008fc6000000005f */
[----:B------:R-:W-:Y:S04]  /*dc00*/  STL.64 [R1+0x13a0], R122 ;  /* 0x0013a07a01007387 */ /* 0x000fe80000100a00 */
[----:B------:R-:W-:Y:S04]  /*dc10*/  STL.64 [R1+0x1390], R120 ;  /* 0x0013907801007387 */ /* 0x000fe80000100a00 */
[----:B------:R-:W-:Y:S01]  /*dc20*/  STL.64 [R1+0x1368], R118 ;  /* 0x0013687601007387 */ /* 0x000fe20000100a00 */
[----:B------:R-:W-:Y:S01]  /*dc30*/  PRMT R94, RZ, 0x7610, R94 ;  /* 0x00007610ff5e7816 */ /* 0x000fe2000000005e */
[----:B--2---:R-:W2:Y:S02]  /*dc40*/  LDC R125, c[0x0][0x3d8] ;  /* 0x0000f600ff7d7b82 */ /* 0x004ea40000000800 */
[----:B------:R-:W-:Y:S04]  /*dc50*/  STL.64 [R1+0x1350], R116 ;  /* 0x0013507401007387 */ /* 0x000fe80000100a00 */
[----:B------:R-:W-:Y:S04]  /*dc60*/  STL.64 [R1+0x1320], R114 ;  /* 0x0013207201007387 */ /* 0x000fe80000100a00 */
[----:B------:R-:W-:Y:S04]  /*dc70*/  STL.64 [R1+0x12e8], R112 ;  /* 0x0012e87001007387 */ /* 0x000fe80000100a00 */
[----:B------:R3:W-:Y:S01]  /*dc80*/  STL.S16 [R1+0x40], R97 ;  /* 0x0000406101007387 */ /* 0x0007e20000100600 */
[----:B------:R-:W-:-:S02]  /*dc90*/  PRMT R93, RZ, 0x7610, R93 ;  /* 0x00007610ff5d7816 */ /* 0x000fc4000000005d */
[----:B------:R-:W-:Y:S01]  /*dca0*/  PRMT R92, RZ, 0x7610, R92 ;  /* 0x00007610ff5c7816 */ /* 0x000fe2000000005c */
[----:B------:R-:W-:Y:S01]  /*dcb0*/  STL.S16 [R1+0xc], R96 ;  /* 0x00000c6001007387 */ /* 0x000fe20000100600 */
[----:B------:R-:W-:Y:S02]  /*dcc0*/  PRMT R91, RZ, 0x7610, R91 ;  /* 0x00007610ff5b7816 */ /* 0x000fe4000000005b */
[----:B------:R-:W-:Y:S01]  /*dcd0*/  PRMT R90, RZ, 0x7610, R90 ;  /* 0x00007610ff5a7816 */ /* 0x000fe2000000005a */
[----:B------:R-:W-:Y:S01]  /*dce0*/  STL.S16 [R1+0x8], R95 ;  /* 0x0000085f01007387 */ /* 0x000fe20000100600 */
[----:B------:R-:W-:Y:S01]  /*dcf0*/  PRMT R89, RZ, 0x7610, R89 ;  /* 0x00007610ff597816 */ /* 0x000fe20000000059 */
[----:B---3--:R-:W3:Y:S02]  /*dd00*/  LDC R97, c[0x0][0x3d8] ;  /* 0x0000f600ff617b82 */ /* 0x008ee40000000800 */
[----:B------:R0:W-:Y:S04]  /*dd10*/  STL.64 [R1+0x1380], R162 ;  /* 0x001380a201007387 */ /* 0x0001e80000100a00 */
[----:B------:R1:W-:Y:S01]  /*dd20*/  STL.64 [R1+0x1360], R158 ;  /* 0x0013609e01007387 */ /* 0x0003e20000100a00 */
[----:B------:R-:W-:-:S02]  /*dd30*/  PRMT R88, RZ, 0x7610, R88 ;  /* 0x00007610ff587816 */ /* 0x000fc40000000058 */
[----:B------:R-:W-:Y:S01]  /*dd40*/  PRMT R87, RZ, 0x7610, R87 ;  /* 0x00007610ff577816 */ /* 0x000fe20000000057 */
[----:B------:R-:W-:Y:S01]  /*dd50*/  STL.64 [R1+0x1340], R152 ;  /* 0x0013409801007387 */ /* 0x000fe20000100a00 */
[----:B------:R-:W-:Y:S02]  /*dd60*/  PRMT R86, RZ, 0x7610, R86 ;  /* 0x00007610ff567816 */ /* 0x000fe40000000056 */
[----:B------:R-:W-:Y:S01]  /*dd70*/  PRMT R85, RZ, 0x7610, R85 ;  /* 0x00007610ff557816 */ /* 0x000fe20000000055 */
[----:B------:R-:W-:Y:S01]  /*dd80*/  STL.64 [R1+0x1330], R150 ;  /* 0x0013309601007387 */ /* 0x000fe20000100a00 */
[----:B0-----:R-:W0:Y:S03]  /*dd90*/  LDC R163, c[0x0][0x3d8] ;  /* 0x0000f600ffa37b82 */ /* 0x001e260000000800 */
[----:B------:R-:W-:Y:S04]  /*dda0*/  STL.64 [R1+0x12f0], R148 ;  /* 0x0012f09401007387 */ /* 0x000fe80000100a00 */
[----:B------:R2:W-:Y:S01]  /*ddb0*/  STL.S16 [R1+0x468], R94 ;  /* 0x0004685e01007387 */ /* 0x0005e20000100600 */
[----:B------:R-:W-:-:S02]  /*ddc0*/  PRMT R84, RZ, 0x7610, R84 ;  /* 0x00007610ff547816 */ /* 0x000fc40000000054 */
[----:B------:R-:W-:Y:S01]  /*ddd0*/  PRMT R83, RZ, 0x7610, R83 ;  /* 0x00007610ff537816 */ /* 0x000fe20000000053 */
[----:B------:R-:W-:Y:S01]  /*dde0*/  STL.S16 [R1+0x434], R93 ;  /* 0x0004345d01007387 */ /* 0x000fe20000100600 */
[----:B------:R-:W-:Y:S01]  /*ddf0*/  PRMT R82, RZ, 0x7610, R82 ;  /* 0x00007610ff527816 */ /* 0x000fe20000000052 */
[----:B-1----:R-:W-:Y:S02]  /*de00*/  IMAD R159, R77, 0xb, RZ ;  /* 0x0000000b4d9f7824 */ /* 0x002fe400078e02ff */
[----:B------:R-:W-:Y:S01]  /*de10*/  IMAD R124, R0, 0x3, RZ ;  /* 0x00000003007c7824 */ /* 0x000fe200078e02ff */
[----:B------:R-:W-:Y:S01]  /*de20*/  STL.S16 [R1+0x400], R92 ;  /* 0x0004005c01007387 */ /* 0x000fe20000100600 */
[----:B------:R-:W-:Y:S01]  /*de30*/  IMAD R120, R107, 0x13, RZ ;  /* 0x000000136b787824 */ /* 0x000fe200078e02ff */
[----:B------:R-:W-:Y:S01]  /*de40*/  SHF.L.U32 R123, R69, 0x2, RZ ;  /* 0x00000002457b7819 */ /* 0x000fe200000006ff */
[----:B------:R-:W-:Y:S01]  /*de50*/  IMAD R122, R70, 0x5, RZ ;  /* 0x00000005467a7824 */ /* 0x000fe200078e02ff */
[----:B------:R-:W-:Y:S01]  /*de60*/  STL.S16 [R1+0x3cc], R91 ;  /* 0x0003cc5b01007387 */ /* 0x000fe20000100600 */
[----:B------:R-:W-:Y:S01]  /*de70*/  IMAD R121, R81, 0xd, RZ ;  /* 0x0000000d51797824 */ /* 0x000fe200078e02ff */
[----:B--2---:R-:W1:Y:S02]  /*de80*/  LDC R94, c[0x0][0x3d8] ;  /* 0x0000f600ff5e7b82 */ /* 0x004e640000000800 */
[----:B------:R-:W-:Y:S04]  /*de90*/  STL.S16 [R1+0x3c0], R90 ;  /* 0x0003c05a01007387 */ /* 0x000fe80000100600 */
[----:B------:R-:W-:Y:S01]  /*dea0*/  STL.S16 [R1+0x38c], R89 ;  /* 0x00038c5901007387 */ /* 0x000fe20000100600 */
[----:B------:R-:W-:Y:S01]  /*deb0*/  IMAD R77, R108, 0x26, RZ ;  /* 0x000000266c4d7824 */ /* 0x000fe200078e02ff */
[----:B------:R-:W2:Y:S02]  /*dec0*/  LDC R96, c[0x0][0x3d8] ;  /* 0x0000f600ff607b82 */ /* 0x000ea40000000800 */
[----:B------:R-:W-:Y:S04]  /*ded0*/  STL.S16 [R1+0x358], R88 ;  /* 0x0003585801007387 */ /* 0x000fe80000100600 */
[----:B------:R-:W-:Y:S01]  /*dee0*/  STL.S16 [R1+0x324], R87 ;  /* 0x0003245701007387 */ /* 0x000fe20000100600 */
[----:B------:R-:W-:Y:S01]  /*def0*/  IMAD R0, R68, 0x6, RZ ;  /* 0x0000000644007824 */ /* 0x000fe200078e02ff */
[----:B------:R-:W-:Y:S01]  /*df00*/  PRMT R78, RZ, 0x7610, R78 ;  /* 0x00007610ff4e7816 */ /* 0x000fe2000000004e */
[----:B---3--:R-:W-:Y:S01]  /*df10*/  IMAD R107, R97, 0x42, RZ ;  /* 0x00000042616b7824 */ /* 0x008fe200078e02ff */
[----:B------:R-:W-:Y:S01]  /*df20*/  STL.S16 [R1+0x318], R86 ;  /* 0x0003185601007387 */ /* 0x000fe20000100600 */
[----:B----4-:R-:W-:Y:S01]  /*df30*/  IMAD R108, R98, 0x44, RZ ;  /* 0x00000044626c7824 */ /* 0x010fe200078e02ff */
[----:B------:R-:W3:Y:S02]  /*df40*/  LDC R97, c[0x0][0x3d8] ;  /* 0x0000f600ff617b82 */ /* 0x000ee40000000800 */
[----:B------:R-:W-:Y:S04]  /*df50*/  STL.S16 [R1+0x2e8], R85 ;  /* 0x0002e85501007387 */ /* 0x000fe80000100600 */
[----:B------:R-:W-:Y:S02]  /*df60*/  STL.S16 [R1+0x2e0], R84 ;  /* 0x0002e05401007387 */ /* 0x000fe40000100600 */
[----:B------:R-:W4:Y:S02]  /*df70*/  LDC R98, c[0x0][0x3d8] ;  /* 0x0000f600ff627b82 */ /* 0x000f240000000800 */
[----:B------:R-:W-:Y:S04]  /*df80*/  STL.S16 [R1+0x2b0], R83 ;  /* 0x0002b05301007387 */ /* 0x000fe80000100600 */
[----:B------:R-:W-:Y:S01]  /*df90*/  STL.S16 [R1+0x2a8], R82 ;  /* 0x0002a85201007387 */ /* 0x000fe20000100600 */
[----:B------:R-:W-:Y:S01]  /*dfa0*/  IMAD R69, R72, 0xc, RZ ;  /* 0x0000000c48457824 */ /* 0x000fe200078e02ff */
[----:B------:R-:W-:Y:S01]  /*dfb0*/  PRMT R80, RZ, 0x7610, R80 ;  /* 0x00007610ff507816 */ /* 0x000fe20000000050 */
[----:B------:R-:W-:Y:S01]  /*dfc0*/  IMAD R70, R75, 0x14, RZ ;  /* 0x000000144b467824 */ /* 0x000fe200078e02ff */
[----:B------:R-:W-:Y:S01]  /*dfd0*/  STL.S16 [R1+0x278], R26 ;  /* 0x0002781a01007387 */ /* 0x000fe20000100600 */
[----:B------:R-:W-:Y:S01]  /*dfe0*/  IMAD R68, R71, 0xa, RZ ;  /* 0x0000000a47447824 */ /* 0x000fe200078e02ff */
[----:B------:R-:W0:Y:S02]  /*dff0*/  LDC R95, c[0x0][0x3d8] ;  /* 0x0000f600ff5f7b82 */ /* 0x000e240000000800 */
[----:B------:R-:W-:Y:S04]  /*e000*/  STL.S16 [R1+0x270], R24 ;  /* 0x0002701801007387 */ /* 0x000fe80000100600 */
[----:B------:R1:W-:Y:S01]  /*e010*/  STL.64 [R1+0x13d0], R10 ;  /* 0x0013d00a01007387 */ /* 0x0003e20000100a00 */
[----:B------:R-:W-:Y:S01]  /*e020*/  IMAD R81, R143, 0x2c, RZ ;  /* 0x0000002c8f517824 */ /* 0x000fe200078e02ff */
[----:B------:R-:W0:Y:S02]  /*e030*/  LDC R117, c[0x0][0x3d8] ;  /* 0x0000f600ff757b82 */ /* 0x000e240000000800 */
[----:B------:R-:W-:Y:S04]  /*e040*/  STL.S16 [R1+0x240], R3 ;  /* 0x0002400301007387 */ /* 0x000fe80000100600 */
[----:B------:R1:W-:Y:S01]  /*e050*/  STL.64 [R1+0x13b8], R12 ;  /* 0x0013b80c01007387 */ /* 0x0003e20000100a00 */
[----:B----4-:R-:W-:Y:S01]  /*e060*/  IMAD R118, R98, 0x25, RZ ;  /* 0x0000002562767824 */ /* 0x010fe200078e02ff */
[----:B------:R-:W4:Y:S02]  /*e070*/  LDC R152, c[0x0][0x3d8] ;  /* 0x0000f600ff987b82 */ /* 0x000f240000000800 */
[----:B------:R-:W-:Y:S04]  /*e080*/  STL.64 [R1+0x13a8], R14 ;  /* 0x0013a80e01007387 */ /* 0x000fe80000100a00 */
[----:B------:R2:W-:Y:S01]  /*e090*/  STL.64 [R1+0x1378], R16 ;  /* 0x0013781001007387 */ /* 0x0005e20000100a00 */
[----:B------:R-:W-:Y:S01]  /*e0a0*/  IMAD R71, R79, 0x16, RZ ;  /* 0x000000164f477824 */ /* 0x000fe200078e02ff */
[-C--:B-1----:R-:W-:Y:S01]  /*e0b0*/  LEA R10, P6, R125, R138.reuse, 0x3 ;  /* 0x0000008a7d0a7211 */ /* 0x082fe200078c18ff */
[----:B------:R-:W-:Y:S01]  /*e0c0*/  IMAD R72, R103, 0x1a, RZ ;  /* 0x0000001a67487824 */ /* 0x000fe200078e02ff */
[----:B------:R-:W-:Y:S01]  /*e0d0*/  STL.64 [R1+0x1358], R18 ;  /* 0x0013581201007387 */ /* 0x000fe20000100a00 */
[----:B------:R-:W-:Y:S01]  /*e0e0*/  IADD3 R12, P4, PT, R0, R138, RZ ;  /* 0x0000008a000c7210 */ /* 0x000fe20007f9e0ff */
[----:B------:R-:W-:Y:S01]  /*e0f0*/  IMAD R24, R73, 0xe, RZ ;  /* 0x0000000e49187824 */ /* 0x000fe200078e02ff */
[----:B------:R-:W1:Y:S01]  /*e100*/  LDC R98, c[0x0][0x3d8] ;  /* 0x0000f600ff627b82 */ /* 0x000e620000000800 */
[----:B--2---:R-:W-:-:S07]  /*e110*/  IMAD R16, R99, 0x21, RZ ;  /* 0x0000002163107824 */ /* 0x004fce00078e02ff */
[----:B------:R-:W2:Y:S01]  /*e120*/  LDC R99, c[0x0][0x3d8] ;  /* 0x0000f600ff637b82 */ /* 0x000ea20000000800 */
[----:B0-----:R-:W-:Y:S01]  /*e130*/  LEA R14, P5, R163, R138, 0x2 ;  /* 0x0000008aa30e7211 */ /* 0x001fe200078a10ff */
[----:B------:R-:W-:Y:S04]  /*e140*/  STL.64 [R1+0x1338], R20 ;  /* 0x0013381401007387 */ /* 0x000fe80000100a00 */
[----:B------:R-:W-:Y:S01]  /*e150*/  STL.64 [R1+0x1310], R22 ;  /* 0x0013101601007387 */ /* 0x000fe20000100a00 */
[-C--:B------:R-:W-:Y:S01]  /*e160*/  LEA.HI.X.SX32 R15, R127, R139.reuse, 0x1, P5 ;  /* 0x0000008b7f0f7211 */ /* 0x080fe200028f0eff */
[----:B------:R-:W-:Y:S01]  /*e170*/  IMAD R158, R109, 0x15, RZ ;  /* 0x000000156d9e7824 */ /* 0x000fe200078e02ff */
[----:B------:R-:W0:Y:S01]  /*e180*/  LDC R153, c[0x0][0x3d8] ;  /* 0x0000f600ff997b82 */ /* 0x000e220000000800 */
[----:B------:R-:W-:Y:S01]  /*e190*/  STL.64 [R1+0x12b8], R136 ;  /* 0x0012b88801007387 */ /* 0x000fe20000100a00 */
[----:B------:R-:W-:-:S03]  /*e1a0*/  LEA.HI.X.SX32 R13, R124, R139, 0x1, P4 ;  /* 0x0000008b7c0d7211 */ /* 0x000fc600020f0eff */
[----:B------:R3:W-:Y:S01]  /*e1b0*/  STL.64 [R1+0x13c8], R52 ;  /* 0x0013c83401007387 */ /* 0x0007e20000100a00 */
[-C--:B------:R-:W-:Y:S02]  /*e1c0*/  IADD3 R124, P4, PT, R69, R138.reuse, RZ ;  /* 0x0000008a457c7210 */ /* 0x080fe40007f9e0ff */
[----:B------:R-:W-:Y:S01]  /*e1d0*/  LEA.HI.X.SX32 R11, R123, R139, 0x1, P6 ;  /* 0x0000008b7b0b7211 */ /* 0x000fe200030f0eff */
[----:B------:R-:W-:Y:S01]  /*e1e0*/  STL.64 [R1+0x6a8], R14 ;  /* 0x0006a80e01007387 */ /* 0x000fe20000100a00 */
[----:B------:R-:W-:Y:S01]  /*e1f0*/  IMAD R73, R104, 0x1c, RZ ;  /* 0x0000001c68497824 */ /* 0x000fe200078e02ff */
[----:B------:R-:W0:Y:S01]  /*e200*/  LDC R93, c[0x0][0x3d8] ;  /* 0x0000f600ff5d7b82 */ /* 0x000e220000000800 */
[----:B---3--:R-:W-:Y:S01]  /*e210*/  IADD3 R52, P5, PT, R68, R138, RZ ;  /* 0x0000008a44347210 */ /* 0x008fe20007fbe0ff */
[----:B------:R3:W-:Y:S01]  /*e220*/  STL.64 [R1+0x6a0], R12 ;  /* 0x0006a00c01007387 */ /* 0x0007e20000100a00 */
[----:B--2---:R-:W-:-:S05]  /*e230*/  IMAD R119, R99, 0x23, RZ ;  /* 0x0000002363777824 */ /* 0x004fca00078e02ff */
[----:B------:R-:W2:Y:S01]  /*e240*/  LDC R92, c[0x0][0x3d8] ;  /* 0x0000f600ff5c7b82 */ /* 0x000ea20000000800 */
[-C--:B------:R-:W-:Y:S02]  /*e250*/  LEA.HI.X.SX32 R53, R122, R139.reuse, 0x1, P5 ;  /* 0x0000008b7a357211 */ /* 0x080fe400028f0eff */
[-C--:B------:R-:W-:Y:S02]  /*e260*/  IADD3 R162, P5, PT, R71, R138.reuse, RZ ;  /* 0x0000008a47a27210 */ /* 0x080fe40007fbe0ff */
[-C--:B------:R-:W-:Y:S02]  /*e270*/  LEA.HI.X.SX32 R125, R0, R139.reuse, 0x1, P4 ;  /* 0x0000008b007d7211 */ /* 0x080fe400020f0eff */
[----:B------:R-:W-:Y:S01]  /*e280*/  LEA.HI.X.SX32 R163, R159, R139, 0x1, P5 ;  /* 0x0000008b9fa37211 */ /* 0x000fe200028f0eff */
[----:B------:R-:W-:Y:S01]  /*e290*/  IMAD R75, R106, 0x24, RZ ;  /* 0x000000246a4b7824 */ /* 0x000fe200078e02ff */
[----:B------:R-:W0:Y:S01]  /*e2a0*/  LDC R151, c[0x0][0x3d8] ;  /* 0x0000f600ff977b82 */ /* 0x000e220000000800 */
[-C--:B---3--:R-:W-:Y:S01]  /*e2b0*/  IADD3 R12, P6, PT, R70, R138.reuse, RZ ;  /* 0x0000008a460c7210 */ /* 0x088fe20007fde0ff */
[----:B------:R-:W-:Y:S01]  /*e2c0*/  STL.64 [R1+0x698], R10 ;  /* 0x0006980a01007387 */ /* 0x000fe20000100a00 */
[----:B------:R-:W-:-:S02]  /*e2d0*/  IADD3 R14, P4, PT, R128, R138, RZ ;  /* 0x0000008a800e7210 */ /* 0x000fc40007f9e0ff */
[-C--:B------:R-:W-:Y:S01]  /*e2e0*/  LEA.HI.X.SX32 R13, R68, R139.reuse, 0x1, P6 ;  /* 0x0000008b440d7211 */ /* 0x080fe200030f0eff */
[----:B------:R-:W-:Y:S01]  /*e2f0*/  STL.64 [R1+0x690], R52 ;  /* 0x0006903401007387 */ /* 0x000fe20000100a00 */
[----:B------:R-:W-:Y:S01]  /*e300*/  IADD3 R122, P6, PT, R72, R138, RZ ;  /* 0x0000008a487a7210 */ /* 0x000fe20007fde0ff */
[----:B------:R-:W3:Y:S02]  /*e310*/  LDC R99, c[0x0][0x3d8] ;  /* 0x0000f600ff637b82 */ /* 0x000ee40000000800 */
[----:B------:R-:W-:Y:S01]  /*e320*/  STL.64 [R1+0x688], R124 ;  /* 0x0006887c01007387 */ /* 0x000fe20000100a00 */
[----:B------:R-:W-:-:S03]  /*e330*/  LEA.HI.X.SX32 R15, R69, R139, 0x1, P4 ;  /* 0x0000008b450f7211 */ /* 0x000fc600020f0eff */
[----:B------:R1:W-:Y:S01]  /*e340*/  STL.64 [R1+0x670], R162 ;  /* 0x000670a201007387 */ /* 0x0003e20000100a00 */
[----:B------:R-:W-:Y:S01]  /*e350*/  LEA.HI.X.SX32 R123, R121, R139, 0x1, P6 ;  /* 0x0000008b797b7211 */ /* 0x000fe200030f0eff */
[----:B------:R-:W-:Y:S01]  /*e360*/  IMAD R79, R110, 0x2a, RZ ;  /* 0x0000002a6e4f7824 */ /* 0x000fe200078e02ff */
[----:B------:R-:W0:Y:S01]  /*e370*/  LDC R150, c[0x0][0x3d8] ;  /* 0x0000f600ff967b82 */ /* 0x000e220000000800 */
[----:B------:R-:W-:Y:S01]  /*e380*/  STL.64 [R1+0x678], R12 ;  /* 0x0006780c01007387 */ /* 0x000fe20000100a00 */
[----:B------:R-:W-:-:S03]  /*e390*/  IMAD R110, R97, 0x4c, RZ ;  /* 0x0000004c616e7824 */ /* 0x000fc600078e02ff */
[----:B------:R-:W-:Y:S03]  /*e3a0*/  STL.64 [R1+0x1258], R68 ;  /* 0x0012584401007387 */ /* 0x000fe60000100a00 */
[----:B------:R-:W0:Y:S01]  /*e3b0*/  LDC R97, c[0x0][0x3d8] ;  /* 0x0000f600ff617b82 */ /* 0x000e220000000800 */
[-C--:B-1----:R-:W-:Y:S01]  /*e3c0*/  IADD3 R162, P5, PT, R73, R138.reuse, RZ ;  /* 0x0000008a49a27210 */ /* 0x082fe20007fbe0ff */
[----:B------:R1:W-:Y:S03]  /*e3d0*/  STL.64 [R1+0x668], R14 ;  /* 0x0006680e01007387 */ /* 0x0003e60000100a00 */
[----:B------:R-:W-:Y:S01]  /*e3e0*/  LEA.HI.X.SX32 R163, R24, R139, 0x1, P5 ;  /* 0x0000008b18a37211 */ /* 0x000fe200028f0eff */
[----:B------:R2:W-:Y:S01]  /*e3f0*/  STL.64 [R1+0x660], R122 ;  /* 0x0006607a01007387 */ /* 0x0005e20000100a00 */
[----:B------:R-:W-:Y:S01]  /*e400*/  IMAD R103, R154, 0x34, RZ ;  /* 0x000000349a677824 */ /* 0x000fe200078e02ff */
[----:B------:R-:W0:Y:S02]  /*e410*/  LDC R149, c[0x0][0x3d8] ;  /* 0x0000f600ff957b82 */ /* 0x000e240000000800 */
[----:B------:R-:W-:Y:S01]  /*e420*/  STL [R1+0x107c], R24 ;  /* 0x00107c1801007387 */ /* 0x000fe20000100800 */
[----:B-1----:R-:W-:-:S03]  /*e430*/  IADD3 R14, P4, PT, R75, R138, RZ ;  /* 0x0000008a4b0e7210 */ /* 0x002fc60007f9e0ff */
[----:B------:R1:W-:Y:S01]  /*e440*/  STL.64 [R1+0x658], R162 ;  /* 0x000658a201007387 */ /* 0x0003e20000100a00 */
[----:B------:R-:W-:Y:S01]  /*e450*/  IMAD R101, R156, 0x1b, RZ ;  /* 0x0000001b9c657824 */ /* 0x000fe200078e02ff */
[----:B------:R-:W0:Y:S01]  /*e460*/  LDC R91, c[0x0][0x3d8] ;  /* 0x0000f600ff5b7b82 */ /* 0x000e220000000800 */
[-C--:B--2---:R-:W-:Y:S02]  /*e470*/  IADD3 R122, P6, PT, R77, R138.reuse, RZ ;  /* 0x0000008a4d7a7210 */ /* 0x084fe40007fde0ff */
[-C--:B------:R-:W-:Y:S02]  /*e480*/  LEA.HI.X.SX32 R15, R130, R139.reuse, 0x1, P4 ;  /* 0x0000008b820f7211 */ /* 0x080fe400020f0eff */
[-C--:B------:R-:W-:Y:S02]  /*e490*/  IADD3 R68, P4, PT, R79, R138.reuse, RZ ;  /* 0x0000008a4f447210 */ /* 0x080fe40007f9e0ff */
[----:B------:R-:W-:Y:S01]  /*e4a0*/  LEA.HI.X.SX32 R123, R120, R139, 0x1, P6 ;  /* 0x0000008b787b7211 */ /* 0x000fe200030f0eff */
[----:B------:R-:W-:Y:S01]  /*e4b0*/  IMAD R26, R105, 0x1e, RZ ;  /* 0x0000001e691a7824 */ /* 0x000fe200078e02ff */
[----:B------:R-:W2:Y:S01]  /*e4c0*/  LDC R113, c[0x0][0x3d8] ;  /* 0x0000f600ff717b82 */ /* 0x000ea20000000800 */
[----:B-1----:R-:W-:-:S02]  /*e4d0*/  IADD3 R162, P5, PT, R129, R138, RZ ;  /* 0x0000008a81a27210 */ /* 0x002fc40007fbe0ff */
[----:B------:R-:W-:Y:S02]  /*e4e0*/  IADD3 R120, P6, PT, R81, R138, RZ ;  /* 0x0000008a51787210 */ /* 0x000fe40007fde0ff */
[-C--:B------:R-:W-:Y:S01]  /*e4f0*/  LEA.HI.X.SX32 R163, R70, R139.reuse, 0x1, P5 ;  /* 0x0000008b46a37211 */ /* 0x080fe200028f0eff */
[----:B------:R-:W-:Y:S01]  /*e500*/  IMAD R104, R157, 0x36, RZ ;  /* 0x000000369d687824 */ /* 0x000fe200078e02ff */
[-C--:B------:R-:W-:Y:S01]  /*e510*/  LEA.HI.X.SX32 R69, R158, R139.reuse, 0x1, P4 ;  /* 0x0000008b9e457211 */ /* 0x080fe200020f0eff */
[----:B------:R1:W-:Y:S01]  /*e520*/  STL.64 [R1+0x11d8], R128 ;  /* 0x0011d88001007387 */ /* 0x0003e20000100a00 */
[----:B------:R-:W-:Y:S01]  /*e530*/  LEA.HI.X.SX32 R121, R71, R139, 0x1, P6 ;  /* 0x0000008b47797211 */ /* 0x000fe200030f0eff */
[----:B------:R-:W-:Y:S01]  /*e540*/  IMAD R143, R98, 0x52, RZ ;  /* 0x00000052628f7824 */ /* 0x000fe200078e02ff */
[----:B------:R-:W2:Y:S01]  /*e550*/  LDC R136, c[0x0][0x3d8] ;  /* 0x0000f600ff887b82 */ /* 0x000ea20000000800 */
[----:B------:R-:W-:Y:S04]  /*e560*/  STL.64 [R1+0x648], R14 ;  /* 0x0006480e01007387 */ /* 0x000fe80000100a00 */
[----:B------:R-:W-:Y:S01]  /*e570*/  STL.64 [R1+0x640], R122 ;  /* 0x0006407a01007387 */ /* 0x000fe20000100a00 */
[----:B---3--:R-:W-:-:S02]  /*e580*/  IMAD R109, R99, 0x4a, RZ ;  /* 0x0000004a636d7824 */ /* 0x008fc400078e02ff */
[----:B------:R-:W3:Y:S01]  /*e590*/  LDC R99, c[0x0][0x3d8] ;  /* 0x0000f600ff637b82 */ /* 0x000ee20000000800 */
[----:B------:R-:W-:Y:S01]  /*e5a0*/  STL.64 [R1+0x638], R162 ;  /* 0x000638a201007387 */ /* 0x000fe20000100a00 */
[----:B-1----:R-:W-:-:S03]  /*e5b0*/  IADD3 R128, P5, PT, R103, R138, RZ ;  /* 0x0000008a67807210 */ /* 0x002fc60007fbe0ff */
[----:B------:R1:W-:Y:S01]  /*e5c0*/  STL.64 [R1+0x630], R68 ;  /* 0x0006304401007387 */ /* 0x0003e20000100a00 */
[----:B------:R-:W-:Y:S02]  /*e5d0*/  IMAD R105, R164, 0x3a, RZ ;  /* 0x0000003aa4697824 */ /* 0x000fe400078e02ff */
[----:B------:R-:W-:Y:S01]  /*e5e0*/  IMAD R106, R165, 0x3c, RZ ;  /* 0x0000003ca56a7824 */ /* 0x000fe200078e02ff */
[----:B------:R-:W-:Y:S01]  /*e5f0*/  STL.64 [R1+0x1268], R70 ;  /* 0x0012684601007387 */ /* 0x000fe20000100a00 */
[----:B------:R-:W-:Y:S01]  /*e600*/  LEA.HI.X.SX32 R129, R72, R139, 0x1, P5 ;  /* 0x0000008b48817211 */ /* 0x000fe200028f0eff */
[----:B------:R-:W2:Y:S02]  /*e610*/  LDC R98, c[0x0][0x3d8] ;  /* 0x0000f600ff627b82 */ /* 0x000ea40000000800 */
[----:B------:R0:W-:Y:S01]  /*e620*/  STL.64 [R1+0x628], R120 ;  /* 0x0006287801007387 */ /* 0x0001e20000100a00 */
[----:B-1----:R-:W-:Y:S01]  /*e630*/  IADD3 R68, P4, PT, R104, R138, RZ ;  /* 0x0000008a68447210 */ /* 0x002fe20007f9e0ff */
[----:B------:R-:W-:-:S04]  /*e640*/  IMAD R3, R145, 0x2e, RZ ;  /* 0x0000002e91037824 */ /* 0x000fc800078e02ff */
[----:B------:R-:W1:Y:S01]  /*e650*/  LDC R89, c[0x0][0x3d8] ;  /* 0x0000f600ff597b82 */ /* 0x000e620000000800 */
[-C--:B------:R-:W-:Y:S02]  /*e660*/  LEA.HI.X.SX32 R69, R101, R139.reuse, 0x1, P4 ;  /* 0x0000008b65457211 */ /* 0x080fe400020f0eff */
[-C--:B0-----:R-:W-:Y:S01]  /*e670*/  IADD3 R120, P6, PT, R131, R138.reuse, RZ ;  /* 0x0000008a83787210 */ /* 0x081fe20007fde0ff */
[----:B------:R-:W-:Y:S01]  /*e680*/  IMAD R100, R160, 0x1d, RZ ;  /* 0x0000001da0647824 */ /* 0x000fe200078e02ff */
[----:B------:R-:W-:Y:S01]  /*e690*/  STL.64 [R1+0x11e0], R130 ;  /* 0x0011e08201007387 */ /* 0x000fe20000100a00 */
[----:B------:R-:W-:Y:S01]  /*e6a0*/  IMAD R19, R96, 0x2d, RZ ;  /* 0x0000002d60137824 */ /* 0x000fe200078e02ff */
[-C--:B------:R-:W-:Y:S01]  /*e6b0*/  LEA.HI.X.SX32 R121, R73, R139.reuse, 0x1, P6 ;  /* 0x0000008b49797211 */ /* 0x080fe200030f0eff */
[----:B------:R-:W-:Y:S01]  /*e6c0*/  IMAD R145, R97, 0x54, RZ ;  /* 0x0000005461917824 */ /* 0x000fe200078e02ff */
[----:B------:R-:W-:Y:S01]  /*e6d0*/  IADD3 R70, P5, PT, R105, R138, RZ ;  /* 0x0000008a69467210 */ /* 0x000fe20007fbe0ff */
[----:B------:R0:W-:Y:S01]  /*e6e0*/  STL.64 [R1+0x610], R68 ;  /* 0x0006104401007387 */ /* 0x0001e20000100a00 */
[----:B------:R-:W1:Y:S03]  /*e6f0*/  LDC R97, c[0x0][0x3d8] ;  /* 0x0000f600ff617b82 */ /* 0x000e660000000800 */
[----:B------:R0:W-:Y:S01]  /*e700*/  STL.64 [R1+0x618], R128 ;  /* 0x0006188001007387 */ /* 0x0001e20000100a00 */
[----:B------:R-:W-:-:S03]  /*e710*/  LEA.HI.X.SX32 R71, R100, R139, 0x1, P5 ;  /* 0x0000008b64477211 */ /* 0x000fc600028f0eff */
[----:B------:R-:W-:Y:S01]  /*e720*/  STL.64 [R1+0x1270], R72 ;  /* 0x0012704801007387 */ /* 0x000fe20000100a00 */
[-C--:B------:R-:W-:Y:S01]  /*e730*/  IADD3 R100, P5, PT, R108, R138.reuse, RZ ;  /* 0x0000008a6c647210 */ /* 0x080fe20007fbe0ff */
[----:B---3--:R-:W-:Y:S01]  /*e740*/  IMAD R99, R99, 0x29, RZ ;  /* 0x0000002963637824 */ /* 0x008fe200078e02ff */
[----:B------:R-:W3:Y:S01]  /*e750*/  LDC R96, c[0x0][0x3d8] ;  /* 0x0000f600ff607b82 */ /* 0x000ee20000000800 */
[-C--:B0-----:R-:W-:Y:S01]  /*e760*/  IADD3 R68, P4, PT, R106, R138.reuse, RZ ;  /* 0x0000008a6a447210 */ /* 0x081fe20007f9e0ff */
[----:B------:R0:W-:Y:S03]  /*e770*/  STL.64 [R1+0x608], R120 ;  /* 0x0006087801007387 */ /* 0x0001e60000100a00 */
[-C--:B------:R-:W-:Y:S01]  /*e780*/  LEA.HI.X.SX32 R69, R26, R139.reuse, 0x1, P4 ;  /* 0x0000008b1a457211 */ /* 0x080fe200020f0eff */
[----:B------:R-:W-:Y:S01]  /*e790*/  STL [R1+0x1080], R26 ;  /* 0x0010801a01007387 */ /* 0x000fe20000100800 */
[-C--:B------:R-:W-:Y:S01]  /*e7a0*/  IADD3 R162, P4, PT, R42, R138.reuse, RZ ;  /* 0x0000008a2aa27210 */ /* 0x080fe20007f9e0ff */
[----:B--2---:R-:W-:Y:S01]  /*e7b0*/  IMAD R98, R98, 0x2b, RZ ;  /* 0x0000002b62627824 */ /* 0x004fe200078e02ff */
[-C--:B------:R-:W-:Y:S01]  /*e7c0*/  LEA.HI.X.SX32 R101, R141, R139.reuse, 0x1, P5 ;  /* 0x0000008b8d657211 */ /* 0x080fe200028f0eff */
[----:B------:R-:W-:Y:S01]  /*e7d0*/  IMAD R156, R94, 0x5c, RZ ;  /* 0x0000005c5e9c7824 */ /* 0x000fe200078e02ff */
[----:B------:R-:W2:Y:S01]  /*e7e0*/  LDC R129, c[0x0][0x3d8] ;  /* 0x0000f600ff817b82 */ /* 0x000ea20000000800 */
[-C--:B0-----:R-:W-:Y:S01]  /*e7f0*/  IADD3 R120, P6, PT, R107, R138.reuse, RZ ;  /* 0x0000008a6b787210 */ /* 0x081fe20007fde0ff */
[----:B------:R0:W-:Y:S03]  /*e800*/  STL.64 [R1+0x600], R70 ;  /* 0x0006004601007387 */ /* 0x0001e60000100a00 */
[-C--:B------:R-:W-:Y:S01]  /*e810*/  LEA.HI.X.SX32 R121, R16, R139.reuse, 0x1, P6 ;  /* 0x0000008b10797211 */ /* 0x080fe200030f0eff */
[----:B------:R-:W-:Y:S01]  /*e820*/  STL [R1+0x1084], R42 ;  /* 0x0010842a01007387 */ /* 0x000fe20000100800 */
[-C--:B------:R-:W-:Y:S01]  /*e830*/  IADD3 R16, P6, PT, R132, R138.reuse, RZ ;  /* 0x0000008a84107210 */ /* 0x080fe20007fde0ff */
[----:B-1----:R-:W-:Y:S01]  /*e840*/  IMAD R154, R97, 0x5a, RZ ;  /* 0x0000005a619a7824 */ /* 0x002fe200078e02ff */
[-C--:B------:R-:W-:Y:S01]  /*e850*/  LEA.HI.X.SX32 R163, R119, R139.reuse, 0x1, P4 ;  /* 0x0000008b77a37211 */ /* 0x080fe200020f0eff */
[----:B------:R1:W-:Y:S01]  /*e860*/  STL.64 [R1+0x5f8], R68 ;  /* 0x0005f84401007387 */ /* 0x0003e20000100a00 */
[-C--:B------:R-:W-:Y:S01]  /*e870*/  LEA.HI.X.SX32 R17, R75, R139.reuse, 0x1, P6 ;  /* 0x0000008b4b117211 */ /* 0x080fe200030f0eff */
[----:B------:R-:W2:Y:S01]  /*e880*/  LDC R97, c[0x0][0x3d8] ;  /* 0x0000f600ff617b82 */ /* 0x000ea20000000800 */
[-C--:B0-----:R-:W-:Y:S01]  /*e890*/  IADD3 R70, P5, PT, R109, R138.reuse, RZ ;  /* 0x0000008a6d467210 */ /* 0x081fe20007fbe0ff */
[----:B------:R-:W-:Y:S03]  /*e8a0*/  STL.64 [R1+0x11e8], R132 ;  /* 0x0011e88401007387 */ /* 0x000fe60000100a00 */
[----:B------:R-:W-:Y:S01]  /*e8b0*/  LEA.HI.X.SX32 R71, R118, R139, 0x1, P5 ;  /* 0x0000008b76477211 */ /* 0x000fe200028f0eff */
[----:B------:R-:W-:Y:S01]  /*e8c0*/  STL.64 [R1+0x5e8], R120 ;  /* 0x0005e87801007387 */ /* 0x000fe20000100a00 */
[----:B---3--:R-:W-:Y:S01]  /*e8d0*/  IMAD R157, R96, 0x62, RZ ;  /* 0x00000062609d7824 */ /* 0x008fe200078e02ff */
[----:B------:R-:W0:Y:S01]  /*e8e0*/  LDC R131, c[0x0][0x3d8] ;  /* 0x0000f600ff837b82 */ /* 0x000e220000000800 */
[-C--:B-1----:R-:W-:Y:S01]  /*e8f0*/  IADD3 R68, P4, PT, R110, R138.reuse, RZ ;  /* 0x0000008a6e447210 */ /* 0x082fe20007f9e0ff */
[----:B------:R-:W-:Y:S01]  /*e900*/  STL.64 [R1+0x12d0], R140 ;  /* 0x0012d08c01007387 */ /* 0x000fe20000100a00 */
[----:B------:R-:W-:-:S02]  /*e910*/  IADD3 R72, P6, PT, R143, R138, RZ ;  /* 0x0000008a8f487210 */ /* 0x000fc40007fde0ff */
[-C--:B------:R-:W-:Y:S01]  /*e920*/  LEA.HI.X.SX32 R69, R77, R139.reuse, 0x1, P4 ;  /* 0x0000008b4d457211 */ /* 0x080fe200020f0eff */
[----:B------:R-:W-:Y:S02]  /*e930*/  STL.64 [R1+0x5e0], R100 ;  /* 0x0005e06401007387 */ /* 0x000fe40000100a00 */
[----:B------:R-:W1:Y:S02]  /*e940*/  LDC R96, c[0x0][0x3d8] ;  /* 0x0000f600ff607b82 */ /* 0x000e640000000800 */
[----:B------:R-:W-:Y:S04]  /*e950*/  STL.64 [R1+0x1260], R74 ;  /* 0x0012604a01007387 */ /* 0x000fe80000100a00 */
[----:B------:R-:W-:Y:S01]  /*e960*/  STL.64 [R1+0x5d8], R162 ;  /* 0x0005d8a201007387 */ /* 0x000fe20000100a00 */
[----:B------:R-:W-:Y:S01]  /*e970*/  IMAD R18, R95, 0x31, RZ ;  /* 0x000000315f127824 */ /* 0x000fe200078e02ff */
[----:B------:R-:W-:Y:S01]  /*e980*/  LEA.HI.X.SX32 R73, R99, R139, 0x1, P6 ;  /* 0x0000008b63497211 */ /* 0x000fe200030f0eff */
[----:B--2---:R-:W-:Y:S01]  /*e990*/  IMAD R160, R97, 0x64, RZ ;  /* 0x0000006461a07824 */ /* 0x004fe200078e02ff */
[----:B------:R-:W-:Y:S01]  /*e9a0*/  STL.64 [R1+0x5d0], R16 ;  /* 0x0005d01001007387 */ /* 0x000fe20000100a00 */
[----:B------:R-:W2:Y:S03]  /*e9b0*/  LDC R97, c[0x0][0x3d8] ;  /* 0x0000f600ff617b82 */ /* 0x000ea60000000800 */
[----:B------:R3:W-:Y:S04]  /*e9c0*/  STL.64 [R1+0x5c8], R70 ;  /* 0x0005c84601007387 */ /* 0x0007e80000100a00 */
[----:B------:R-:W-:Y:S01]  /*e9d0*/  STL.64 [R1+0x1278], R76 ;  /* 0x0012784c01007387 */ /* 0x000fe20000100a00 */
[----:B------:R-:W-:Y:S01]  /*e9e0*/  IMAD R129, R129, 0x39, RZ ;  /* 0x0000003981817824 */ /* 0x000fe200078e02ff */
[----:B------:R-:W0:Y:S02]  /*e9f0*/  LDC R95, c[0x0][0x3d8] ;  /* 0x0000f600ff5f7b82 */ /* 0x000e240000000800 */
[----:B------:R1:W-:Y:S01]  /*ea00*/  STL.64 [R1+0x5c0], R68 ;  /* 0x0005c04401007387 */ /* 0x0003e20000100a00 */
[----:B---3--:R-:W-:-:S03]  /*ea10*/  IADD3 R70, P5, PT, R145, R138, RZ ;  /* 0x0000008a91467210 */ /* 0x008fc60007fbe0ff */
[----:B------:R-:W-:Y:S01]  /*ea20*/  STL [R1+0x1088], R39 ;  /* 0x0010882701007387 */ /* 0x000fe20000100800 */
[----:B------:R-:W-:Y:S01]  /*ea30*/  IMAD R34, R34, 0x76, RZ ;  /* 0x0000007622227824 */ /* 0x000fe200078e02ff */
[----:B------:R-:W3:Y:S01]  /*ea40*/  LDC R94, c[0x0][0x3d8] ;  /* 0x0000f600ff5e7b82 */ /* 0x000ee20000000800 */
[----:B------:R-:W-:Y:S02]  /*ea50*/  LEA.HI.X.SX32 R71, R79, R139, 0x1, P5 ;  /* 0x0000008b4f477211 */ /* 0x000fe400028f0eff */
[----:B-1----:R-:W-:Y:S01]  /*ea60*/  IADD3 R68, P4, PT, R39, R138, RZ ;  /* 0x0000008a27447210 */ /* 0x002fe20007f9e0ff */
[----:B------:R1:W-:Y:S01]  /*ea70*/  STL.64 [R1+0x5b0], R72 ;  /* 0x0005b04801007387 */ /* 0x0003e20000100a00 */
[----:B------:R-:W-:-:S03]  /*ea80*/  IMAD R33, R33, 0x86, RZ ;  /* 0x0000008621217824 */ /* 0x000fc600078e02ff */
[----:B------:R-:W0:Y:S01]  /*ea90*/  LDC R130, c[0x0][0x3d8] ;  /* 0x0000f600ff827b82 */ /* 0x000e220000000800 */
[-C--:B------:R-:W-:Y:S01]  /*eaa0*/  LEA.HI.X.SX32 R69, R98, R139.reuse, 0x1, P4 ;  /* 0x0000008b62457211 */ /* 0x080fe200020f0eff */
[----:B------:R-:W-:Y:S04]  /*eab0*/  STL.64 [R1+0x1280], R78 ;  /* 0x0012804e01007387 */ /* 0x000fe80000100a00 */
[----:B------:R4:W-:Y:S01]  /*eac0*/  STL.64 [R1+0x5a8], R70 ;  /* 0x0005a84601007387 */ /* 0x0009e20000100a00 */
[----:B------:R-:W-:Y:S01]  /*ead0*/  IMAD R32, R32, 0x96, RZ ;  /* 0x0000009620207824 */ /* 0x000fe200078e02ff */
[----:B------:R-:W0:Y:S01]  /*eae0*/  LDC R90, c[0x0][0x3d8] ;  /* 0x0000f600ff5a7b82 */ /* 0x000e220000000800 */
[----:B-1----:R-:W-:Y:S01]  /*eaf0*/  IADD3 R72, P6, PT, R142, R138, RZ ;  /* 0x0000008a8e487210 */ /* 0x002fe20007fde0ff */
[----:B------:R1:W-:Y:S03]  /*eb00*/  STL.64 [R1+0x5a0], R68 ;  /* 0x0005a04401007387 */ /* 0x0003e60000100a00 */
[----:B------:R-:W-:Y:S01]  /*eb10*/  LEA.HI.X.SX32 R73, R81, R139, 0x1, P6 ;  /* 0x0000008b51497211 */ /* 0x000fe200030f0eff */
[----:B------:R-:W-:-:S02]  /*eb20*/  IMAD R31, R31, 0xa6, RZ ;  /* 0x000000a61f1f7824 */ /* 0x000fc400078e02ff */
[----:B------:R-:W0:Y:S01]  /*eb30*/  LDC R137, c[0x0][0x3d8] ;  /* 0x0000f600ff897b82 */ /* 0x000e220000000800 */
[-C--:B----4-:R-:W-:Y:S01]  /*eb40*/  IADD3 R70, P5, PT, R154, R138.reuse, RZ ;  /* 0x0000008a9a467210 */ /* 0x090fe20007fbe0ff */
[----:B------:R-:W-:Y:S01]  /*eb50*/  STL.64 [R1+0x1288], R80 ;  /* 0x0012885001007387 */ /* 0x000fe20000100a00 */
[----:B-1----:R-:W-:Y:S01]  /*eb60*/  IADD3 R68, P4, PT, R156, R138, RZ ;  /* 0x0000008a9c447210 */ /* 0x002fe20007f9e0ff */
[----:B------:R-:W-:Y:S01]  /*eb70*/  IMAD R30, R30, 0xb6, RZ ;  /* 0x000000b61e1e7824 */ /* 0x000fe200078e02ff */
[-C--:B------:R-:W-:Y:S01]  /*eb80*/  LEA.HI.X.SX32 R71, R19, R139.reuse, 0x1, P5 ;  /* 0x0000008b13477211 */ /* 0x080fe200028f0eff */
[----:B------:R-:W-:Y:S01]  /*eb90*/  STL.64 [R1+0x598], R72 ;  /* 0x0005984801007387 */ /* 0x000fe20000100a00 */
[----:B------:R-:W-:Y:S01]  /*eba0*/  LEA.HI.X.SX32 R69, R3, R139, 0x1, P4 ;  /* 0x0000008b03457211 */ /* 0x000fe200020f0eff */
[----:B------:R-:W-:Y:S01]  /*ebb0*/  IMAD R29, R29, 0xc6, RZ ;  /* 0x000000c61d1d7824 */ /* 0x000fe200078e02ff */
[----:B------:R-:W1:Y:S01]  /*ebc0*/  LDC R87, c[0x0][0x3d8] ;  /* 0x0000f600ff577b82 */ /* 0x000e620000000800 */
[----:B------:R-:W-:Y:S04]  /*ebd0*/  STL [R1+0x108c], R3 ;  /* 0x00108c0301007387 */ /* 0x000fe80000100800 */
[----:B------:R-:W-:Y:S01]  /*ebe0*/  STL.64 [R1+0x590], R70 ;  /* 0x0005904601007387 */ /* 0x000fe20000100a00 */
[----:B------:R-:W-:-:S02]  /*ebf0*/  IMAD R57, R57, 0xd2, RZ ;  /* 0x000000d239397824 */ /* 0x000fc400078e02ff */
[----:B------:R-:W-:Y:S01]  /*ec00*/  IMAD R28, R28, 0xd6, RZ ;  /* 0x000000d61c1c7824 */ /* 0x000fe200078e02ff */
[----:B------:R-:W-:Y:S01]  /*ec10*/  STL [R1+0x1090], R36 ;  /* 0x0010902401007387 */ /* 0x000fe20000100800 */
[----:B------:R-:W-:Y:S01]  /*ec20*/  IMAD R47, R47, 0xf2, RZ ;  /* 0x000000f22f2f7824 */ /* 0x000fe200078e02ff */
[----:B------:R-:W4:Y:S02]  /*ec30*/  LDC R83, c[0x0][0x3d8] ;  /* 0x0000f600ff537b82 */ /* 0x000f240000000800 */
[----:B------:R2:W-:Y:S06]  /*ec40*/  STL.64 [R1+0x588], R68 ;  /* 0x0005884401007387 */ /* 0x0005ec0000100a00 */
[----:B------:R-:W0:Y:S08]  /*ec50*/  LDC R82, c[0x0][0x3d8] ;  /* 0x0000f600ff527b82 */ /* 0x000e300000000800 */
[----:B--2---:R-:W2:Y:S01]  /*ec60*/  LDC R69, c[0x0][0x3d8] ;  /* 0x0000f600ff457b82 */ /* 0x004ea20000000800 */
[----:B------:R-:W-:Y:S01]  /*ec70*/  IADD3 R158, P4, PT, R36, R138, RZ ;  /* 0x0000008a249e7210 */ /* 0x000fe20007f9e0ff */
[----:B------:R-:W-:-:S06]  /*ec80*/  IMAD R164, R97, 0x6a, RZ ;  /* 0x0000006a61a47824 */ /* 0x000fcc00078e02ff */
[----:B------:R-:W0:Y:S01]  /*ec90*/  LDC R97, c[0x0][0x3d8] ;  /* 0x0000f600ff617b82 */ /* 0x000e220000000800 */
[----:B--2---:R-:W-:-:S05]  /*eca0*/  IMAD R69, R69, 0x33, RZ ;  /* 0x0000003345457824 */ /* 0x004fca00078e02ff */
[----:B------:R-:W-:Y:S02]  /*ecb0*/  LEA.HI.X.SX32 R159, R69, R139, 0x1, P4 ;  /* 0x0000008b459f7211 */ /* 0x000fe400020f0eff */
[----:B------:R-:W2:Y:S01]  /*ecc0*/  LDC R69, c[0x0][0x3d8] ;  /* 0x0000f600ff457b82 */ /* 0x000ea20000000800 */
[----:B------:R-:W-:Y:S01]  /*ecd0*/  IADD3 R98, P6, PT, R157, R138, RZ ;  /* 0x0000008a9d627210 */ /* 0x000fe20007fde0ff */
[----:B------:R-:W-:-:S03]  /*ece0*/  IMAD R88, R96, 0x72, RZ ;  /* 0x0000007260587824 */ /* 0x000fc600078e02ff */
[-C--:B------:R-:W-:Y:S02]  /*ecf0*/  LEA.HI.X.SX32 R99, R18, R139.reuse, 0x1, P6 ;  /* 0x0000008b12637211 */ /* 0x080fe400030f0eff */
[-C--:B------:R-:W-:Y:S01]  /*ed00*/  IADD3 R18, P6, PT, R144, R138.reuse, RZ ;  /* 0x0000008a90127210 */ /* 0x080fe20007fde0ff */
[----:B0-----:R-:W-:Y:S01]  /*ed10*/  IMAD R86, R97, 0x74, RZ ;  /* 0x0000007461567824 */ /* 0x001fe200078e02ff */
[-C--:B------:R-:W-:Y:S01]  /*ed20*/  IADD3 R118, P5, PT, R160, R138.reuse, RZ ;  /* 0x0000008aa0767210 */ /* 0x080fe20007fbe0ff */
[----:B------:R-:W0:Y:S01]  /*ed30*/  LDC R97, c[0x0][0x3d8] ;  /* 0x0000f600ff617b82 */ /* 0x000e220000000800 */
[----:B------:R-:W-:Y:S02]  /*ed40*/  LEA.HI.X.SX32 R19, R103, R139, 0x1, P6 ;  /* 0x0000008b67137211 */ /* 0x000fe400030f0eff */
[----:B------:R-:W-:Y:S01]  /*ed50*/  IADD3 R68, P6, PT, R88, R138, RZ ;  /* 0x0000008a58447210 */ /* 0x000fe20007fde0ff */
[----:B--2---:R-:W-:-:S03]  /*ed60*/  IMAD R128, R69, 0x35, RZ ;  /* 0x0000003545807824 */ /* 0x004fc600078e02ff */
[-C--:B------:R-:W-:Y:S01]  /*ed70*/  LEA.HI.X.SX32 R69, R129, R139.reuse, 0x1, P6 ;  /* 0x0000008b81457211 */ /* 0x080fe200030f0eff */
[----:B------:R-:W2:Y:S08]  /*ed80*/  LDC R96, c[0x0][0x3d8] ;  /* 0x0000f600ff607b82 */ /* 0x000eb00000000800 */
[----:B------:R-:W1:Y:S01]  /*ed90*/  LDC R129, c[0x0][0x3d8] ;  /* 0x0000f600ff817b82 */ /* 0x000e620000000800 */
[----:B------:R-:W-:-:S02]  /*eda0*/  LEA.HI.X.SX32 R119, R146, R139, 0x1, P5 ;  /* 0x0000008b92777211 */ /* 0x000fc400028f0eff */
[----:B------:R-:W-:-:S04]  /*edb0*/  IADD3 R72, P5, PT, R164, R138, RZ ;  /* 0x0000008aa4487210 */ /* 0x000fc80007fbe0ff */
[----:B------:R-:W-:Y:S01]  /*edc0*/  LEA.HI.X.SX32 R73, R128, R139, 0x1, P5 ;  /* 0x0000008b80497211 */ /* 0x000fe200028f0eff */
[----:B------:R-:W-:Y:S02]  /*edd0*/  IMAD R165, R95, 0x6c, RZ ;  /* 0x0000006c5fa57824 */ /* 0x000fe400078e02ff */
[----:B0-----:R-:W-:Y:S01]  /*ede0*/  IMAD R116, R97, 0x3d, RZ ;  /* 0x0000003d61747824 */ /* 0x001fe200078e02ff */
[----:B------:R-:W-:Y:S01]  /*edf0*/  STL.64 [R1+0x12c0], R146 ;  /* 0x0012c09201007387 */ /* 0x000fe20000100a00 */
[----:B------:R-:W0:Y:S01]  /*ee00*/  LDC R97, c[0x0][0x3d8] ;  /* 0x0000f600ff617b82 */ /* 0x000e220000000800 */
[----:B------:R-:W-:Y:S01]  /*ee10*/  IADD3 R70, P4, PT, R165, R138, RZ ;  /* 0x0000008aa5467210 */ /* 0x000fe20007f9e0ff */
[----:B-1----:R-:W-:-:S06]  /*ee20*/  IMAD R128, R129, 0x3b, RZ ;  /* 0x0000003b81807824 */ /* 0x002fcc00078e02ff */
[----:B------:R-:W1:Y:S08]  /*ee30*/  LDC R95, c[0x0][0x3d8] ;  /* 0x0000f600ff5f7b82 */ /* 0x000e700000000800 */
[----:B------:R-:W0:Y:S01]  /*ee40*/  LDC R129, c[0x0][0x3d8] ;  /* 0x0000f600ff817b82 */ /* 0x000e220000000800 */
[----:B------:R-:W-:Y:S01]  /*ee50*/  STL.64 [R1+0x578], R98 ;  /* 0x0005786201007387 */ /* 0x000fe20000100a00 */
[----:B------:R-:W-:-:S03]  /*ee60*/  LEA.HI.X.SX32 R71, R104, R139, 0x1, P4 ;  /* 0x0000008b68477211 */ /* 0x000fc600020f0eff */
[----:B------:R-:W-:Y:S04]  /*ee70*/  STL.64 [R1+0x570], R118 ;  /* 0x0005707601007387 */ /* 0x000fe80000100a00 */
[----:B------:R-:W-:Y:S04]  /*ee80*/  STL.64 [R1+0x568], R158 ;  /* 0x0005689e01007387 */ /* 0x000fe80000100a00 */
[----:B------:R2:W-:Y:S04]  /*ee90*/  STL.64 [R1+0x558], R72 ;  /* 0x0005584801007387 */ /* 0x0005e80000100a00 */
[----:B------:R-:W-:Y:S04]  /*eea0*/  STL.64 [R1+0x560], R18 ;  /* 0x0005601201007387 */ /* 0x000fe80000100a00 */
[----:B------:R3:W-:Y:S01]  /*eeb0*/  STL.64 [R1+0x550], R70 ;  /* 0x0005504601007387 */ /* 0x0007e20000100a00 */
[----:B--2---:R-:W-:-:S03]  /*eec0*/  IADD3 R72, P5, PT, R86, R138, RZ ;  /* 0x0000008a56487210 */ /* 0x004fc60007fbe0ff */
[----:B------:R-:W-:Y:S01]  /*eed0*/  STL [R1+0x1094], R34 ;  /* 0x0010942201007387 */ /* 0x000fe20000100800 */
[----:B------:R-:W-:Y:S01]  /*eee0*/  IMAD R84, R96, 0x7a, RZ ;  /* 0x0000007a60547824 */ /* 0x000fe200078e02ff */
[-C--:B------:R-:W-:Y:S02]  /*eef0*/  LEA.HI.X.SX32 R73, R105, R139.reuse, 0x1, P5 ;  /* 0x0000008b69497211 */ /* 0x080fe400028f0eff */
[----:B------:R2:W-:Y:S01]  /*ef00*/  STL.64 [R1+0x540], R68 ;  /* 0x0005404401007387 */ /* 0x0005e20000100a00 */
[-C--:B---3--:R-:W-:Y:S01]  /*ef10*/  IADD3 R70, P4, PT, R34, R138.reuse, RZ ;  /* 0x0000008a22467210 */ /* 0x088fe20007f9e0ff */
[----:B------:R-:W-:Y:S02]  /*ef20*/  IMAD R132, R131, 0x7c, RZ ;  /* 0x0000007c83847824 */ /* 0x000fe400078e02ff */
[----:B------:R-:W-:Y:S01]  /*ef30*/  STL.64 [R1+0x1228], R104 ;  /* 0x0012286801007387 */ /* 0x000fe20000100a00 */
[-C--:B------:R-:W-:Y:S02]  /*ef40*/  LEA.HI.X.SX32 R71, R128, R139.reuse, 0x1, P4 ;  /* 0x0000008b80477211 */ /* 0x080fe400020f0eff */
[----:B--2---:R-:W-:Y:S01]  /*ef50*/  IADD3 R68, P6, PT, R155, R138, RZ ;  /* 0x0000008a9b447210 */ /* 0x004fe20007fde0ff */
[----:B------:R2:W-:Y:S01]  /*ef60*/  STL.64 [R1+0x538], R72 ;  /* 0x0005384801007387 */ /* 0x0005e20000100a00 */
[----:B0-----:R-:W-:Y:S01]  /*ef70*/  IMAD R131, R129, 0x82, RZ ;  /* 0x0000008281837824 */ /* 0x001fe200078e02ff */
[----:B------:R-:W0:Y:S01]  /*ef80*/  LDC R155, c[0x0][0x3d8] ;  /* 0x0000f600ff9b7b82 */ /* 0x000e220000000800 */
[----:B------:R-:W-:Y:S01]  /*ef90*/  LEA.HI.X.SX32 R69, R106, R139, 0x1, P6 ;  /* 0x0000008b6a457211 */ /* 0x000fe200030f0eff */
[----:B------:R3:W-:Y:S01]  /*efa0*/  STL.64 [R1+0x530], R70 ;  /* 0x0005304601007387 */ /* 0x0007e20000100a00 */
[----:B------:R-:W-:-:S03]  /*efb0*/  IMAD R96, R97, 0x41, RZ ;  /* 0x0000004161607824 */ /* 0x000fc600078e02ff */
[----:B------:R1:W-:Y:S01]  /*efc0*/  STL.64 [R1+0x528], R68 ;  /* 0x0005284401007387 */ /* 0x0003e20000100a00 */
[----:B------:R-:W-:Y:S01]  /*efd0*/  IMAD R133, R117, 0x84, RZ ;  /* 0x0000008475857824 */ /* 0x000fe200078e02ff */
[----:B------:R-:W0:Y:S01]  /*efe0*/  LDC R97, c[0x0][0x3d8] ;  /* 0x0000f600ff617b82 */ /* 0x000e220000000800 */
[-C--:B--2---:R-:W-:Y:S02]  /*eff0*/  IADD3 R72, P5, PT, R84, R138.reuse, RZ ;  /* 0x0000008a54487210 */ /* 0x084fe40007fbe0ff */
[-C--:B---3--:R-:W-:Y:S02]  /*f000*/  IADD3 R70, P4, PT, R132, R138.reuse, RZ ;  /* 0x0000008a84467210 */ /* 0x088fe40007f9e0ff */
[-C--:B------:R-:W-:Y:S02]  /*f010*/  LEA.HI.X.SX32 R73, R116, R139.reuse, 0x1, P5 ;  /* 0x0000008b74497211 */ /* 0x080fe400028f0eff */
[----:B-1----:R-:W-:Y:S02]  /*f020*/  IADD3 R68, P6, PT, R131, R138, RZ ;  /* 0x0000008a83447210 */ /* 0x002fe40007fde0ff */
[-C--:B------:R-:W-:Y:S01]  /*f030*/  LEA.HI.X.SX32 R71, R2, R139.reuse, 0x1, P4 ;  /* 0x0000008b02477211 */ /* 0x080fe200020f0eff */
[----:B------:R-:W-:Y:S01]  /*f040*/  STL [R1+0x1098], R2 ;  /* 0x0010980201007387 */ /* 0x000fe20000100800 */
[----:B------:R-:W-:-:S03]  /*f050*/  LEA.HI.X.SX32 R69, R96, R139, 0x1, P6 ;  /* 0x0000008b60457211 */ /* 0x000fc600030f0eff */
[----:B------:R0:W-:Y:S01]  /*f060*/  STL.64 [R1+0x520], R72 ;  /* 0x0005204801007387 */ /* 0x0001e20000100a00 */
[----:B------:R-:W-:Y:S01]  /*f070*/  IMAD R21, R94, 0x43, RZ ;  /* 0x000000435e157824 */ /* 0x000fe200078e02ff */
[-C--:B------:R-:W-:Y:S01]  /*f080*/  IADD3 R116, P5, PT, R133, R138.reuse, RZ ;  /* 0x0000008a85747210 */ /* 0x080fe20007fbe0ff */
[----:B------:R-:W-:Y:S01]  /*f090*/  IMAD R20, R95, 0x45, RZ ;  /* 0x000000455f147824 */ /* 0x000fe200078e02ff */
[----:B------:R-:W-:Y:S01]  /*f0a0*/  STL.64 [R1+0x1200], R2 ;  /* 0x0012000201007387 */ /* 0x000fe20000100a00 */
[----:B------:R-:W-:Y:S01]  /*f0b0*/  IADD3 R74, P4, PT, R33, R138, RZ ;  /* 0x0000008a214a7210 */ /* 0x000fe20007f9e0ff */
[----:B------:R-:W1:Y:S02]  /*f0c0*/  LDC R95, c[0x0][0x3d8] ;  /* 0x0000f600ff5f7b82 */ /* 0x000e640000000800 */
[----:B------:R-:W-:Y:S04]  /*f0d0*/  STL.64 [R1+0x518], R70 ;  /* 0x0005184601007387 */ /* 0x000fe80000100a00 */
[----:B------:R-:W-:Y:S01]  /*f0e0*/  STL [R1+0x109c], R33 ;  /* 0x00109c2101007387 */ /* 0x000fe20000100800 */
[-C--:B------:R-:W-:Y:S01]  /*f0f0*/  LEA.HI.X.SX32 R117, R107, R139.reuse, 0x1, P5 ;  /* 0x0000008b6b757211 */ /* 0x080fe200028f0eff */
[----:B0-----:R-:W-:Y:S01]  /*f100*/  IMAD R73, R97, 0x8a, RZ ;  /* 0x0000008a61497824 */ /* 0x001fe200078e02ff */
[----:B------:R-:W0:Y:S01]  /*f110*/  LDC R94, c[0x0][0x3d8] ;  /* 0x0000f600ff5e7b82 */ /* 0x000e220000000800 */
[----:B------:R2:W-:Y:S01]  /*f120*/  STL.64 [R1+0x508], R68 ;  /* 0x0005084401007387 */ /* 0x0005e20000100a00 */
[----:B------:R-:W-:-:S03]  /*f130*/  LEA.HI.X.SX32 R75, R21, R139, 0x1, P4 ;  /* 0x0000008b154b7211 */ /* 0x000fc600020f0eff */
[----:B------:R-:W-:Y:S01]  /*f140*/  STL.64 [R1+0x1238], R106 ;  /* 0x0012386a01007387 */ /* 0x000fe20000100a00 */
[----:B--2---:R-:W-:-:S03]  /*f150*/  IADD3 R68, P6, PT, R161, R138, RZ ;  /* 0x0000008aa1447210 */ /* 0x004fc60007fde0ff */
[----:B------:R-:W-:Y:S01]  /*f160*/  STL.64 [R1+0x500], R116 ;  /* 0x0005007401007387 */ /* 0x000fe20000100a00 */
[----:B------:R-:W-:-:S03]  /*f170*/  LEA.HI.X.SX32 R69, R108, R139, 0x1, P6 ;  /* 0x0000008b6c457211 */ /* 0x000fc600030f0eff */
[----:B------:R-:W-:Y:S04]  /*f180*/  STL.64 [R1+0x4f8], R74 ;  /* 0x0004f84a01007387 */ /* 0x000fe80000100a00 */
[----:B------:R2:W-:Y:S02]  /*f190*/  STL.64 [R1+0x4f0], R68 ;  /* 0x0004f04401007387 */ /* 0x0005e40000100a00 */
[----:B--2---:R-:W2:Y:S01]  /*f1a0*/  LDC R69, c[0x0][0x3d8] ;  /* 0x0000f600ff457b82 */ /* 0x004ea20000000800 */
[----:B------:R-:W-:-:S07]  /*f1b0*/  IMAD R71, R152, 0x92, RZ ;  /* 0x0000009298477824 */ /* 0x000fce00078e02ff */
[----:B------:R-:W3:Y:S01]  /*f1c0*/  LDC R68, c[0x0][0x3d8] ;  /* 0x0000f600ff447b82 */ /* 0x000ee20000000800 */
[----:B------:R-:W-:Y:S01]  /*f1d0*/  IADD3 R2, P4, PT, R71, R138, RZ ;  /* 0x0000008a47027210 */ /* 0x000fe20007f9e0ff */
[----:B--2---:R-:W-:-:S05]  /*f1e0*/  IMAD R69, R69, 0x49, RZ ;  /* 0x0000004945457824 */ /* 0x004fca00078e02ff */
[----:B------:R-:W-:Y:S02]  /*f1f0*/  LEA.HI.X.SX32 R3, R69, R139, 0x1, P4 ;  /* 0x0000008b45037211 */ /* 0x000fe400020f0eff */
[----:B------:R-:W2:Y:S01]  /*f200*/  LDC R69, c[0x0][0x3d8] ;  /* 0x0000f600ff457b82 */ /* 0x000ea20000000800 */
[----:B---3--:R-:W-:-:S05]  /*f210*/  IMAD R68, R68, 0x98, RZ ;  /* 0x0000009844447824 */ /* 0x008fca00078e02ff */
[-C--:B------:R-:W-:Y:S02]  /*f220*/  IADD3 R76, P4, PT, R68, R138.reuse, RZ ;  /* 0x0000008a444c7210 */ /* 0x080fe40007f9e0ff */
[----:B------:R-:W3:Y:S01]  /*f230*/  LDC R68, c[0x0][0x3d8] ;  /* 0x0000f600ff447b82 */ /* 0x000ee20000000800 */
[----:B------:R-:W-:Y:S01]  /*f240*/  IADD3 R96, P5, PT, R73, R138, RZ ;  /* 0x0000008a49607210 */ /* 0x000fe20007fbe0ff */
[----:B------:R-:W-:Y:S02]  /*f250*/  IMAD R128, R153, 0x94, RZ ;  /* 0x0000009499807824 */ /* 0x000fe400078e02ff */
[----:B--2---:R-:W-:-:S04]  /*f260*/  IMAD R70, R69, 0x9a, RZ ;  /* 0x0000009a45467824 */ /* 0x004fc800078e02ff */
[----:B------:R-:W2:Y:S01]  /*f270*/  LDC R69, c[0x0][0x3d8] ;  /* 0x0000f600ff457b82 */ /* 0x000ea20000000800 */
[----:B-1----:R-:W-:Y:S01]  /*f280*/  IMAD R115, R95, 0x4d, RZ ;  /* 0x0000004d5f737824 */ /* 0x002fe200078e02ff */
[----:B------:R-:W-:Y:S02]  /*f290*/  LEA.HI.X.SX32 R97, R20, R139, 0x1, P5 ;  /* 0x0000008b14617211 */ /* 0x000fe400028f0eff */
[----:B------:R-:W-:Y:S01]  /*f2a0*/  IADD3 R20, P5, PT, R32, R138, RZ ;  /* 0x0000008a20147210 */ /* 0x000fe20007fbe0ff */
[----:B---3--:R-:W-:-:S03]  /*f2b0*/  IMAD R129, R68, 0x4b, RZ ;  /* 0x0000004b44817824 */ /* 0x008fc600078e02ff */
[----:B------:R-:W1:Y:S01]  /*f2c0*/  LDC R95, c[0x0][0x3d8] ;  /* 0x0000f600ff5f7b82 */ /* 0x000e620000000800 */
[----:B------:R-:W-:Y:S01]  /*f2d0*/  IADD3 R152, P6, PT, R128, R138, RZ ;  /* 0x0000008a80987210 */ /* 0x000fe20007fde0ff */
[----:B------:R-:W-:Y:S01]  /*f2e0*/  IMAD R22, R93, 0x59, RZ ;  /* 0x000000595d167824 */ /* 0x000fe200078e02ff */
[-C--:B------:R-:W-:Y:S02]  /*f2f0*/  LEA.HI.X.SX32 R21, R129, R139.reuse, 0x1, P5 ;  /* 0x0000008b81157211 */ /* 0x080fe400028f0eff */
[----:B------:R-:W-:-:S03]  /*f300*/  LEA.HI.X.SX32 R153, R109, R139, 0x1, P6 ;  /* 0x0000008b6d997211 */ /* 0x000fc600030f0eff */
[----:B------:R-:W3:Y:S01]  /*f310*/  LDC R129, c[0x0][0x3d8] ;  /* 0x0000f600ff817b82 */ /* 0x000ee20000000800 */
[----:B------:R-:W-:-:S07]  /*f320*/  IADD3 R68, P6, PT, R70, R138, RZ ;  /* 0x0000008a46447210 */ /* 0x000fce0007fde0ff */
[----:B------:R-:W3:Y:S01]  /*f330*/  LDC R93, c[0x0][0x3d8] ;  /* 0x0000f600ff5d7b82 */ /* 0x000ee20000000800 */
[----:B--2---:R-:W-:Y:S01]  /*f340*/  IMAD R75, R69, 0xa2, RZ ;  /* 0x000000a2454b7824 */ /* 0x004fe200078e02ff */
[----:B------:R-:W-:Y:S01]  /*f350*/  LEA.HI.X.SX32 R69, R115, R139, 0x1, P6 ;  /* 0x0000008b73457211 */ /* 0x000fe200030f0eff */
[----:B0-----:R-:W-:-:S05]  /*f360*/  IMAD R114, R94, 0x53, RZ ;  /* 0x000000535e727824 */ /* 0x001fca00078e02ff */
[----:B------:R-:W0:Y:S01]  /*f370*/  LDC R115, c[0x0][0x3d8] ;  /* 0x0000f600ff737b82 */ /* 0x000e220000000800 */
[----:B------:R-:W-:Y:S01]  /*f380*/  STL [R1+0x10a0], R32 ;  /* 0x0010a02001007387 */ /* 0x000fe20000100800 */
[----:B------:R-:W-:-:S06]  /*f390*/  LEA.HI.X.SX32 R77, R110, R139, 0x1, P4 ;  /* 0x0000008b6e4d7211 */ /* 0x000fcc00020f0eff */
[----:B------:R-:W2:Y:S01]  /*f3a0*/  LDC R94, c[0x0][0x3d8] ;  /* 0x0000f600ff5e7b82 */ /* 0x000ea20000000800 */
[----:B------:R-:W-:Y:S01]  /*f3b0*/  STL.64 [R1+0x4e8], R96 ;  /* 0x0004e86001007387 */ /* 0x000fe20000100a00 */
[----:B-1----:R-:W-:-:S03]  /*f3c0*/  IMAD R23, R95, 0x55, RZ ;  /* 0x000000555f177824 */ /* 0x002fc600078e02ff */
[----:B------:R1:W-:Y:S03]  /*f3d0*/  STL.64 [R1+0x4d0], R2 ;  /* 0x0004d00201007387 */ /* 0x0003e60000100a00 */
[----:B------:R-:W4:Y:S01]  /*f3e0*/  LDC R95, c[0x0][0x3d8] ;  /* 0x0000f600ff5f7b82 */ /* 0x000f220000000800 */
[----:B------:R-:W-:Y:S04]  /*f3f0*/  STL.64 [R1+0x1240], R108 ;  /* 0x0012406c01007387 */ /* 0x000fe80000100a00 */
[----:B------:R-:W-:Y:S01]  /*f400*/  STL.64 [R1+0x4c8], R152 ;  /* 0x0004c89801007387 */ /* 0x000fe20000100a00 */
[----:B------:R-:W-:-:S03]  /*f410*/  IMAD R148, R92, 0x5b, RZ ;  /* 0x0000005b5c947824 */ /* 0x000fc600078e02ff */
[----:B------:R-:W-:Y:S01]  /*f420*/  STL.64 [R1+0x12c8], R110 ;  /* 0x0012c86e01007387 */ /* 0x000fe20000100a00 */
[----:B---3--:R-:W-:Y:S01]  /*f430*/  IMAD R74, R129, 0xb4, RZ ;  /* 0x000000b4814a7824 */ /* 0x008fe200078e02ff */
[----:B-1----:R-:W-:Y:S01]  /*f440*/  IADD3 R2, P5, PT, R75, R138, RZ ;  /* 0x0000008a4b027210 */ /* 0x002fe20007fbe0ff */
[----:B------:R-:W-:Y:S01]  /*f450*/  IMAD R92, R93, 0x5d, RZ ;  /* 0x0000005d5d5c7824 */ /* 0x000fe200078e02ff */
[----:B------:R-:W-:Y:S01]  /*f460*/  STL.64 [R1+0x4c0], R20 ;  /* 0x0004c01401007387 */ /* 0x000fe20000100a00 */
[----:B------:R-:W1:Y:S03]  /*f470*/  LDC R129, c[0x0][0x3d8] ;  /* 0x0000f600ff817b82 */ /* 0x000e660000000800 */
[----:B------:R-:W-:Y:S01]  /*f480*/  STL.64 [R1+0x4b8], R76 ;  /* 0x0004b84c01007387 */ /* 0x000fe20000100a00 */
[----:B------:R-:W-:-:S03]  /*f490*/  IMAD R72, R150, 0xa4, RZ ;  /* 0x000000a496487824 */ /* 0x000fc600078e02ff */
[----:B------:R3:W-:Y:S01]  /*f4a0*/  STL.64 [R1+0x4b0], R68 ;  /* 0x0004b04401007387 */ /* 0x0007e20000100a00 */
[----:B------:R-:W1:Y:S01]  /*f4b0*/  LDC R93, c[0x0][0x3d8] ;  /* 0x0000f600ff5d7b82 */ /* 0x000e620000000800 */
[----:B0-----:R-:W-:Y:S02]  /*f4c0*/  IMAD R115, R115, 0xa8, RZ ;  /* 0x000000a873737824 */ /* 0x001fe400078e02ff */
[----:B---3--:R-:W-:Y:S01]  /*f4d0*/  IMAD R69, R151, 0x51, RZ ;  /* 0x0000005197457824 */ /* 0x008fe200078e02ff */
[----:B------:R-:W-:-:S04]  /*f4e0*/  IADD3 R76, P4, PT, R72, R138, RZ ;  /* 0x0000008a484c7210 */ /* 0x000fc80007f9e0ff */
[-C--:B------:R-:W-:Y:S01]  /*f4f0*/  LEA.HI.X.SX32 R3, R69, R139.reuse, 0x1, P5 ;  /* 0x0000008b45037211 */ /* 0x080fe200028f0eff */
[----:B------:R-:W-:Y:S01]  /*f500*/  STL [R1+0x10a4], R31 ;  /* 0x0010a41f01007387 */ /* 0x000fe20000100800 */
[----:B------:R-:W-:Y:S01]  /*f510*/  IADD3 R150, P6, PT, R31, R138, RZ ;  /* 0x0000008a1f967210 */ /* 0x000fe20007fde0ff */
[----:B--2---:R-:W-:Y:S01]  /*f520*/  IMAD R68, R94, 0xaa, RZ ;  /* 0x000000aa5e447824 */ /* 0x004fe200078e02ff */
[-C--:B------:R-:W-:Y:S01]  /*f530*/  LEA.HI.X.SX32 R77, R143, R139.reuse, 0x1, P4 ;  /* 0x0000008b8f4d7211 */ /* 0x080fe200020f0eff */
[----:B------:R0:W-:Y:S01]  /*f540*/  STL.64 [R1+0x498], R2 ;  /* 0x0004980201007387 */ /* 0x0001e20000100a00 */
[----:B------:R-:W-:-:S03]  /*f550*/  LEA.HI.X.SX32 R151, R114, R139, 0x1, P6 ;  /* 0x0000008b72977211 */ /* 0x000fc600030f0eff */
[----:B------:R-:W-:Y:S01]  /*f560*/  STL.64 [R1+0x11f0], R142 ;  /* 0x0011f08e01007387 */ /* 0x000fe20000100a00 */
[----:B------:R-:W-:-:S03]  /*f570*/  IADD3 R94, P4, PT, R68, R138, RZ ;  /* 0x0000008a445e7210 */ /* 0x000fc60007f9e0ff */
[----:B------:R2:W-:Y:S01]  /*f580*/  STL.64 [R1+0x490], R76 ;  /* 0x0004904c01007387 */ /* 0x0005e20000100a00 */
[----:B0-----:R-:W-:-:S03]  /*f590*/  IADD3 R2, P5, PT, R115, R138, RZ ;  /* 0x0000008a73027210 */ /* 0x001fc60007fbe0ff */
[----:B------:R-:W-:Y:S01]  /*f5a0*/  STL.64 [R1+0x1208], R144 ;  /* 0x0012089001007387 */ /* 0x000fe20000100a00 */
[-C--:B------:R-:W-:Y:S01]  /*f5b0*/  LEA.HI.X.SX32 R3, R145, R139.reuse, 0x1, P5 ;  /* 0x0000008b91037211 */ /* 0x080fe200028f0eff */
[----:B----4-:R-:W-:Y:S01]  /*f5c0*/  IMAD R69, R95, 0xb2, RZ ;  /* 0x000000b25f457824 */ /* 0x010fe200078e02ff */
[-C--:B--2---:R-:W-:Y:S01]  /*f5d0*/  IADD3 R76, P5, PT, R74, R138.reuse, RZ ;  /* 0x0000008a4a4c7210 */ /* 0x084fe20007fbe0ff */
[----:B------:R-:W-:Y:S01]  /*f5e0*/  STL.64 [R1+0x488], R150 ;  /* 0x0004889601007387 */ /* 0x000fe20000100a00 */
[-C--:B------:R-:W-:Y:S02]  /*f5f0*/  LEA.HI.X.SX32 R95, R23, R139.reuse, 0x1, P4 ;  /* 0x0000008b175f7211 */ /* 0x080fe400020f0eff */
[-C--:B------:R-:W-:Y:S01]  /*f600*/  LEA.HI.X.SX32 R77, R154, R139.reuse, 0x1, P5 ;  /* 0x0000008b9a4d7211 */ /* 0x080fe200028f0eff */
[----:B------:R0:W-:Y:S01]  /*f610*/  STL.64 [R1+0x480], R2 ;  /* 0x0004800201007387 */ /* 0x0001e20000100a00 */
[----:B------:R-:W-:Y:S01]  /*f620*/  IADD3 R78, P5, PT, R59, R138, RZ ;  /* 0x0000008a3b4e7210 */ /* 0x000fe20007fbe0ff */
[----:B-1----:R-:W-:Y:S01]  /*f630*/  IMAD R161, R129, 0xc2, RZ ;  /* 0x000000c281a17824 */ /* 0x002fe200078e02ff */
[----:B------:R-:W1:Y:S01]  /*f640*/  LDC R23, c[0x0][0x3d8] ;  /* 0x0000f600ff177b82 */ /* 0x000e620000000800 */
[----:B------:R-:W-:Y:S01]  /*f650*/  IMAD R129, R93, 0x63, RZ ;  /* 0x000000635d817824 */ /* 0x000fe200078e02ff */
[----:B------:R-:W-:-:S02]  /*f660*/  LEA.HI.X.SX32 R79, R92, R139, 0x1, P5 ;  /* 0x0000008b5c4f7211 */ /* 0x000fc400028f0eff */
[-C--:B0-----:R-:W-:Y:S01]  /*f670*/  IADD3 R2, P4, PT, R30, R138.reuse, RZ ;  /* 0x0000008a1e027210 */ /* 0x081fe20007f9e0ff */
[----:B------:R-:W-:Y:S02]  /*f680*/  IMAD R31, R149, 0xc4, RZ ;  /* 0x000000c4951f7824 */ /* 0x000fe400078e02ff */
[----:B------:R-:W-:Y:S01]  /*f690*/  IMAD R109, R130, 0xd4, RZ ;  /* 0x000000d4826d7824 */ /* 0x000fe200078e02ff */
[-C--:B------:R-:W-:Y:S02]  /*f6a0*/  LEA.HI.X.SX32 R3, R148, R139.reuse, 0x1, P4 ;  /* 0x0000008b94037211 */ /* 0x080fe400020f0eff */
[-C--:B------:R-:W-:Y:S01]  /*f6b0*/  IADD3 R114, P6, PT, R69, R138.reuse, RZ ;  /* 0x0000008a45727210 */ /* 0x080fe20007fde0ff */
[----:B------:R-:W-:Y:S01]  /*f6c0*/  STL [R1+0x10a8], R30 ;  /* 0x0010a81e01007387 */ /* 0x000fe20000100800 */
[-C--:B------:R-:W-:Y:S01]  /*f6d0*/  IADD3 R148, P5, PT, R29, R138.reuse, RZ ;  /* 0x0000008a1d947210 */ /* 0x080fe20007fbe0ff */
[----:B------:R-:W-:Y:S01]  /*f6e0*/  IMAD R112, R91, 0x61, RZ ;  /* 0x000000615b707824 */ /* 0x000fe200078e02ff */
[-C--:B------:R-:W-:Y:S01]  /*f6f0*/  LEA.HI.X.SX32 R115, R22, R139.reuse, 0x1, P6 ;  /* 0x0000008b16737211 */ /* 0x080fe200030f0eff */
[----:B-1----:R-:W-:Y:S01]  /*f700*/  IMAD R23, R23, 0xb8, RZ ;  /* 0x000000b817177824 */ /* 0x002fe200078e02ff */
[-C--:B------:R-:W-:Y:S01]  /*f710*/  LEA.HI.X.SX32 R149, R129, R139.reuse, 0x1, P5 ;  /* 0x0000008b81957211 */ /* 0x080fe200028f0eff */
[----:B------:R-:W-:Y:S01]  /*f720*/  STL.64 [R1+0x478], R94 ;  /* 0x0004785e01007387 */ /* 0x000fe20000100a00 */
[----:B------:R-:W0:Y:S02]  /*f730*/  LDC R129, c[0x0][0x3d8] ;  /* 0x0000f600ff817b82 */ /* 0x000e240000000800 */
[----:B------:R-:W-:Y:S01]  /*f740*/  IADD3 R22, P6, PT, R23, R138, RZ ;  /* 0x0000008a17167210 */ /* 0x000fe20007fde0ff */
[----:B------:R-:W-:Y:S03]  /*f750*/  STL.64 [R1+0x460], R114 ;  /* 0x0004607201007387 */ /* 0x000fe60000100a00 */
[----:B------:R-:W-:Y:S01]  /*f760*/  LEA.HI.X.SX32 R23, R156, R139, 0x1, P6 ;  /* 0x0000008b9c177211 */ /* 0x000fe200030f0eff */
[----:B------:R1:W-:Y:S01]  /*f770*/  STL.64 [R1+0x458], R76 ;  /* 0x0004584c01007387 */ /* 0x0003e20000100a00 */
[----:B------:R-:W2:Y:S01]  /*f780*/  LDC R92, c[0x0][0x3d8] ;  /* 0x0000f600ff5c7b82 */ /* 0x000ea20000000800 */
[----:B------:R-:W-:-:S07]  /*f790*/  IMAD R108, R113, 0xca, RZ ;  /* 0x000000ca716c7824 */ /* 0x000fce00078e02ff */
[----:B------:R-:W3:Y:S01]  /*f7a0*/  LDC R91, c[0x0][0x3d8] ;  /* 0x0000f600ff5b7b82 */ /* 0x000ee20000000800 */
[----:B0-----:R-:W-:-:S07]  /*f7b0*/  IMAD R130, R129, 0x65, RZ ;  /* 0x0000006581827824 */ /* 0x001fce00078e02ff */
[----:B------:R-:W0:Y:S01]  /*f7c0*/  LDC R129, c[0x0][0x3d8] ;  /* 0x0000f600ff817b82 */ /* 0x000e220000000800 */
[-C--:B-1----:R-:W-:Y:S01]  /*f7d0*/  IADD3 R76, P4, PT, R161, R138.reuse, RZ ;  /* 0x0000008aa14c7210 */ /* 0x082fe20007f9e0ff */
[----:B------:R1:W-:Y:S03]  /*f7e0*/  STL.64 [R1+0x450], R2 ;  /* 0x0004500201007387 */ /* 0x0003e60000100a00 */
[----:B------:R-:W-:Y:S01]  /*f7f0*/  LEA.HI.X.SX32 R77, R112, R139, 0x1, P4 ;  /* 0x0000008b704d7211 */ /* 0x000fe200020f0eff */
[----:B------:R-:W-:Y:S01]  /*f800*/  STL.64 [R1+0x448], R22 ;  /* 0x0004481601007387 */ /* 0x000fe20000100a00 */
[----:B-1----:R-:W-:-:S03]  /*f810*/  IADD3 R2, P6, PT, R31, R138, RZ ;  /* 0x0000008a1f027210 */ /* 0x002fc60007fde0ff */
[----:B------:R-:W-:Y:S01]  /*f820*/  STL.64 [R1+0x1318], R22 ;  /* 0x0013181601007387 */ /* 0x000fe20000100a00 */
[----:B------:R-:W-:-:S03]  /*f830*/  LEA.HI.X.SX32 R3, R157, R139, 0x1, P6 ;  /* 0x0000008b9d037211 */ /* 0x000fc600030f0eff */
[----:B------:R-:W-:Y:S04]  /*f840*/  STL.64 [R1+0x440], R78 ;  /* 0x0004404e01007387 */ /* 0x000fe80000100a00 */
[----:B------:R-:W-:Y:S01]  /*f850*/  STL [R1+0x10ac], R29 ;  /* 0x0010ac1d01007387 */ /* 0x000fe20000100800 */
[----:B0-----:R-:W-:-:S03]  /*f860*/  IMAD R129, R129, 0x69, RZ ;  /* 0x0000006981817824 */ /* 0x001fc600078e02ff */
[----:B------:R-:W-:Y:S04]  /*f870*/  STL.64 [R1+0x428], R76 ;  /* 0x0004284c01007387 */ /* 0x000fe80000100a00 */
[----:B------:R0:W-:Y:S02]  /*f880*/  STL.64 [R1+0x420], R2 ;  /* 0x0004200201007387 */ /* 0x0001e40000100a00 */
[----:B0-----:R-:W-:-:S04]  /*f890*/  IADD3 R2, P5, PT, R57, R138, RZ ;  /* 0x0000008a39027210 */ /* 0x001fc80007fbe0ff */
[----:B------:R-:W-:Y:S02]  /*f8a0*/  LEA.HI.X.SX32 R3, R129, R139, 0x1, P5 ;  /* 0x0000008b81037211 */ /* 0x000fe400028f0eff */
[----:B------:R-:W0:Y:S01]  /*f8b0*/  LDC R129, c[0x0][0x3d8] ;  /* 0x0000f600ff817b82 */ /* 0x000e220000000800 */
[----:B--2---:R-:W-:-:S05]  /*f8c0*/  IMAD R92, R92, 0xc8, RZ ;  /* 0x000000c85c5c7824 */ /* 0x004fca00078e02ff */
[----:B------:R-:W-:Y:S01]  /*f8d0*/  IADD3 R112, P4, PT, R92, R138, RZ ;  /* 0x0000008a5c707210 */ /* 0x000fe20007f9e0ff */
[----:B0-----:R-:W-:-:S05]  /*f8e0*/  IMAD R129, R129, 0xd8, RZ ;  /* 0x000000d881817824 */ /* 0x001fca00078e02ff */
[-C--:B------:R-:W-:Y:S02]  /*f8f0*/  IADD3 R140, P5, PT, R129, R138.reuse, RZ ;  /* 0x0000008a818c7210 */ /* 0x080fe40007fbe0ff */
[----:B------:R-:W0:Y:S01]  /*f900*/  LDC R129, c[0x0][0x3d8] ;  /* 0x0000f600ff817b82 */ /* 0x000e220000000800 */
[-C--:B------:R-:W-:Y:S02]  /*f910*/  IADD3 R92, P6, PT, R108, R138.reuse, RZ ;  /* 0x0000008a6c5c7210 */ /* 0x080fe40007fde0ff */
[-C--:B------:R-:W-:Y:S01]  /*f920*/  LEA.HI.X.SX32 R113, R160, R139.reuse, 0x1, P4 ;  /* 0x0000008ba0717211 */ /* 0x080fe200020f0eff */
[----:B------:R-:W-:Y:S01]  /*f930*/  STL.64 [R1+0x418], R148 ;  /* 0x0004189401007387 */ /* 0x000fe20000100a00 */
[----:B------:R-:W-:Y:S02]  /*f940*/  IADD3 R76, P4, PT, R109, R138, RZ ;  /* 0x0000008a6d4c7210 */ /* 0x000fe40007f9e0ff */
[-C--:B------:R-:W-:Y:S01]  /*f950*/  LEA.HI.X.SX32 R93, R130, R139.reuse, 0x1, P6 ;  /* 0x0000008b825d7211 */ /* 0x080fe200030f0eff */
[----:B------:R-:W-:Y:S01]  /*f960*/  STL.64 [R1+0x12f8], R148 ;  /* 0x0012f89401007387 */ /* 0x000fe20000100a00 */
[----:B------:R-:W-:Y:S01]  /*f970*/  LEA.HI.X.SX32 R77, R164, R139, 0x1, P4 ;  /* 0x0000008ba44d7211 */ /* 0x000fe200020f0eff */
[----:B------:R-:W1:Y:S02]  /*f980*/  LDC R130, c[0x0][0x3d8] ;  /* 0x0000f600ff827b82 */ /* 0x000e640000000800 */
[----:B------:R-:W-:Y:S04]  /*f990*/  STL.64 [R1+0x410], R112 ;  /* 0x0004107001007387 */ /* 0x000fe80000100a00 */
[----:B------:R-:W-:Y:S04]  /*f9a0*/  STL.64 [R1+0x1300], R112 ;  /* 0x0013007001007387 */ /* 0x000fe80000100a00 */
[----:B------:R-:W-:Y:S04]  /*f9b0*/  STL [R1+0x10b0], R28 ;  /* 0x0010b01c01007387 */ /* 0x000fe80000100800 */
[----:B------:R-:W-:Y:S04]  /*f9c0*/  STL.64 [R1+0x3f0], R2 ;  /* 0x0003f00201007387 */ /* 0x000fe80000100a00 */
[----:B------:R-:W-:Y:S04]  /*f9d0*/  STL.64 [R1+0x408], R92 ;  /* 0x0004085c01007387 */ /* 0x000fe80000100a00 */
[----:B------:R-:W-:Y:S04]  /*f9e0*/  STL.64 [R1+0x1308], R92 ;  /* 0x0013085c01007387 */ /* 0x000fe80000100a00 */
[----:B------:R0:W-:Y:S02]  /*f9f0*/  STL.64 [R1+0x3e8], R76 ;  /* 0x0003e84c01007387 */ /* 0x0001e40000100a00 */
[----:B0-----:R-:W-:-:S02]  /*fa00*/  IMAD R77, R129, 0x71, RZ ;  /* 0x00000071814d7824 */ /* 0x001fc400078e02ff */
[----:B------:R-:W0:Y:S01]  /*fa10*/  LDC R129, c[0x0][0x3d8] ;  /* 0x0000f600ff817b82 */ /* 0x000e220000000800 */
[----:B---3--:R-:W-:Y:S01]  /*fa20*/  IMAD R91, R91, 0x6b, RZ ;  /* 0x0000006b5b5b7824 */ /* 0x008fe200078e02ff */
[----:B------:R-:W-:Y:S01]  /*fa30*/  IADD3 R22, P6, PT, R28, R138, RZ ;  /* 0x0000008a1c167210 */ /* 0x000fe20007fde0ff */
[----:B------:R-:W-:-:S03]  /*fa40*/  IMAD R106, R136, 0xe2, RZ ;  /* 0x000000e2886a7824 */ /* 0x000fc600078e02ff */
[----:B------:R-:W-:Y:S02]  /*fa50*/  LEA.HI.X.SX32 R23, R91, R139, 0x1, P6 ;  /* 0x0000008b5b177211 */ /* 0x000fe400030f0eff */
[----:B------:R-:W-:-:S04]  /*fa60*/  IADD3 R146, P6, PT, R106, R138, RZ ;  /* 0x0000008a6a927210 */ /* 0x000fc80007fde0ff */
[----:B------:R-:W-:Y:S01]  /*fa70*/  LEA.HI.X.SX32 R147, R77, R139, 0x1, P6 ;  /* 0x0000008b4d937211 */ /* 0x000fe200030f0eff */
[----:B------:R-:W-:Y:S02]  /*fa80*/  IMAD R85, R89, 0x75, RZ ;  /* 0x0000007559557824 */ /* 0x000fe400078e02ff */
[----:B-1----:R-:W-:Y:S01]  /*fa90*/  IMAD R2, R130, 0xda, RZ ;  /* 0x000000da82027824 */ /* 0x002fe200078e02ff */
[----:B------:R-:W1:Y:S01]  /*faa0*/  LDC R89, c[0x0][0x3d8] ;  /* 0x0000f600ff597b82 */ /* 0x000e620000000800 */
[----:B0-----:R-:W-:-:S07]  /*fab0*/  IMAD R129, R129, 0xe8, RZ ;  /* 0x000000e881817824 */ /* 0x001fce00078e02ff */
[----:B------:R-:W0:Y:S01]  /*fac0*/  LDC R130, c[0x0][0x3d8] ;  /* 0x0000f600ff827b82 */ /* 0x000e220000000800 */
[----:B------:R-:W-:-:S07]  /*fad0*/  IADD3 R28, P6, PT, R129, R138, RZ ;  /* 0x0000008a811c7210 */ /* 0x000fce0007fde0ff */
[----:B------:R-:W2:Y:S01]  /*fae0*/  LDC R129, c[0x0][0x3d8] ;  /* 0x0000f600ff817b82 */ /* 0x000ea20000000800 */
[----:B------:R-:W-:Y:S01]  /*faf0*/  IMAD R90, R90, 0x6d, RZ ;  /* 0x0000006d5a5a7824 */ /* 0x000fe200078e02ff */
[-C--:B------:R-:W-:Y:S01]  /*fb00*/  IADD3 R110, P4, PT, R2, R138.reuse, RZ ;  /* 0x0000008a026e7210 */ /* 0x080fe20007f9e0ff */
[----:B------:R-:W-:Y:S01]  /*fb10*/  IMAD R107, R137, 0xe4, RZ ;  /* 0x000000e4896b7824 */ /* 0x000fe200078e02ff */
[-C--:B------:R-:W-:Y:S01]  /*fb20*/  LEA.HI.X.SX32 R141, R165, R139.reuse, 0x1, P5 ;  /* 0x0000008ba58d7211 */ /* 0x080fe200028f0eff */
[----:B------:R-:W-:Y:S01]  /*fb30*/  IMAD R87, R87, 0x73, RZ ;  /* 0x0000007357577824 */ /* 0x000fe200078e02ff */
[-C--:B------:R-:W-:Y:S02]  /*fb40*/  LEA.HI.X.SX32 R111, R90, R139.reuse, 0x1, P4 ;  /* 0x0000008b5a6f7211 */ /* 0x080fe400020f0eff */
[-C--:B------:R-:W-:Y:S01]  /*fb50*/  IADD3 R136, P5, PT, R107, R138.reuse, RZ ;  /* 0x0000008a6b887210 */ /* 0x080fe20007fbe0ff */
[----:B------:R3:W-:Y:S01]  /*fb60*/  STL.64 [R1+0x3e0], R22 ;  /* 0x0003e01601007387 */ /* 0x0007e20000100a00 */
[----:B------:R-:W-:Y:S01]  /*fb70*/  IADD3 R90, P4, PT, R27, R138, RZ ;  /* 0x0000008a1b5a7210 */ /* 0x000fe20007f9e0ff */
[----:B------:R-:W4:Y:S01]  /*fb80*/  LDC R77, c[0x0][0x3d8] ;  /* 0x0000f600ff4d7b82 */ /* 0x000f220000000800 */
[----:B------:R-:W-:-:S02]  /*fb90*/  LEA.HI.X.SX32 R137, R88, R139, 0x1, P5 ;  /* 0x0000008b58897211 */ /* 0x000fc400028f0eff */
[----:B------:R-:W-:Y:S02]  /*fba0*/  LEA.HI.X.SX32 R91, R87, R139, 0x1, P4 ;  /* 0x0000008b575b7211 */ /* 0x000fe400020f0eff */
[----:B------:R-:W-:Y:S01]  /*fbb0*/  IADD3 R88, P4, PT, R47, R138, RZ ;  /* 0x0000008a2f587210 */ /* 0x000fe20007f9e0ff */
[----:B0-----:R-:W-:Y:S02]  /*fbc0*/  IMAD R3, R130, 0xea, RZ ;  /* 0x000000ea82037824 */ /* 0x001fe400078e02ff */
[----:B-1----:R-:W-:Y:S01]  /*fbd0*/  IMAD R156, R89, 0xf4, RZ ;  /* 0x000000f4599c7824 */ /* 0x002fe200078e02ff */
[----:B------:R-:W0:Y:S01]  /*fbe0*/  LDC R130, c[0x0][0x3d8] ;  /* 0x0000f600ff827b82 */ /* 0x000e220000000800 */
[----:B--2---:R-:W-:-:S05]  /*fbf0*/  IMAD R129, R129, 0x79, RZ ;  /* 0x0000007981817824 */ /* 0x004fca00078e02ff */
[----:B------:R-:W-:Y:S02]  /*fc00*/  LEA.HI.X.SX32 R89, R129, R139, 0x1, P4 ;  /* 0x0000008b81597211 */ /* 0x000fe400020f0eff */
[----:B------:R-:W1:Y:S01]  /*fc10*/  LDC R129, c[0x0][0x3d8] ;  /* 0x0000f600ff817b82 */ /* 0x000e620000000800 */
[----:B---3--:R-:W-:Y:S01]  /*fc20*/  IADD3 R22, P5, PT, R3, R138, RZ ;  /* 0x0000008a03167210 */ /* 0x008fe20007fbe0ff */
[----:B0-----:R-:W-:-:S03]  /*fc30*/  IMAD R154, R130, 0xfa, RZ ;  /* 0x000000fa829a7824 */ /* 0x001fc600078e02ff */
[----:B------:R-:W-:-:S03]  /*fc40*/  LEA.HI.X.SX32 R23, R85, R139, 0x1, P5 ;  /* 0x0000008b55177211 */ /* 0x000fc600028f0eff */
[----:B------:R-:W0:Y:S01]  /*fc50*/  LDC R85, c[0x0][0x3d8] ;  /* 0x0000f600ff557b82 */ /* 0x000e220000000800 */
[----:B-1----:R-:W-:-:S07]  /*fc60*/  IMAD R130, R129, 0x7b, RZ ;  /* 0x0000007b81827824 */ /* 0x002fce00078e02ff */
[----:B------:R-:W1:Y:S01]  /*fc70*/  LDC R129, c[0x0][0x3d8] ;  /* 0x0000f600ff817b82 */ /* 0x000e620000000800 */
[----:B------:R-:W-:Y:S02]  /*fc80*/  LEA.HI.X.SX32 R29, R86, R139, 0x1, P6 ;  /* 0x0000008b561d7211 */ /* 0x000fe400030f0eff */
[----:B------:R-:W-:-:S04]  /*fc90*/  IADD3 R86, P5, PT, R25, R138, RZ ;  /* 0x0000008a19567210 */ /* 0x000fc80007fbe0ff */
[----:B------:R-:W-:Y:S01]  /*fca0*/  LEA.HI.X.SX32 R87, R130, R139, 0x1, P5 ;  /* 0x0000008b82577211 */ /* 0x000fe200028f0eff */
[----:B------:R-:W-:Y:S04]  /*fcb0*/  STL.64 [R1+0x3d8], R140 ;  /* 0x0003d88c01007387 */ /* 0x000fe80000100a00 */
[----:B------:R-:W-:Y:S01]  /*fcc0*/  STL.64 [R1+0x12d8], R140 ;  /* 0x0012d88c01007387 */ /* 0x000fe20000100a00 */
[----:B0-----:R-:W-:-:S03]  /*fcd0*/  IMAD R85, R85, 0xf8, RZ ;  /* 0x000000f855557824 */ /* 0x001fc600078e02ff */
[----:B------:R-:W-:Y:S01]  /*fce0*/  STL [R1+0x10b4], R27 ;  /* 0x0010b41b01007387 */ /* 0x000fe20000100800 */
[----:B-1----:R-:W-:Y:S02]  /*fcf0*/  IMAD R130, R129, 0x104, RZ ;  /* 0x0000010481827824 */ /* 0x002fe400078e02ff */
[----:B------:R-:W0:Y:S01]  /*fd00*/  LDC R129, c[0x0][0x3d8] ;  /* 0x0000f600ff817b82 */ /* 0x000e220000000800 */
[----:B------:R-:W-:Y:S04]  /*fd10*/  STL.64 [R1+0x3d0], R110 ;  /* 0x0003d06e01007387 */ /* 0x000fe80000100a00 */
[----:B------:R-:W-:Y:S04]  /*fd20*/  STL.64 [R1+0x3b8], R146 ;  /* 0x0003b89201007387 */ /* 0x000fe80000100a00 */
[----:B------:R-:W-:Y:S04]  /*fd30*/  STL.64 [R1+0x3b0], R136 ;  /* 0x0003b08801007387 */ /* 0x000fe80000100a00 */
[----:B------:R1:W-:Y:S04]  /*fd40*/  STL.64 [R1+0x3a0], R28 ;  /* 0x0003a01c01007387 */ /* 0x0003e80000100a00 */
[----:B------:R-:W-:Y:S04]  /*fd50*/  STL.64 [R1+0x3a8], R90 ;  /* 0x0003a85a01007387 */ /* 0x000fe80000100a00 */
[----:B------:R2:W-:Y:S01]  /*fd60*/  STL.64 [R1+0x398], R22 ;  /* 0x0003981601007387 */ /* 0x0005e20000100a00 */
[----:B-1----:R-:W-:-:S04]  /*fd70*/  IADD3 R28, P6, PT, R156, R138, RZ ;  /* 0x0000008a9c1c7210 */ /* 0x002fc80007fde0ff */
[-C--:B------:R-:W-:Y:S02]  /*fd80*/  LEA.HI.X.SX32 R29, R84, R139.reuse, 0x1, P6 ;  /* 0x0000008b541d7211 */ /* 0x080fe400030f0eff */
[-C--:B--2---:R-:W-:Y:S01]  /*fd90*/  IADD3 R22, P4, PT, R85, R138.reuse, RZ ;  /* 0x0000008a55167210 */ /* 0x084fe20007f9e0ff */
[----:B------:R-:W-:Y:S03]  /*fda0*/  STL [R1+0x10b8], R25 ;  /* 0x0010b81901007387 */ /* 0x000fe60000100800 */
[----:B------:R-:W-:Y:S01]  /*fdb0*/  LEA.HI.X.SX32 R23, R132, R139, 0x1, P4 ;  /* 0x0000008b84177211 */ /* 0x000fe200020f0eff */
[----:B------:R-:W-:Y:S01]  /*fdc0*/  STL.64 [R1+0x378], R28 ;  /* 0x0003781c01007387 */ /* 0x000fe20000100a00 */
[----:B------:R-:W1:Y:S03]  /*fdd0*/  LDC R132, c[0x0][0x3d8] ;  /* 0x0000f600ff847b82 */ /* 0x000e660000000800 */
[----:B------:R-:W-:Y:S04]  /*fde0*/  STL.64 [R1+0x380], R88 ;  /* 0x0003805801007387 */ /* 0x000fe80000100a00 */
[----:B------:R2:W-:Y:S02]  /*fdf0*/  STL.64 [R1+0x368], R22 ;  /* 0x0003681601007387 */ /* 0x0005e40000100a00 */
[----:B--2---:R-:W-:Y:S01]  /*fe00*/  IADD3 R22, P4, PT, R130, R138, RZ ;  /* 0x0000008a82167210 */ /* 0x004fe20007f9e0ff */
[----:B0-----:R-:W-:-:S02]  /*fe10*/  IMAD R130, R129, 0x7d, RZ ;  /* 0x0000007d81827824 */ /* 0x001fc400078e02ff */
[----:B------:R-:W0:Y:S01]  /*fe20*/  LDC R129, c[0x0][0x3d8] ;  /* 0x0000f600ff817b82 */ /* 0x000e220000000800 */
[----:B------:R-:W-:Y:S01]  /*fe30*/  IADD3 R84, P6, PT, R154, R138, RZ ;  /* 0x0000008a9a547210 */ /* 0x000fe20007fde0ff */
[----:B-1----:R-:W-:-:S03]  /*fe40*/  IMAD R79, R132, 0x106, RZ ;  /* 0x00000106844f7824 */ /* 0x002fc600078e02ff */
[----:B------:R-:W-:-:S03]  /*fe50*/  LEA.HI.X.SX32 R85, R130, R139, 0x1, P6 ;  /* 0x0000008b82557211 */ /* 0x000fc600030f0eff */
[----:B------:R-:W1:Y:S01]  /*fe60*/  LDC R130, c[0x0][0x3d8] ;  /* 0x0000f600ff827b82 */ /* 0x000e620000000800 */
[----:B------:R-:W-:Y:S01]  /*fe70*/  LEA.HI.X.SX32 R23, R131, R139, 0x1, P4 ;  /* 0x0000008b83177211 */ /* 0x000fe200020f0eff */
[----:B----4-:R-:W-:-:S06]  /*fe80*/  IMAD R77, R77, 0x102, RZ ;  /* 0x000001024d4d7824 */ /* 0x010fcc00078e02ff */
[----:B------:R-:W2:Y:S01]  /*fe90*/  LDC R131, c[0x0][0x3d8] ;  /* 0x0000f600ff837b82 */ /* 0x000ea20000000800 */
[----:B0-----:R-:W-:-:S07]  /*fea0*/  IMAD R132, R129, 0x81, RZ ;  /* 0x0000008181847824 */ /* 0x001fce00078e02ff */
[----:B------:R-:W0:Y:S01]  /*feb0*/  LDC R129, c[0x0][0x3d8] ;  /* 0x0000f600ff817b82 */ /* 0x000e220000000800 */
[----:B------:R-:W-:Y:S01]  /*fec0*/  IADD3 R76, P5, PT, R77, R138, RZ ;  /* 0x0000008a4d4c7210 */ /* 0x000fe20007fbe0ff */
[----:B------:R-:W-:Y:S03]  /*fed0*/  STL.64 [R1+0x370], R86 ;  /* 0x0003705601007387 */ /* 0x000fe60000100a00 */
[----:B------:R-:W-:Y:S01]  /*fee0*/  LEA.HI.X.SX32 R77, R132, R139, 0x1, P5 ;  /* 0x0000008b844d7211 */ /* 0x000fe200028f0eff */
[----:B------:R-:W-:Y:S01]  /*fef0*/  STL.64 [R1+0x360], R84 ;  /* 0x0003605401007387 */ /* 0x000fe20000100a00 */
[----:B-1----:R-:W-:-:S03]  /*ff00*/  IMAD R130, R130, 0x108, RZ ;  /* 0x0000010882827824 */ /* 0x002fc600078e02ff */
[----:B------:R-:W-:Y:S04]  /*ff10*/  STL.64 [R1+0x348], R76 ;  /* 0x0003484c01007387 */ /* 0x000fe80000100a00 */
[----:B------:R1:W-:Y:S01]  /*ff20*/  STL.64 [R1+0x340], R22 ;  /* 0x0003401601007387 */ /* 0x0003e20000100a00 */
[----:B------:R-:W-:Y:S01]  /*ff30*/  IADD3 R142, P5, PT, R130, R138, RZ ;  /* 0x0000008a828e7210 */ /* 0x000fe20007fbe0ff */
[----:B0-----:R-:W-:-:S05]  /*ff40*/  IMAD R129, R129, 0x10a, RZ ;  /* 0x0000010a81817824 */ /* 0x001fca00078e02ff */
[----:B-1----:R-:W-:Y:S02]  /*ff50*/  IADD3 R22, P4, PT, R129, R138, RZ ;  /* 0x0000008a81167210 */ /* 0x002fe40007f9e0ff */
[----:B------:R-:W0:Y:S01]  /*ff60*/  LDC R129, c[0x0][0x3d8] ;  /* 0x0000f600ff817b82 */ /* 0x000e220000000800 */
[----:B--2---:R-:W-:-:S07]  /*ff70*/  IMAD R130, R131, 0x114, RZ ;  /* 0x0000011483827824 */ /* 0x004fce00078e02ff */
[----:B------:R-:W1:Y:S01]  /*ff80*/  LDC R131, c[0x0][0x3d8] ;  /* 0x0000f600ff837b82 */ /* 0x000e620000000800 */
[----:B------:R-:W-:Y:S02]  /*ff90*/  LEA.HI.X.SX32 R143, R133, R139, 0x1, P5 ;  /* 0x0000008b858f7211 */ /* 0x000fe400028f0eff */
[----:B------:R-:W-:Y:S01]  /*ffa0*/  IADD3 R104, P5, PT, R130, R138, RZ ;  /* 0x0000008a82687210 */ /* 0x000fe20007fbe0ff */
[----:B0-----:R-:W-:-:S05]  /*ffb0*/  IMAD R129, R129, 0x85, RZ ;  /* 0x0000008581817824 */ /* 0x001fca00078e02ff */
[----:B------:R-:W-:Y:S02]  /*ffc0*/  LEA.HI.X.SX32 R23, R129, R139, 0x1, P4 ;  /* 0x0000008b81177211 */ /* 0x000fe400020f0eff */
[----:B------:R-:W0:Y:S01]  /*ffd0*/  LDC R129, c[0x0][0x3d8] ;  /* 0x0000f600ff817b82 */ /* 0x000e220000000800 */
[----:B-1----:R-:W-:-:S07]  /*ffe0*/  IMAD R130, R131, 0x116, RZ ;  /* 0x0000011683827824 */ /* 0x002fce00078e02ff */
[----:B------:R-:W1:Y:S01]  /*fff0*/  LDC R131, c[0x0][0x3d8] ;  /* 0x0000f600ff837b82 */ /* 0x000e620000000800 */
[----:B------:R-:W-:Y:S01]  /*10000*/  IMAD R83, R83, 0x83, RZ ;  /* 0x0000008353537824 */ /* 0x000fe200078e02ff */
[----:B------:R-:W-:-:S04]  /*10010*/  IADD3 R28, P6, PT, R79, R138, RZ ;  /* 0x0000008a4f1c7210 */ /* 0x000fc80007fde0ff */
[----:B------:R-:W-:-:S05]  /*10020*/  LEA.HI.X.SX32 R29, R83, R139, 0x1, P6 ;  /* 0x0000008b531d7211 */ /* 0x000fca00030f0eff */
[----:B------:R-:W-:Y:S04]  /*10030*/  STL.64 [R1+0x338], R28 ;  /* 0x0003381c01007387 */ /* 0x000fe80000100a00 */
[----:B------:R2:W-:Y:S02]  /*10040*/  STL.64 [R1+0x328], R22 ;  /* 0x0003281601007387 */ /* 0x0005e40000100a00 */
[----:B--2---:R-:W-:Y:S01]  /*10050*/  IADD3 R22, P4, PT, R130, R138, RZ ;  /* 0x0000008a82167210 */ /* 0x004fe20007f9e0ff */
[----:B-1----:R-:W-:Y:S02]  /*10060*/  IMAD R130, R131, 0x89, RZ ;  /* 0x0000008983827824 */ /* 0x002fe400078e02ff */
[----:B0-----:R-:W-:Y:S02]  /*10070*/  IMAD R131, R129, 0x118, RZ ;  /* 0x0000011881837824 */ /* 0x001fe400078e02ff */
[----:B------:R-:W0:Y:S01]  /*10080*/  LDC R129, c[0x0][0x3d8] ;  /* 0x0000f600ff817b82 */ /* 0x000e220000000800 */
[----:B------:R-:W-:-:S05]  /*10090*/  IMAD R82, R82, 0x112, RZ ;  /* 0x0000011252527824 */ /* 0x000fca00078e02ff */
[----:B------:R-:W-:-:S04]  /*100a0*/  IADD3 R82, P6, PT, R82, R138, RZ ;  /* 0x0000008a52527210 */ /* 0x000fc80007fde0ff */
[----:B------:R-:W-:Y:S02]  /*100b0*/  LEA.HI.X.SX32 R83, R130, R139, 0x1, P6 ;  /* 0x0000008b82537211 */ /* 0x000fe400030f0eff */
[----:B------:R-:W-:Y:S02]  /*100c0*/  IADD3 R28, P6, PT, R131, R138, RZ ;  /* 0x0000008a831c7210 */ /* 0x000fe40007fde0ff */
[----:B------:R-:W1:Y:S01]  /*100d0*/  LDC R131, c[0x0][0x3d8] ;  /* 0x0000f600ff837b82 */ /* 0x000e620000000800 */
[----:B0-----:R-:W-:-:S07]  /*100e0*/  IMAD R130, R129, 0x11a, RZ ;  /* 0x0000011a81827824 */ /* 0x001fce00078e02ff */
[----:B------:R-:W0:Y:S01]  /*100f0*/  LDC R129, c[0x0][0x3d8] ;  /* 0x0000f600ff817b82 */ /* 0x000e220000000800 */
[----:B------:R-:W-:Y:S02]  /*10100*/  LEA.HI.X.SX32 R105, R73, R139, 0x1, P5 ;  /* 0x0000008b49697211 */ /* 0x000fe400028f0eff */
[----:B------:R-:W-:Y:S01]  /*10110*/  IADD3 R76, P5, PT, R130, R138, RZ ;  /* 0x0000008a824c7210 */ /* 0x000fe20007fbe0ff */
[----:B------:R-:W-:Y:S01]  /*10120*/  IMAD R45, R45, 0x8c, RZ ;  /* 0x0000008c2d2d7824 */ /* 0x000fe200078e02ff */
[----:B------:R-:W-:Y:S03]  /*10130*/  STL.64 [R1+0x330], R142 ;  /* 0x0003308e01007387 */ /* 0x000fe60000100a00 */
[----:B------:R-:W2:Y:S01]  /*10140*/  LDC R73, c[0x0][0x3d8] ;  /* 0x0000f600ff497b82 */ /* 0x000ea20000000800 */
[----:B-1----:R-:W-:Y:S02]  /*10150*/  IMAD R130, R131, 0x8b, RZ ;  /* 0x0000008b83827824 */ /* 0x002fe400078e02ff */
[----:B0-----:R-:W-:-:S05]  /*10160*/  IMAD R131, R129, 0x122, RZ ;  /* 0x0000012281837824 */ /* 0x001fca00078e02ff */
[----:B------:R-:W0:Y:S01]  /*10170*/  LDC R129, c[0x0][0x3d8] ;  /* 0x0000f600ff817b82 */ /* 0x000e220000000800 */
[-C--:B------:R-:W-:Y:S01]  /*10180*/  LEA.HI.X.SX32 R23, R130, R139.reuse, 0x1, P4 ;  /* 0x0000008b82177211 */ /* 0x080fe200020f0eff */
[----:B------:R-:W-:Y:S01]  /*10190*/  STL.64 [R1+0x11f8], R142 ;  /* 0x0011f88e01007387 */ /* 0x000fe20000100a00 */
[----:B------:R-:W-:-:S03]  /*101a0*/  LEA.HI.X.SX32 R29, R45, R139, 0x1, P6 ;  /* 0x0000008b2d1d7211 */ /* 0x000fc600030f0eff */
[----:B------:R-:W-:Y:S02]  /*101b0*/  STL.64 [R1+0x310], R82 ;  /* 0x0003105201007387 */ /* 0x000fe40000100a00 */
[----:B------:R-:W1:Y:S02]  /*101c0*/  LDC R130, c[0x0][0x3d8] ;  /* 0x0000f600ff827b82 */ /* 0x000e640000000800 */
[----:B------:R3:W-:Y:S04]  /*101d0*/  STL.64 [R1+0x300], R22 ;  /* 0x0003001601007387 */ /* 0x0007e80000100a00 */
[----:B------:R-:W-:Y:S04]  /*101e0*/  STL.64 [R1+0x308], R104 ;  /* 0x0003086801007387 */ /* 0x000fe80000100a00 */
[----:B------:R-:W-:Y:S01]  /*101f0*/  STL.64 [R1+0x1230], R104 ;  /* 0x0012306801007387 */ /* 0x000fe20000100a00 */
[-C--:B---3--:R-:W-:Y:S01]  /*10200*/  IADD3 R22, P4, PT, R131, R138.reuse, RZ ;  /* 0x0000008a83167210 */ /* 0x088fe20007f9e0ff */
[----:B0-----:R-:W-:Y:S01]  /*10210*/  IMAD R129, R129, 0x124, RZ ;  /* 0x0000012481817824 */ /* 0x001fe200078e02ff */
[----:B------:R-:W0:Y:S01]  /*10220*/  LDC R131, c[0x0][0x3d8] ;  /* 0x0000f600ff837b82 */ /* 0x000e220000000800 */
[----:B------:R-:W-:Y:S04]  /*10230*/  STL [R1+0x10bc], R45 ;  /* 0x0010bc2d01007387 */ /* 0x000fe80000100800 */
[----:B------:R3:W-:Y:S02]  /*10240*/  STL.64 [R1+0x2f8], R28 ;  /* 0x0002f81c01007387 */ /* 0x0007e40000100a00 */
[----:B---3--:R-:W-:-:S02]  /*10250*/  IADD3 R28, P6, PT, R129, R138, RZ ;  /* 0x0000008a811c7210 */ /* 0x008fc40007fde0ff */
[----:B------:R-:W3:Y:S01]  /*10260*/  LDC R129, c[0x0][0x3d8] ;  /* 0x0000f600ff817b82 */ /* 0x000ee20000000800 */
[----:B0-----:R-:W-:-:S05]  /*10270*/  IMAD R131, R131, 0x91, RZ ;  /* 0x0000009183837824 */ /* 0x001fca00078e02ff */
[-C--:B------:R-:W-:Y:S01]  /*10280*/  LEA.HI.X.SX32 R23, R131, R139.reuse, 0x1, P4 ;  /* 0x0000008b83177211 */ /* 0x080fe200020f0eff */
[----:B--2---:R-:W-:Y:S02]  /*10290*/  IMAD R73, R73, 0x8d, RZ ;  /* 0x0000008d49497824 */ /* 0x004fe400078e02ff */
[----:B-1----:R-:W-:Y:S01]  /*102a0*/  IMAD R130, R130, 0x126, RZ ;  /* 0x0000012682827824 */ /* 0x002fe200078e02ff */
[-C--:B------:R-:W-:Y:S01]  /*102b0*/  LEA.HI.X.SX32 R29, R71, R139.reuse, 0x1, P6 ;  /* 0x0000008b471d7211 */ /* 0x080fe200030f0eff */
[----:B------:R0:W-:Y:S01]  /*102c0*/  STL.64 [R1+0x2d8], R22 ;  /* 0x0002d81601007387 */ /* 0x0001e20000100a00 */
[----:B---3--:R-:W-:Y:S01]  /*102d0*/  IMAD R129, R129, 0x128, RZ ;  /* 0x0000012881817824 */ /* 0x008fe200078e02ff */
[----:B------:R-:W-:Y:S01]  /*102e0*/  LEA.HI.X.SX32 R77, R73, R139, 0x1, P5 ;  /* 0x0000008b494d7211 */ /* 0x000fe200028f0eff */
[----:B------:R-:W1:Y:S03]  /*102f0*/  LDC R131, c[0x0][0x3d8] ;  /* 0x0000f600ff837b82 */ /* 0x000e660000000800 */
[----:B0-----:R-:W-:-:S05]  /*10300*/  IADD3 R22, P4, PT, R129, R138, RZ ;  /* 0x0000008a81167210 */ /* 0x001fca0007f9e0ff */
[----:B------:R-:W0:Y:S01]  /*10310*/  LDC R129, c[0x0][0x3d8] ;  /* 0x0000f600ff817b82 */ /* 0x000e220000000800 */
[----:B------:R-:W-:-:S07]  /*10320*/  IADD3 R132, P5, PT, R130, R138, RZ ;  /* 0x0000008a82847210 */ /* 0x000fce0007fbe0ff */
[----:B------:R-:W2:Y:S01]  /*10330*/  LDC R71, c[0x0][0x3d8] ;  /* 0x0000f600ff477b82 */ /* 0x000ea20000000800 */
[----:B0-----:R-:W-:-:S07]  /*10340*/  IMAD R130, R129, 0x12a, RZ ;  /* 0x0000012a81827824 */ /* 0x001fce00078e02ff */
[----:B------:R-:W0:Y:S01]  /*10350*/  LDC R129, c[0x0][0x3d8] ;  /* 0x0000f600ff817b82 */ /* 0x000e220000000800 */
[----:B------:R-:W-:Y:S01]  /*10360*/  LEA.HI.X.SX32 R23, R128, R139, 0x1, P4 ;  /* 0x0000008b80177211 */ /* 0x000fe200020f0eff */
[----:B-1----:R-:W-:Y:S01]  /*10370*/  IMAD R131, R131, 0x93, RZ ;  /* 0x0000009383837824 */ /* 0x002fe200078e02ff */
[----:B------:R-:W-:Y:S01]  /*10380*/  STL.64 [R1+0x2f0], R76 ;  /* 0x0002f04c01007387 */ /* 0x000fe20000100a00 */
[----:B--2---:R-:W-:-:S03]  /*10390*/  IMAD R71, R71, 0x132, RZ ;  /* 0x0000013247477824 */ /* 0x004fc600078e02ff */
[----:B------:R-:W-:Y:S01]  /*103a0*/  STL.64 [R1+0x2d0], R28 ;  /* 0x0002d01c01007387 */ /* 0x000fe20000100a00 */
[----:B------:R-:W-:Y:S01]  /*103b0*/  LEA.HI.X.SX32 R133, R131, R139, 0x1, P5 ;  /* 0x0000008b83857211 */ /* 0x000fe200028f0eff */
[----:B------:R-:W1:Y:S02]  /*103c0*/  LDC R128, c[0x0][0x3d8] ;  /* 0x0000f600ff807b82 */ /* 0x000e640000000800 */
[----:B------:R2:W-:Y:S01]  /*103d0*/  STL.64 [R1+0x2c0], R22 ;  /* 0x0002c01601007387 */ /* 0x0005e20000100a00 */
[----:B------:R-:W-:-:S05]  /*103e0*/  IADD3 R80, P5, PT, R71, R138, RZ ;  /* 0x0000008a47507210 */ /* 0x000fca0007fbe0ff */
[----:B------:R-:W3:Y:S01]  /*103f0*/  LDC R71, c[0x0][0x3d8] ;  /* 0x0000f600ff477b82 */ /* 0x000ee20000000800 */
[----:B0-----:R-:W-:-:S05]  /*10400*/  IMAD R129, R129, 0x134, RZ ;  /* 0x0000013481817824 */ /* 0x001fca00078e02ff */
[-C--:B--2---:R-:W-:Y:S02]  /*10410*/  IADD3 R22, P4, PT, R129, R138.reuse, RZ ;  /* 0x0000008a81167210 */ /* 0x084fe40007f9e0ff */
[----:B------:R-:W0:Y:S01]  /*10420*/  LDC R129, c[0x0][0x3d8] ;  /* 0x0000f600ff817b82 */ /* 0x000e220000000800 */
[----:B------:R-:W-:Y:S01]  /*10430*/  IADD3 R28, P6, PT, R130, R138, RZ ;  /* 0x0000008a821c7210 */ /* 0x000fe20007fde0ff */
[----:B---3--:R-:W-:Y:S02]  /*10440*/  IMAD R71, R71, 0x136, RZ ;  /* 0x0000013647477824 */ /* 0x008fe400078e02ff */
[----:B0-----:R-:W-:-:S04]  /*10450*/  IMAD R131, R129, 0x95, RZ ;  /* 0x0000009581837824 */ /* 0x001fc800078e02ff */
[----:B------:R-:W0:Y:S01]  /*10460*/  LDC R129, c[0x0][0x3d8] ;  /* 0x0000f600ff817b82 */ /* 0x000e220000000800 */
[----:B------:R-:W-:Y:S02]  /*10470*/  LEA.HI.X.SX32 R29, R131, R139, 0x1, P6 ;  /* 0x0000008b831d7211 */ /* 0x000fe400030f0eff */
[----:B------:R-:W-:-:S05]  /*10480*/  IADD3 R130, P6, PT, R71, R138, RZ ;  /* 0x0000008a47827210 */ /* 0x000fca0007fde0ff */
[----:B------:R-:W2:Y:S01]  /*10490*/  LDC R71, c[0x0][0x3d8] ;  /* 0x0000f600ff477b82 */ /* 0x000ea20000000800 */
[----:B-1----:R-:W-:Y:S01]  /*104a0*/  IMAD R128, R128, 0x99, RZ ;  /* 0x0000009980807824 */ /* 0x002fe200078e02ff */
[----:B------:R-:W-:Y:S01]  /*104b0*/  STL.64 [R1+0x2c8], R132 ;  /* 0x0002c88401007387 */ /* 0x000fe20000100a00 */
[----:B------:R-:W-:-:S03]  /*104c0*/  LEA.HI.X.SX32 R23, R70, R139, 0x1, P4 ;  /* 0x0000008b46177211 */ /* 0x000fc600020f0eff */
[----:B------:R-:W-:Y:S01]  /*104d0*/  STL.64 [R1+0x1210], R132 ;  /* 0x0012108401007387 */ /* 0x000fe20000100a00 */
[----:B------:R-:W-:Y:S01]  /*104e0*/  LEA.HI.X.SX32 R81, R128, R139, 0x1, P5 ;  /* 0x0000008b80517211 */ /* 0x000fe200028f0eff */
[----:B------:R-:W-:Y:S01]  /*104f0*/  IMAD R44, R44, 0x9c, RZ ;  /* 0x0000009c2c2c7824 */ /* 0x000fe200078e02ff */
[----:B------:R-:W1:Y:S01]  /*10500*/  LDC R128, c[0x0][0x3d8] ;  /* 0x0000f600ff807b82 */ /* 0x000e620000000800 */
[----:B------:R3:W-:Y:S01]  /*10510*/  STL.64 [R1+0x2b8], R28 ;  /* 0x0002b81c01007387 */ /* 0x0007e20000100a00 */
[----:B0-----:R-:W-:-:S03]  /*10520*/  IMAD R129, R129, 0x138, RZ ;  /* 0x0000013881817824 */ /* 0x001fc600078e02ff */
[----:B------:R0:W-:Y:S03]  /*10530*/  STL.64 [R1+0x298], R22 ;  /* 0x0002981601007387 */ /* 0x0001e60000100a00 */
[----:B------:R-:W4:Y:S01]  /*10540*/  LDC R70, c[0x0][0x3d8] ;  /* 0x0000f600ff467b82 */ /* 0x000f220000000800 */
[----:B---3--:R-:W-:Y:S01]  /*10550*/  IADD3 R28, P5, PT, R129, R138, RZ ;  /* 0x0000008a811c7210 */ /* 0x008fe20007fbe0ff */
[----:B--2---:R-:W-:-:S06]  /*10560*/  IMAD R71, R71, 0x13a, RZ ;  /* 0x0000013a47477824 */ /* 0x004fcc00078e02ff */
[----:B------:R-:W2:Y:S01]  /*10570*/  LDC R129, c[0x0][0x3d8] ;  /* 0x0000f600ff817b82 */ /* 0x000ea20000000800 */
[----:B0-----:R-:W-:-:S07]  /*10580*/  IADD3 R22, P4, PT, R71, R138, RZ ;  /* 0x0000008a47167210 */ /* 0x001fce0007f9e0ff */
[----:B------:R-:W0:Y:S01]  /*10590*/  LDC R71, c[0x0][0x3d8] ;  /* 0x0000f600ff477b82 */ /* 0x000e220000000800 */
[----:B-1----:R-:W-:Y:S01]  /*105a0*/  IMAD R128, R128, 0x9b, RZ ;  /* 0x0000009b80807824 */ /* 0x002fe200078e02ff */
[----:B------:R-:W-:-:S04]  /*105b0*/  LEA.HI.X.SX32 R29, R44, R139, 0x1, P5 ;  /* 0x0000008b2c1d7211 */ /* 0x000fc800028f0eff */
[----:B------:R-:W-:Y:S02]  /*105c0*/  LEA.HI.X.SX32 R131, R128, R139, 0x1, P6 ;  /* 0x0000008b80837211 */ /* 0x000fe400030f0eff */
[----:B------:R-:W1:Y:S01]  /*105d0*/  LDC R128, c[0x0][0x3d8] ;  /* 0x0000f600ff807b82 */ /* 0x000e620000000800 */
[----:B--2---:R-:W-:-:S05]  /*105e0*/  IMAD R129, R129, 0x142, RZ ;  /* 0x0000014281817824 */ /* 0x004fca00078e02ff */
[----:B------:R-:W-:Y:S02]  /*105f0*/  IADD3 R78, P6, PT, R129, R138, RZ ;  /* 0x0000008a814e7210 */ /* 0x000fe40007fde0ff */
[----:B------:R-:W2:Y:S01]  /*10600*/  LDC R129, c[0x0][0x3d8] ;  /* 0x0000f600ff817b82 */ /* 0x000ea20000000800 */
[----:B0-----:R-:W-:-:S05]  /*10610*/  IMAD R71, R71, 0x144, RZ ;  /* 0x0000014447477824 */ /* 0x001fca00078e02ff */
[----:B------:R-:W-:Y:S02]  /*10620*/  IADD3 R142, P5, PT, R71, R138, RZ ;  /* 0x0000008a478e7210 */ /* 0x000fe40007fbe0ff */
[----:B------:R-:W0:Y:S01]  /*10630*/  LDC R71, c[0x0][0x3d8] ;  /* 0x0000f600ff477b82 */ /* 0x000e220000000800 */
[----:B----4-:R-:W-:Y:S02]  /*10640*/  IMAD R73, R70, 0x14a, RZ ;  /* 0x0000014a46497824 */ /* 0x010fe400078e02ff */
[----:B-1----:R-:W-:-:S05]  /*10650*/  IMAD R128, R128, 0x9d, RZ ;  /* 0x0000009d80807824 */ /* 0x002fca00078e02ff */
[----:B------:R-:W1:Y:S01]  /*10660*/  LDC R70, c[0x0][0x3d8] ;  /* 0x0000f600ff467b82 */ /* 0x000e620000000800 */
[----:B------:R-:W-:Y:S01]  /*10670*/  LEA.HI.X.SX32 R23, R128, R139, 0x1, P4 ;  /* 0x0000008b80177211 */ /* 0x000fe200020f0eff */
[----:B--2---:R-:W-:-:S05]  /*10680*/  IMAD R129, R129, 0x146, RZ ;  /* 0x0000014681817824 */ /* 0x004fca00078e02ff */
[----:B------:R-:W-:Y:S01]  /*10690*/  IADD3 R128, P4, PT, R129, R138, RZ ;  /* 0x0000008a81807210 */ /* 0x000fe20007f9e0ff */
[----:B0-----:R-:W-:-:S05]  /*106a0*/  IMAD R71, R71, 0xa3, RZ ;  /* 0x000000a347477824 */ /* 0x001fca00078e02ff */
[-C--:B------:R-:W-:Y:S02]  /*106b0*/  LEA.HI.X.SX32 R129, R71, R139.reuse, 0x1, P4 ;  /* 0x0000008b47817211 */ /* 0x080fe400020f0eff */
[----:B------:R-:W0:Y:S01]  /*106c0*/  LDC R71, c[0x0][0x3d8] ;  /* 0x0000f600ff477b82 */ /* 0x000e220000000800 */
[----:B-1----:R-:W-:Y:S01]  /*106d0*/  IMAD R70, R70, 0x152, RZ ;  /* 0x0000015246467824 */ /* 0x002fe200078e02ff */
[----:B------:R-:W-:Y:S04]  /*106e0*/  STL.64 [R1+0x2a0], R80 ;  /* 0x0002a05001007387 */ /* 0x000fe80000100a00 */
[----:B------:R-:W-:Y:S01]  /*106f0*/  STL [R1+0x10c0], R44 ;  /* 0x0010c02c01007387 */ /* 0x000fe20000100800 */
[----:B------:R-:W-:Y:S02]  /*10700*/  IADD3 R76, P4, PT, R70, R138, RZ ;  /* 0x0000008a464c7210 */ /* 0x000fe40007f9e0ff */
[----:B------:R-:W1:Y:S01]  /*10710*/  LDC R70, c[0x0][0x3d8] ;  /* 0x0000f600ff467b82 */ /* 0x000e620000000800 */
[----:B------:R-:W-:Y:S01]  /*10720*/  STL.64 [R1+0x288], R28 ;  /* 0x0002881c01007387 */ /* 0x000fe20000100a00 */
[----:B------:R-:W-:-:S03]  /*10730*/  LEA.HI.X.SX32 R143, R75, R139, 0x1, P5 ;  /* 0x0000008b4b8f7211 */ /* 0x000fc600028f0eff */
[----:B------:R-:W-:Y:S01]  /*10740*/  STL.64 [R1+0x290], R130 ;  /* 0x0002908201007387 */ /* 0x000fe20000100a00 */
[----:B------:R-:W-:Y:S02]  /*10750*/  IMAD R5, R5, 0xa1, RZ ;  /* 0x000000a105057824 */ /* 0x000fe400078e02ff */
[----:B------:R-:W-:Y:S01]  /*10760*/  IMAD R4, R4, 0x148, RZ ;  /* 0x0000014804047824 */ /* 0x000fe200078e02ff */
[----:B------:R-:W-:Y:S01]  /*10770*/  STL.64 [R1+0x1218], R130 ;  /* 0x0012188201007387 */ /* 0x000fe20000100a00 */
[----:B------:R-:W-:Y:S01]  /*10780*/  IMAD R7, R7, 0xa9, RZ ;  /* 0x000000a907077824 */ /* 0x000fe200078e02ff */
[----:B------:R-:W2:Y:S02]  /*10790*/  LDC R75, c[0x0][0x3d8] ;  /* 0x0000f600ff4b7b82 */ /* 0x000ea40000000800 */
[----:B------:R3:W-:Y:S02]  /*107a0*/  STL.64 [R1+0x280], R22 ;  /* 0x0002801601007387 */ /* 0x0007e40000100a00 */
[----:B---3--:R-:W-:Y:S01]  /*107b0*/  IADD3 R22, P5, PT, R73, R138, RZ ;  /* 0x0000008a49167210 */ /* 0x008fe20007fbe0ff */
[----:B0-----:R-:W-:-:S03]  /*107c0*/  IMAD R73, R71, 0x154, RZ ;  /* 0x0000015447497824 */ /* 0x001fc600078e02ff */
[----:B------:R-:W0:Y:S01]  /*107d0*/  LDC R71, c[0x0][0x3d8] ;  /* 0x0000f600ff477b82 */ /* 0x000e220000000800 */
[----:B------:R-:W-:Y:S01]  /*107e0*/  LEA.HI.X.SX32 R79, R5, R139, 0x1, P6 ;  /* 0x0000008b054f7211 */ /* 0x000fe200030f0eff */
[----:B-1----:R-:W-:-:S04]  /*107f0*/  IMAD R70, R70, 0xa5, RZ ;  /* 0x000000a546467824 */ /* 0x002fc800078e02ff */
[----:B------:R-:W-:Y:S01]  /*10800*/  STL.64 [R1+0x268], R78 ;  /* 0x0002684e01007387 */ /* 0x000fe20000100a00 */
[----:B------:R-:W-:-:S03]  /*10810*/  LEA.HI.X.SX32 R23, R70, R139, 0x1, P5 ;  /* 0x0000008b46177211 */ /* 0x000fc600028f0eff */
[----:B------:R-:W-:Y:S04]  /*10820*/  STL.64 [R1+0x260], R142 ;  /* 0x0002608e01007387 */ /* 0x000fe80000100a00 */
[----:B------:R-:W-:Y:S04]  /*10830*/  STL.64 [R1+0x1248], R142 ;  /* 0x0012488e01007387 */ /* 0x000fe80000100a00 */
[----:B------:R-:W-:Y:S01]  /*10840*/  STL.64 [R1+0x258], R128 ;  /* 0x0002588001007387 */ /* 0x000fe20000100a00 */
[----:B0-----:R-:W-:-:S03]  /*10850*/  IMAD R71, R71, 0x156, RZ ;  /* 0x0000015647477824 */ /* 0x001fc600078e02ff */
[----:B------:R-:W-:Y:S04]  /*10860*/  STL.64 [R1+0x1220], R128 ;  /* 0x0012208001007387 */ /* 0x000fe80000100a00 */
[----:B------:R0:W-:Y:S02]  /*10870*/  STL.64 [R1+0x248], R22 ;  /* 0x0002481601007387 */ /* 0x0001e40000100a00 */
[-C--:B0-----:R-:W-:Y:S02]  /*10880*/  IADD3 R22, P5, PT, R71, R138.reuse, RZ ;  /* 0x0000008a47167210 */ /* 0x081fe40007fbe0ff */
[----:B------:R-:W0:Y:S01]  /*10890*/  LDC R71, c[0x0][0x3d8] ;  /* 0x0000f600ff477b82 */ /* 0x000e220000000800 */
[----:B------:R-:W-:-:S04]  /*108a0*/  IADD3 R4, P6, PT, R4, R138, RZ ;  /* 0x0000008a04047210 */ /* 0x000fc80007fde0ff */
[----:B------:R-:W-:Y:S02]  /*108b0*/  LEA.HI.X.SX32 R5, R72, R139, 0x1, P6 ;  /* 0x0000008b48057211 */ /* 0x000fe400030f0eff */
[----:B------:R-:W-:-:S04]  /*108c0*/  IADD3 R28, P6, PT, R73, R138, RZ ;  /* 0x0000008a491c7210 */ /* 0x000fc80007fde0ff */
[----:B------:R-:W-:Y:S02]  /*108d0*/  LEA.HI.X.SX32 R29, R68, R139, 0x1, P6 ;  /* 0x0000008b441d7211 */ /* 0x000fe400030f0eff */
[----:B------:R-:W1:Y:S01]  /*108e0*/  LDC R68, c[0x0][0x3d8] ;  /* 0x0000f600ff447b82 */ /* 0x000e620000000800 */
[----:B0-----:R-:W-:-:S07]  /*108f0*/  IMAD R70, R71, 0x15a, RZ ;  /* 0x0000015a47467824 */ /* 0x001fce00078e02ff */
[----:B------:R-:W0:Y:S01]  /*10900*/  LDC R71, c[0x0][0x3d8] ;  /* 0x0000f600ff477b82 */ /* 0x000e220000000800 */
[----:B------:R-:W-:Y:S04]  /*10910*/  STL.64 [R1+0x250], R4 ;  /* 0x0002500401007387 */ /* 0x000fe80000100a00 */
[----:B------:R3:W-:Y:S02]  /*10920*/  STL.64 [R1+0x11b8], R4 ;  /* 0x0011b80401007387 */ /* 0x0007e40000100a00 */
[----:B---3--:R-:W-:Y:S01]  /*10930*/  IADD3 R4, P6, PT, R70, R138, RZ ;  /* 0x0000008a46047210 */ /* 0x008fe20007fde0ff */
[----:B-1----:R-:W-:Y:S02]  /*10940*/  IMAD R70, R68, 0x162, RZ ;  /* 0x0000016244467824 */ /* 0x002fe400078e02ff */
[----:B------:R-:W1:Y:S01]  /*10950*/  LDC R68, c[0x0][0x3d8] ;  /* 0x0000f600ff447b82 */ /* 0x000e620000000800 */
[----:B0-----:R-:W-:-:S07]  /*10960*/  IMAD R73, R71, 0xab, RZ ;  /* 0x000000ab47497824 */ /* 0x001fce00078e02ff */
[----:B------:R-:W0:Y:S01]  /*10970*/  LDC R71, c[0x0][0x3d8] ;  /* 0x0000f600ff477b82 */ /* 0x000e220000000800 */
[----:B------:R-:W-:Y:S01]  /*10980*/  IMAD R6, R6, 0x158, RZ ;  /* 0x0000015806067824 */ /* 0x000fe200078e02ff */
[----:B------:R-:W-:Y:S01]  /*10990*/  LEA.HI.X.SX32 R77, R7, R139, 0x1, P4 ;  /* 0x0000008b074d7211 */ /* 0x000fe200020f0eff */
[----:B------:R-:W-:-:S03]  /*109a0*/  IMAD R43, R43, 0xac, RZ ;  /* 0x000000ac2b2b7824 */ /* 0x000fc600078e02ff */
[----:B------:R-:W-:Y:S01]  /*109b0*/  IADD3 R6, P4, PT, R6, R138, RZ ;  /* 0x0000008a06067210 */ /* 0x000fe20007f9e0ff */
[----:B------:R3:W-:Y:S03]  /*109c0*/  STL.64 [R1+0x228], R28 ;  /* 0x0002281c01007387 */ /* 0x0007e60000100a00 */
[-C--:B------:R-:W-:Y:S01]  /*109d0*/  LEA.HI.X.SX32 R7, R43, R139.reuse, 0x1, P4 ;  /* 0x0000008b2b077211 */ /* 0x080fe200020f0eff */
[----:B-1----:R-:W-:Y:S01]  /*109e0*/  IMAD R68, R68, 0xad, RZ ;  /* 0x000000ad44447824 */ /* 0x002fe200078e02ff */
[----:B------:R-:W-:Y:S01]  /*109f0*/  LEA.HI.X.SX32 R23, R73, R139, 0x1, P5 ;  /* 0x0000008b49177211 */ /* 0x000fe200028f0eff */
[----:B0-----:R-:W-:-:S03]  /*10a00*/  IMAD R71, R71, 0x164, RZ ;  /* 0x0000016447477824 */ /* 0x001fc600078e02ff */
[----:B------:R-:W-:Y:S02]  /*10a10*/  LEA.HI.X.SX32 R5, R68, R139, 0x1, P6 ;  /* 0x0000008b44057211 */ /* 0x000fe400030f0eff */
[----:B------:R-:W0:Y:S01]  /*10a20*/  LDC R68, c[0x0][0x3d8] ;  /* 0x0000f600ff447b82 */ /* 0x000e220000000800 */
[-C--:B---3--:R-:W-:Y:S02]  /*10a30*/  IADD3 R28, P4, PT, R71, R138.reuse, RZ ;  /* 0x0000008a471c7210 */ /* 0x088fe40007f9e0ff */
[----:B------:R-:W-:-:S05]  /*10a40*/  IADD3 R72, P5, PT, R70, R138, RZ ;  /* 0x0000008a46487210 */ /* 0x000fca0007fbe0ff */
[----:B------:R-:W1:Y:S08]  /*10a50*/  LDC R71, c[0x0][0x3d8] ;  /* 0x0000f600ff477b82 */ /* 0x000e700000000800 */
[----:B------:R-:W3:Y:S01]  /*10a60*/  LDC R70, c[0x0][0x3d8] ;  /* 0x0000f600ff467b82 */ /* 0x000ee20000000800 */
[----:B------:R-:W-:-:S07]  /*10a70*/  LEA.HI.X.SX32 R29, R69, R139, 0x1, P4 ;  /* 0x0000008b451d7211 */ /* 0x000fce00020f0eff */
[----:B------:R-:W4:Y:S01]  /*10a80*/  LDC R69, c[0x0][0x3d8] ;  /* 0x0000f600ff457b82 */ /* 0x000f220000000800 */
[----:B0-----:R-:W-:Y:S01]  /*10a90*/  IMAD R68, R68, 0x168, RZ ;  /* 0x0000016844447824 */ /* 0x001fe200078e02ff */
[----:B------:R-:W-:Y:S01]  /*10aa0*/  STL.64 [R1+0x230], R76 ;  /* 0x0002304c01007387 */ /* 0x000fe20000100a00 */
[----:B-1----:R-:W-:-:S03]  /*10ab0*/  IMAD R71, R71, 0xb1, RZ ;  /* 0x000000b147477824 */ /* 0x002fc600078e02ff */
[----:B------:R0:W-:Y:S04]  /*10ac0*/  STL.64 [R1+0x220], R22 ;  /* 0x0002201601007387 */ /* 0x0001e80000100a00 */
[----:B------:R-:W-:Y:S01]  /*10ad0*/  STL [R1+0x10c4], R43 ;  /* 0x0010c42b01007387 */ /* 0x000fe20000100800 */
[----:B------:R-:W-:Y:S01]  /*10ae0*/  LEA.HI.X.SX32 R73, R71, R139, 0x1, P5 ;  /* 0x0000008b47497211 */ /* 0x000fe200028f0eff */
[----:B---3--:R-:W-:Y:S02]  /*10af0*/  IMAD R70, R70, 0x166, RZ ;  /* 0x0000016646467824 */ /* 0x008fe400078e02ff */
[----:B------:R1:W-:Y:S03]  /*10b00*/  STL.64 [R1+0x210], R4 ;  /* 0x0002100401007387 */ /* 0x0003e60000100a00 */
[----:B0-----:R-:W-:-:S02]  /*10b10*/  IADD3 R22, P6, PT, R70, R138, RZ ;  /* 0x0000008a46167210 */ /* 0x001fc40007fde0ff */
[----:B-1----:R-:W-:Y:S01]  /*10b20*/  IADD3 R4, P5, PT, R68, R138, RZ ;  /* 0x0000008a44047210 */ /* 0x002fe20007fbe0ff */
[----:B------:R-:W-:Y:S02]  /*10b30*/  IMAD R68, R61, 0xb3, RZ ;  /* 0x000000b33d447824 */ /* 0x000fe400078e02ff */
[----:B----4-:R-:W-:Y:S02]  /*10b40*/  IMAD R71, R69, 0x172, RZ ;  /* 0x0000017245477824 */ /* 0x010fe400078e02ff */
[----:B------:R-:W0:Y:S01]  /*10b50*/  LDC R69, c[0x0][0x3d8] ;  /* 0x0000f600ff457b82 */ /* 0x000e220000000800 */
[----:B------:R-:W-:-:S07]  /*10b60*/  LEA.HI.X.SX32 R23, R68, R139, 0x1, P6 ;  /* 0x0000008b44177211 */ /* 0x000fce00030f0eff */
[----:B------:R-:W1:Y:S01]  /*10b70*/  LDC R68, c[0x0][0x3d8] ;  /* 0x0000f600ff447b82 */ /* 0x000e620000000800 */
[----:B------:R-:W-:Y:S01]  /*10b80*/  IMAD R60, R60, 0x16a, RZ ;  /* 0x0000016a3c3c7824 */ /* 0x000fe200078e02ff */
[----:B------:R-:W-:Y:S01]  /*10b90*/  STL.64 [R1+0x218], R6 ;  /* 0x0002180601007387 */ /* 0x000fe20000100a00 */
[----:B------:R-:W-:-:S03]  /*10ba0*/  LEA.HI.X.SX32 R5, R74, R139, 0x1, P5 ;  /* 0x0000008b4a057211 */ /* 0x000fc600028f0eff */
[----:B------:R-:W-:Y:S01]  /*10bb0*/  STL.64 [R1+0x11b0], R6 ;  /* 0x0011b00601007387 */ /* 0x000fe20000100a00 */
[----:B------:R-:W-:-:S03]  /*10bc0*/  IADD3 R60, P4, PT, R60, R138, RZ ;  /* 0x0000008a3c3c7210 */ /* 0x000fc60007f9e0ff */
[----:B------:R-:W-:Y:S04]  /*10bd0*/  STL.64 [R1+0x1f0], R28 ;  /* 0x0001f01c01007387 */ /* 0x000fe80000100a00 */
[----:B------:R-:W-:Y:S01]  /*10be0*/  STL.64 [R1+0x1f8], R72 ;  /* 0x0001f84801007387 */ /* 0x000fe20000100a00 */
[----:B0-----:R-:W-:-:S03]  /*10bf0*/  IMAD R69, R69, 0x176, RZ ;  /* 0x0000017645457824 */ /* 0x001fc600078e02ff */
[----:B------:R-:W-:Y:S01]  /*10c00*/  STL.64 [R1+0x1e8], R22 ;  /* 0x0001e81601007387 */ /* 0x000fe20000100a00 */
[----:B-1----:R-:W-:-:S03]  /*10c10*/  IMAD R68, R68, 0xb5, RZ ;  /* 0x000000b544447824 */ /* 0x002fc600078e02ff */
[----:B------:R0:W-:Y:S02]  /*10c20*/  STL.64 [R1+0x1e0], R4 ;  /* 0x0001e00401007387 */ /* 0x0001e40000100a00 */
[----:B------:R-:W-:Y:S02]  /*10c30*/  LEA.HI.X.SX32 R61, R68, R139, 0x1, P4 ;  /* 0x0000008b443d7211 */ /* 0x000fe400020f0eff */
[----:B------:R-:W1:Y:S01]  /*10c40*/  LDC R68, c[0x0][0x3d8] ;  /* 0x0000f600ff447b82 */ /* 0x000e620000000800 */
[----:B0-----:R-:W-:-:S07]  /*10c50*/  IADD3 R4, P4, PT, R69, R138, RZ ;  /* 0x0000008a45047210 */ /* 0x001fce0007f9e0ff */
[----:B------:R-:W0:Y:S01]  /*10c60*/  LDC R69, c[0x0][0x3d8] ;  /* 0x0000f600ff457b82 */ /* 0x000e220000000800 */
[----:B--2---:R-:W-:-:S05]  /*10c70*/  IMAD R75, R75, 0x174, RZ ;  /* 0x000001744b4b7824 */ /* 0x004fca00078e02ff */
[----:B------:R-:W-:Y:S01]  /*10c80*/  IADD3 R6, P5, PT, R75, R138, RZ ;  /* 0x0000008a4b067210 */ /* 0x000fe20007fbe0ff */
[----:B-1----:R-:W-:Y:S02]  /*10c90*/  IMAD R74, R68, 0xbb, RZ ;  /* 0x000000bb444a7824 */ /* 0x002fe400078e02ff */
[----:B------:R-:W1:Y:S01]  /*10ca0*/  LDC R68, c[0x0][0x3d8] ;  /* 0x0000f600ff447b82 */ /* 0x000e620000000800 */
[----:B0-----:R-:W-:-:S07]  /*10cb0*/  IMAD R75, R69, 0x182, RZ ;  /* 0x00000182454b7824 */ /* 0x001fce00078e02ff */
[----:B------:R-:W0:Y:S01]  /*10cc0*/  LDC R69, c[0x0][0x3d8] ;  /* 0x0000f600ff457b82 */ /* 0x000e220000000800 */
[----:B------:R-:W-:Y:S01]  /*10cd0*/  IMAD R9, R9, 0xb9, RZ ;  /* 0x000000b909097824 */ /* 0x000fe200078e02ff */
[-C--:B------:R-:W-:Y:S01]  /*10ce0*/  IADD3 R70, P6, PT, R71, R138.reuse, RZ ;  /* 0x0000008a47467210 */ /* 0x080fe20007fde0ff */
[----:B------:R-:W-:Y:S01]  /*10cf0*/  IMAD R8, R8, 0x178, RZ ;  /* 0x0000017808087824 */ /* 0x000fe200078e02ff */
[-C--:B------:R-:W-:Y:S01]  /*10d00*/  LEA.HI.X.SX32 R7, R59, R139.reuse, 0x1, P5 ;  /* 0x0000008b3b077211 */ /* 0x080fe200028f0eff */
[----:B------:R-:W-:Y:S01]  /*10d10*/  IMAD R58, R58, 0x17a, RZ ;  /* 0x0000017a3a3a7824 */ /* 0x000fe200078e02ff */
[-C--:B------:R-:W-:Y:S01]  /*10d20*/  LEA.HI.X.SX32 R71, R9, R139.reuse, 0x1, P6 ;  /* 0x0000008b09477211 */ /* 0x080fe200030f0eff */
[----:B------:R-:W-:Y:S01]  /*10d30*/  IMAD R41, R41, 0xbc, RZ ;  /* 0x000000bc29297824 */ /* 0x000fe200078e02ff */
[----:B------:R-:W-:Y:S01]  /*10d40*/  LEA.HI.X.SX32 R5, R74, R139, 0x1, P4 ;  /* 0x0000008b4a057211 */ /* 0x000fe200020f0eff */
[----:B------:R-:W-:Y:S01]  /*10d50*/  STL.64 [R1+0x1d8], R60 ;  /* 0x0001d83c01007387 */ /* 0x000fe20000100a00 */
[----:B------:R-:W-:-:S02]  /*10d60*/  IADD3 R8, P6, PT, R8, R138, RZ ;  /* 0x0000008a08087210 */ /* 0x000fc40007fde0ff */
[----:B------:R-:W-:Y:S01]  /*10d70*/  IADD3 R58, P5, PT, R58, R138, RZ ;  /* 0x0000008a3a3a7210 */ /* 0x000fe20007fbe0ff */
[----:B------:R-:W-:Y:S01]  /*10d80*/  STL.64 [R1+0x1168], R60 ;  /* 0x0011683c01007387 */ /* 0x000fe20000100a00 */
[----:B-1----:R-:W-:-:S03]  /*10d90*/  IMAD R68, R68, 0x184, RZ ;  /* 0x0000018444447824 */ /* 0x002fc600078e02ff */
[----:B------:R-:W-:Y:S01]  /*10da0*/  STL.64 [R1+0x1c0], R70 ;  /* 0x0001c04601007387 */ /* 0x000fe20000100a00 */
[----:B------:R-:W-:-:S03]  /*10db0*/  LEA.HI.X.SX32 R9, R41, R139, 0x1, P6 ;  /* 0x0000008b29097211 */ /* 0x000fc600030f0eff */
[----:B------:R-:W-:Y:S01]  /*10dc0*/  STL.64 [R1+0x1b8], R6 ;  /* 0x0001b80601007387 */ /* 0x000fe20000100a00 */
[----:B0-----:R-:W-:-:S03]  /*10dd0*/  IMAD R69, R69, 0xbd, RZ ;  /* 0x000000bd45457824 */ /* 0x001fc600078e02ff */
[----:B------:R0:W-:Y:S02]  /*10de0*/  STL.64 [R1+0x1b0], R4 ;  /* 0x0001b00401007387 */ /* 0x0001e40000100a00 */
[----:B------:R-:W-:Y:S02]  /*10df0*/  LEA.HI.X.SX32 R59, R69, R139, 0x1, P5 ;  /* 0x0000008b453b7211 */ /* 0x000fe400028f0eff */
[----:B------:R-:W1:Y:S01]  /*10e00*/  LDC R69, c[0x0][0x3d8] ;  /* 0x0000f600ff457b82 */ /* 0x000e620000000800 */
[----:B0-----:R-:W-:-:S07]  /*10e10*/  IADD3 R4, P6, PT, R68, R138, RZ ;  /* 0x0000008a44047210 */ /* 0x001fce0007fde0ff */
[----:B------:R-:W0:Y:S01]  /*10e20*/  LDC R68, c[0x0][0x3d8] ;  /* 0x0000f600ff447b82 */ /* 0x000e220000000800 */
[----:B------:R-:W-:Y:S01]  /*10e30*/  IADD3 R74, P4, PT, R75, R138, RZ ;  /* 0x0000008a4b4a7210 */ /* 0x000fe20007f9e0ff */
[----:B-1----:R-:W-:Y:S02]  /*10e40*/  IMAD R69, R69, 0x188, RZ ;  /* 0x0000018845457824 */ /* 0x002fe400078e02ff */
[----:B0-----:R-:W-:-:S05]  /*10e50*/  IMAD R68, R68, 0xc1, RZ ;  /* 0x000000c144447824 */ /* 0x001fca00078e02ff */
[-C--:B------:R-:W-:Y:S02]  /*10e60*/  LEA.HI.X.SX32 R75, R68, R139.reuse, 0x1, P4 ;  /* 0x0000008b444b7211 */ /* 0x080fe400020f0eff */
[----:B------:R-:W-:Y:S01]  /*10e70*/  IADD3 R60, P4, PT, R69, R138, RZ ;  /* 0x0000008a453c7210 */ /* 0x000fe20007f9e0ff */
[----:B------:R-:W-:Y:S01]  /*10e80*/  IMAD R155, R155, 0x186, RZ ;  /* 0x000001869b9b7824 */ /* 0x000fe200078e02ff */
[----:B------:R-:W0:Y:S01]  /*10e90*/  LDC R69, c[0x0][0x3d8] ;  /* 0x0000f600ff457b82 */ /* 0x000e220000000800 */
[----:B------:R-:W-:-:S07]  /*10ea0*/  LEA.HI.X.SX32 R5, R161, R139, 0x1, P6 ;  /* 0x0000008ba1057211 */ /* 0x000fce00030f0eff */
[----:B------:R-:W1:Y:S01]  /*10eb0*/  LDC R161, c[0x0][0x3d8] ;  /* 0x0000f600ffa17b82 */ /* 0x000e620000000800 */
[----:B------:R-:W-:Y:S01]  /*10ec0*/  STL [R1+0x10c8], R41 ;  /* 0x0010c82901007387 */ /* 0x000fe20000100800 */
[----:B------:R-:W-:-:S03]  /*10ed0*/  IADD3 R6, P5, PT, R155, R138, RZ ;  /* 0x0000008a9b067210 */ /* 0x000fc60007fbe0ff */
[----:B------:R-:W-:Y:S03]  /*10ee0*/  STL.64 [R1+0x1a8], R8 ;  /* 0x0001a80801007387 */ /* 0x000fe60000100a00 */
[----:B------:R-:W2:Y:S01]  /*10ef0*/  LDC R68, c[0x0][0x3d8] ;  /* 0x0000f600ff447b82 */ /* 0x000ea20000000800 */
[----:B------:R-:W-:Y:S04]  /*10f00*/  STL.64 [R1+0x11c0], R8 ;  /* 0x0011c00801007387 */ /* 0x000fe80000100a00 */
[----:B------:R-:W-:Y:S01]  /*10f10*/  STL.64 [R1+0x1a0], R58 ;  /* 0x0001a03a01007387 */ /* 0x000fe20000100a00 */
[----:B0-----:R-:W-:-:S03]  /*10f20*/  IMAD R155, R69, 0x18a, RZ ;  /* 0x0000018a459b7824 */ /* 0x001fc600078e02ff */
[----:B------:R-:W-:Y:S01]  /*10f30*/  STL.64 [R1+0x1170], R58 ;  /* 0x0011703a01007387 */ /* 0x000fe20000100a00 */
[----:B------:R-:W0:Y:S03]  /*10f40*/  LDC R69, c[0x0][0x3d8] ;  /* 0x0000f600ff457b82 */ /* 0x000e260000000800 */
[----:B------:R-:W-:Y:S04]  /*10f50*/  STL.64 [R1+0x188], R74 ;  /* 0x0001884a01007387 */ /* 0x000fe80000100a00 */
[----:B------:R3:W-:Y:S01]  /*10f60*/  STL.64 [R1+0x180], R4 ;  /* 0x0001800401007387 */ /* 0x0007e20000100a00 */
[----:B-1----:R-:W-:Y:S02]  /*10f70*/  IMAD R32, R161, 0x194, RZ ;  /* 0x00000194a1207824 */ /* 0x002fe400078e02ff */
[----:B------:R-:W1:Y:S01]  /*10f80*/  LDC R161, c[0x0][0x3d8] ;  /* 0x0000f600ffa17b82 */ /* 0x000e620000000800 */
[----:B---3--:R-:W-:-:S07]  /*10f90*/  IADD3 R4, P6, PT, R155, R138, RZ ;  /* 0x0000008a9b047210 */ /* 0x008fce0007fde0ff */
[----:B------:R-:W3:Y:S01]  /*10fa0*/  LDC R155, c[0x0][0x3d8] ;  /* 0x0000f600ff9b7b82 */ /* 0x000ee20000000800 */
[----:B--2---:R-:W-:-:S05]  /*10fb0*/  IMAD R68, R68, 0xc3, RZ ;  /* 0x000000c344447824 */ /* 0x004fca00078e02ff */
[-C--:B------:R-:W-:Y:S02]  /*10fc0*/  LEA.HI.X.SX32 R7, R68, R139.reuse, 0x1, P5 ;  /* 0x0000008b44077211 */ /* 0x080fe400028f0eff */
[----:B------:R-:W-:-:S03]  /*10fd0*/  LEA.HI.X.SX32 R61, R31, R139, 0x1, P4 ;  /* 0x0000008b1f3d7211 */ /* 0x000fc600020f0eff */
[----:B------:R2:W-:Y:S01]  /*10fe0*/  STL.64 [R1+0x178], R6 ;  /* 0x0001780601007387 */ /* 0x0005e20000100a00 */
[----:B---3--:R-:W-:Y:S01]  /*10ff0*/  IMAD R155, R155, 0xc5, RZ ;  /* 0x000000c59b9b7824 */ /* 0x008fe200078e02ff */
[----:B--2---:R-:W-:Y:S01]  /*11000*/  IADD3 R6, P4, PT, R32, R138, RZ ;  /* 0x0000008a20067210 */ /* 0x004fe20007f9e0ff */
[----:B-1----:R-:W-:Y:S02]  /*11010*/  IMAD R32, R161, 0x196, RZ ;  /* 0x00000196a1207824 */ /* 0x002fe400078e02ff */
[----:B------:R-:W1:Y:S01]  /*11020*/  LDC R161, c[0x0][0x3d8] ;  /* 0x0000f600ffa17b82 */ /* 0x000e620000000800 */
[----:B------:R-:W-:-:S07]  /*11030*/  LEA.HI.X.SX32 R5, R155, R139, 0x1, P6 ;  /* 0x0000008b9b057211 */ /* 0x000fce00030f0eff */
[----:B------:R-:W2:Y:S01]  /*11040*/  LDC R155, c[0x0][0x3d8] ;  /* 0x0000f600ff9b7b82 */ /* 0x000ea20000000800 */
[----:B0-----:R-:W-:Y:S01]  /*11050*/  IMAD R69, R69, 0x192, RZ ;  /* 0x0000019245457824 */ /* 0x001fe200078e02ff */
[----:B------:R0:W-:Y:S04]  /*11060*/  STL.64 [R1+0x168], R4 ;  /* 0x0001680401007387 */ /* 0x0001e80000100a00 */
[-C--:B------:R-:W-:Y:S02]  /*11070*/  IADD3 R68, P5, PT, R69, R138.reuse, RZ ;  /* 0x0000008a45447210 */ /* 0x080fe40007fbe0ff */
[----:B0-----:R-:W-:Y:S01]  /*11080*/  IADD3 R4, P6, PT, R32, R138, RZ ;  /* 0x0000008a20047210 */ /* 0x001fe20007fde0ff */
[----:B-1----:R-:W-:Y:S02]  /*11090*/  IMAD R32, R161, 0xc9, RZ ;  /* 0x000000c9a1207824 */ /* 0x002fe400078e02ff */
[----:B------:R-:W0:Y:S01]  /*110a0*/  LDC R161, c[0x0][0x3d8] ;  /* 0x0000f600ffa17b82 */ /* 0x000e220000000800 */
[----:B--2---:R-:W-:-:S02]  /*110b0*/  IMAD R155, R155, 0x198, RZ ;  /* 0x000001989b9b7824 */ /* 0x004fc400078e02ff */
[----:B------:R-:W-:-:S03]  /*110c0*/  LEA.HI.X.SX32 R69, R32, R139, 0x1, P5 ;  /* 0x0000008b20457211 */ /* 0x000fc600028f0eff */
[----:B------:R-:W-:Y:S02]  /*110d0*/  IADD3 R58, P5, PT, R155, R138, RZ ;  /* 0x0000008a9b3a7210 */ /* 0x000fe40007fbe0ff */
[----:B------:R-:W1:Y:S01]  /*110e0*/  LDC R155, c[0x0][0x3d8] ;  /* 0x0000f600ff9b7b82 */ /* 0x000e620000000800 */
[----:B0-----:R-:W-:-:S07]  /*110f0*/  IMAD R32, R161, 0x19a, RZ ;  /* 0x0000019aa1207824 */ /* 0x001fce00078e02ff */
[----:B------:R-:W0:Y:S01]  /*11100*/  LDC R161, c[0x0][0x3d8] ;  /* 0x0000f600ffa17b82 */ /* 0x000e220000000800 */
[----:B-1----:R-:W-:-:S05]  /*11110*/  IMAD R155, R155, 0xcb, RZ ;  /* 0x000000cb9b9b7824 */ /* 0x002fca00078e02ff */
[-C--:B------:R-:W-:Y:S02]  /*11120*/  LEA.HI.X.SX32 R5, R155, R139.reuse, 0x1, P6 ;  /* 0x0000008b9b057211 */ /* 0x080fe400030f0eff */
[----:B------:R-:W1:Y:S01]  /*11130*/  LDC R155, c[0x0][0x3d8] ;  /* 0x0000f600ff9b7b82 */ /* 0x000e620000000800 */
[----:B------:R-:W-:Y:S01]  /*11140*/  LEA.HI.X.SX32 R7, R108, R139, 0x1, P4 ;  /* 0x0000008b6c077211 */ /* 0x000fe200020f0eff */
[----:B------:R-:W-:Y:S01]  /*11150*/  STL.64 [R1+0x170], R60 ;  /* 0x0001703c01007387 */ /* 0x000fe20000100a00 */
[----:B0-----:R-:W-:-:S03]  /*11160*/  IMAD R161, R161, 0x1a2, RZ ;  /* 0x000001a2a1a17824 */ /* 0x001fc600078e02ff */
[----:B------:R-:W-:Y:S04]  /*11170*/  STL.64 [R1+0x11c8], R60 ;  /* 0x0011c83c01007387 */ /* 0x000fe80000100a00 */
[----:B------:R0:W-:Y:S04]  /*11180*/  STL.64 [R1+0x148], R6 ;  /* 0x0001480601007387 */ /* 0x0001e80000100a00 */
[----:B------:R-:W-:Y:S04]  /*11190*/  STL.64 [R1+0x150], R68 ;  /* 0x0001504401007387 */ /* 0x000fe80000100a00 */
[----:B------:R2:W-:Y:S01]  /*111a0*/  STL.64 [R1+0x140], R4 ;  /* 0x0001400401007387 */ /* 0x0005e20000100a00 */
[----:B0-----:R-:W-:Y:S01]  /*111b0*/  IADD3 R6, P4, PT, R32, R138, RZ ;  /* 0x0000008a20067210 */ /* 0x001fe20007f9e0ff */
[----:B-1----:R-:W-:-:S02]  /*111c0*/  IMAD R32, R155, 0x1a4, RZ ;  /* 0x000001a49b207824 */ /* 0x002fc400078e02ff */
[----:B------:R-:W0:Y:S01]  /*111d0*/  LDC R155, c[0x0][0x3d8] ;  /* 0x0000f600ff9b7b82 */ /* 0x000e220000000800 */
[----:B--2---:R-:W-:-:S07]  /*111e0*/  IADD3 R4, P6, PT, R161, R138, RZ ;  /* 0x0000008aa1047210 */ /* 0x004fce0007fde0ff */
[----:B------:R-:W1:Y:S01]  /*111f0*/  LDC R161, c[0x0][0x3d8] ;  /* 0x0000f600ffa17b82 */ /* 0x000e620000000800 */
[----:B------:R-:W-:-:S05]  /*11200*/  IMAD R40, R40, 0xcc, RZ ;  /* 0x000000cc28287824 */ /* 0x000fca00078e02ff */
[----:B------:R-:W-:Y:S01]  /*11210*/  LEA.HI.X.SX32 R59, R40, R139, 0x1, P5 ;  /* 0x0000008b283b7211 */ /* 0x000fe200028f0eff */
[----:B------:R-:W-:Y:S04]  /*11220*/  STL [R1+0x10cc], R40 ;  /* 0x0010cc2801007387 */ /* 0x000fe80000100800 */
[----:B------:R-:W-:Y:S01]  /*11230*/  STL.64 [R1+0x138], R58 ;  /* 0x0001383a01007387 */ /* 0x000fe20000100a00 */
[----:B0-----:R-:W-:-:S03]  /*11240*/  IMAD R155, R155, 0x1a6, RZ ;  /* 0x000001a69b9b7824 */ /* 0x001fc600078e02ff */
[----:B------:R0:W-:Y:S01]  /*11250*/  STL.64 [R1+0x11d0], R58 ;  /* 0x0011d03a01007387 */ /* 0x0001e20000100a00 */
[----:B-1----:R-:W-:-:S05]  /*11260*/  IMAD R161, R161, 0xcd, RZ ;  /* 0x000000cda1a17824 */ /* 0x002fca00078e02ff */
[-C--:B------:R-:W-:Y:S02]  /*11270*/  LEA.HI.X.SX32 R7, R161, R139.reuse, 0x1, P4 ;  /* 0x0000008ba1077211 */ /* 0x080fe400020f0eff */
[----:B0-----:R-:W-:Y:S01]  /*11280*/  IADD3 R58, P4, PT, R155, R138, RZ ;  /* 0x0000008a9b3a7210 */ /* 0x001fe20007f9e0ff */
[----:B------:R-:W0:Y:S08]  /*11290*/  LDC R161, c[0x0][0x3d8] ;  /* 0x0000f600ffa17b82 */ /* 0x000e300000000800 */
[----:B------:R-:W1:Y:S01]  /*112a0*/  LDC R155, c[0x0][0x3d8] ;  /* 0x0000f600ff9b7b82 */ /* 0x000e620000000800 */
[----:B------:R-:W-:Y:S01]  /*112b0*/  IMAD R67, R67, 0xd1, RZ ;  /* 0x000000d143437824 */ /* 0x000fe200078e02ff */
[----:B------:R-:W-:Y:S04]  /*112c0*/  STL.64 [R1+0x130], R6 ;  /* 0x0001300601007387 */ /* 0x000fe80000100a00 */
[----:B------:R-:W-:-:S05]  /*112d0*/  LEA.HI.X.SX32 R5, R67, R139, 0x1, P6 ;  /* 0x0000008b43057211 */ /* 0x000fca00030f0eff */
[----:B------:R2:W-:Y:S01]  /*112e0*/  STL.64 [R1+0x118], R4 ;  /* 0x0001180401007387 */ /* 0x0005e20000100a00 */
[----:B0-----:R-:W-:Y:S02]  /*112f0*/  IMAD R161, R161, 0xd3, RZ ;  /* 0x000000d3a1a17824 */ /* 0x001fe400078e02ff */
[----:B-1----:R-:W-:-:S03]  /*11300*/  IMAD R155, R155, 0x1b2, RZ ;  /* 0x000001b29b9b7824 */ /* 0x002fc600078e02ff */
[----:B------:R-:W-:Y:S02]  /*11310*/  LEA.HI.X.SX32 R59, R161, R139, 0x1, P4 ;  /* 0x0000008ba13b7211 */ /* 0x000fe400020f0eff */
[----:B------:R-:W0:Y:S01]  /*11320*/  LDC R161, c[0x0][0x3d8] ;  /* 0x0000f600ffa17b82 */ /* 0x000e220000000800 */
[----:B--2---:R-:W-:-:S07]  /*11330*/  IADD3 R4, P4, PT, R155, R138, RZ ;  /* 0x0000008a9b047210 */ /* 0x004fce0007f9e0ff */
[----:B------:R-:W1:Y:S01]  /*11340*/  LDC R155, c[0x0][0x3d8] ;  /* 0x0000f600ff9b7b82 */ /* 0x000e620000000800 */
[----:B------:R-:W-:Y:S01]  /*11350*/  IMAD R56, R56, 0x1aa, RZ ;  /* 0x000001aa38387824 */ /* 0x000fe200078e02ff */
[----:B------:R-:W-:-:S04]  /*11360*/  IADD3 R128, P5, PT, R32, R138, RZ ;  /* 0x0000008a20807210 */ /* 0x000fc80007fbe0ff */
[----:B------:R-:W-:Y:S02]  /*11370*/  LEA.HI.X.SX32 R129, R57, R139, 0x1, P5 ;  /* 0x0000008b39817211 */ /* 0x000fe400028f0eff */
[----:B------:R-:W-:Y:S01]  /*11380*/  IADD3 R56, P5, PT, R56, R138, RZ ;  /* 0x0000008a38387210 */ /* 0x000fe20007fbe0ff */
[----:B------:R-:W2:Y:S01]  /*11390*/  LDC R32, c[0x0][0x3d8] ;  /* 0x0000f600ff207b82 */ /* 0x000ea20000000800 */
[----:B0-----:R-:W-:Y:S02]  /*113a0*/  IMAD R161, R161, 0xd5, RZ ;  /* 0x000000d5a1a17824 */ /* 0x001fe400078e02ff */
[----:B-1----:R-:W-:-:S03]  /*113b0*/  IMAD R155, R155, 0x1b6, RZ ;  /* 0x000001b69b9b7824 */ /* 0x002fc600078e02ff */
[----:B------:R-:W-:Y:S01]  /*113c0*/  LEA.HI.X.SX32 R57, R161, R139, 0x1, P5 ;  /* 0x0000008ba1397211 */ /* 0x000fe200028f0eff */
[----:B------:R-:W-:Y:S01]  /*113d0*/  IMAD R66, R66, 0x1a8, RZ ;  /* 0x000001a842427824 */ /* 0x000fe200078e02ff */
[----:B------:R-:W-:Y:S01]  /*113e0*/  STL.64 [R1+0x110], R128 ;  /* 0x0001108001007387 */ /* 0x000fe20000100a00 */
[----:B------:R-:W-:Y:S01]  /*113f0*/  IMAD R135, R135, 0xd9, RZ ;  /* 0x000000d987877824 */ /* 0x000fe200078e02ff */
[-C--:B------:R-:W-:Y:S01]  /*11400*/  IADD3 R60, P5, PT, R155, R138.reuse, RZ ;  /* 0x0000008a9b3c7210 */ /* 0x080fe20007fbe0ff */
[----:B------:R-:W-:Y:S01]  /*11410*/  IMAD R134, R134, 0x1b8, RZ ;  /* 0x000001b886867824 */ /* 0x000fe200078e02ff */
[----:B------:R-:W0:Y:S01]  /*11420*/  LDC R155, c[0x0][0x3d8] ;  /* 0x0000f600ff9b7b82 */ /* 0x000e220000000800 */
[----:B------:R-:W-:Y:S01]  /*11430*/  IADD3 R66, P6, PT, R66, R138, RZ ;  /* 0x0000008a42427210 */ /* 0x000fe20007fde0ff */
[----:B--2---:R-:W-:-:S03]  /*11440*/  IMAD R32, R32, 0x1b4, RZ ;  /* 0x000001b420207824 */ /* 0x004fc600078e02ff */
[----:B------:R-:W-:Y:S01]  /*11450*/  LEA.HI.X.SX32 R67, R109, R139, 0x1, P6 ;  /* 0x0000008b6d437211 */ /* 0x000fe200030f0eff */
[----:B------:R-:W-:Y:S02]  /*11460*/  IMAD R38, R38, 0xdc, RZ ;  /* 0x000000dc26267824 */ /* 0x000fe400078e02ff */
[----:B------:R-:W1:Y:S01]  /*11470*/  LDC R161, c[0x0][0x3d8] ;  /* 0x0000f600ffa17b82 */ /* 0x000e620000000800 */
[----:B0-----:R-:W-:-:S05]  /*11480*/  IMAD R155, R155, 0xdb, RZ ;  /* 0x000000db9b9b7824 */ /* 0x001fca00078e02ff */
[----:B------:R-:W-:Y:S02]  /*11490*/  LEA.HI.X.SX32 R61, R155, R139, 0x1, P5 ;  /* 0x0000008b9b3d7211 */ /* 0x000fe400028f0eff */
[----:B------:R-:W0:Y:S01]  /*114a0*/  LDC R155, c[0x0][0x3d8] ;  /* 0x0000f600ff9b7b82 */ /* 0x000e220000000800 */
[----:B------:R-:W-:-:S04]  /*114b0*/  IADD3 R130, P6, PT, R32, R138, RZ ;  /* 0x0000008a20827210 */ /* 0x000fc80007fde0ff */
[-C--:B------:R-:W-:Y:S01]  /*114c0*/  LEA.HI.X.SX32 R131, R2, R139.reuse, 0x1, P6 ;  /* 0x0000008b02837211 */ /* 0x080fe200030f0eff */
[----:B------:R-:W-:Y:S01]  /*114d0*/  IMAD R2, R55, 0x1c2, RZ ;  /* 0x000001c237027824 */ /* 0x000fe200078e02ff */
[----:B------:R2:W-:Y:S04]  /*114e0*/  STL.64 [R1+0x1250], R128 ;  /* 0x0012508001007387 */ /* 0x0005e80000100a00 */
[----:B--2---:R-:W-:Y:S01]  /*114f0*/  IADD3 R128, P5, PT, R2, R138, RZ ;  /* 0x0000008a02807210 */ /* 0x004fe20007fbe0ff */
[----:B0-----:R-:W-:Y:S02]  /*11500*/  IMAD R2, R155, 0x1c4, RZ ;  /* 0x000001c49b027824 */ /* 0x001fe400078e02ff */
[----:B------:R-:W0:Y:S01]  /*11510*/  LDC R155, c[0x0][0x3d8] ;  /* 0x0000f600ff9b7b82 */ /* 0x000e220000000800 */
[----:B------:R-:W-:-:S02]  /*11520*/  LEA.HI.X.SX32 R5, R135, R139, 0x1, P4 ;  /* 0x0000008b87057211 */ /* 0x000fc400020f0eff */
[----:B------:R-:W-:-:S04]  /*11530*/  IADD3 R134, P4, PT, R134, R138, RZ ;  /* 0x0000008a86867210 */ /* 0x000fc80007f9e0ff */
[----:B------:R-:W-:Y:S02]  /*11540*/  LEA.HI.X.SX32 R135, R38, R139, 0x1, P4 ;  /* 0x0000008b26877211 */ /* 0x000fe400020f0eff */
[----:B------:R-:W-:Y:S02]  /*11550*/  IADD3 R132, P4, PT, R2, R138, RZ ;  /* 0x0000008a02847210 */ /* 0x000fe40007f9e0ff */
[----:B------:R-:W2:Y:S01]  /*11560*/  LDC R2, c[0x0][0x3d8] ;  /* 0x0000f600ff027b82 */ /* 0x000ea20000000800 */
[----:B0-----:R-:W-:-:S07]  /*11570*/  IMAD R32, R155, 0xdd, RZ ;  /* 0x000000dd9b207824 */ /* 0x001fce00078e02ff */
[----:B------:R-:W0:Y:S01]  /*11580*/  LDC R155, c[0x0][0x3d8] ;  /* 0x0000f600ff9b7b82 */ /* 0x000e220000000800 */
[----:B--2---:R-:W-:-:S05]  /*11590*/  IMAD R2, R2, 0xe1, RZ ;  /* 0x000000e102027824 */ /* 0x004fca00078e02ff */
[----:B------:R-:W-:Y:S02]  /*115a0*/  LEA.HI.X.SX32 R129, R2, R139, 0x1, P5 ;  /* 0x0000008b02817211 */ /* 0x000fe400028f0eff */
[----:B------:R-:W2:Y:S01]  /*115b0*/  LDC R2, c[0x0][0x3d8] ;  /* 0x0000f600ff027b82 */ /* 0x000ea20000000800 */
[----:B0-----:R-:W-:-:S05]  /*115c0*/  IMAD R155, R155, 0x1c8, RZ ;  /* 0x000001c89b9b7824 */ /* 0x001fca00078e02ff */
[----:B------:R-:W-:Y:S02]  /*115d0*/  IADD3 R6, P5, PT, R155, R138, RZ ;  /* 0x0000008a9b067210 */ /* 0x000fe40007fbe0ff */
[----:B------:R-:W0:Y:S01]  /*115e0*/  LDC R155, c[0x0][0x3d8] ;  /* 0x0000f600ff9b7b82 */ /* 0x000e220000000800 */
[----:B------:R-:W-:Y:S02]  /*115f0*/  IMAD R54, R54, 0x1ba, RZ ;  /* 0x000001ba36367824 */ /* 0x000fe400078e02ff */
[----:B-1----:R-:W-:-:S03]  /*11600*/  IMAD R161, R161, 0x1c6, RZ ;  /* 0x000001c6a1a17824 */ /* 0x002fc600078e02ff */
[----:B------:R-:W-:Y:S01]  /*11610*/  IADD3 R54, P6, PT, R54, R138, RZ ;  /* 0x0000008a36367210 */ /* 0x000fe20007fde0ff */
[----:B--2---:R-:W-:-:S03]  /*11620*/  IMAD R2, R2, 0xe3, RZ ;  /* 0x000000e302027824 */ /* 0x004fc600078e02ff */
[-C--:B------:R-:W-:Y:S02]  /*11630*/  LEA.HI.X.SX32 R55, R32, R139.reuse, 0x1, P6 ;  /* 0x0000008b20377211 */ /* 0x080fe400030f0eff */
[----:B------:R-:W-:Y:S02]  /*11640*/  IADD3 R8, P6, PT, R161, R138, RZ ;  /* 0x0000008aa1087210 */ /* 0x000fe40007fde0ff */
[----:B------:R-:W1:Y:S02]  /*11650*/  LDC R161, c[0x0][0x3d8] ;  /* 0x0000f600ffa17b82 */ /* 0x000e640000000800 */
[----:B------:R-:W-:-:S06]  /*11660*/  LEA.HI.X.SX32 R9, R2, R139, 0x1, P6 ;  /* 0x0000008b02097211 */ /* 0x000fcc00030f0eff */
[----:B------:R-:W2:Y:S01]  /*11670*/  LDC R2, c[0x0][0x3d8] ;  /* 0x0000f600ff027b82 */ /* 0x000ea20000000800 */
[----:B0-----:R-:W-:-:S05]  /*11680*/  IMAD R155, R155, 0x1d2, RZ ;  /* 0x000001d29b9b7824 */ /* 0x001fca00078e02ff */
[----:B------:R-:W-:Y:S02]  /*11690*/  IADD3 R142, P6, PT, R155, R138, RZ ;  /* 0x0000008a9b8e7210 */ /* 0x000fe40007fde0ff */
[----:B------:R-:W0:Y:S01]  /*116a0*/  LDC R155, c[0x0][0x3d8] ;  /* 0x0000f600ff9b7b82 */ /* 0x000e220000000800 */
[----:B------:R-:W-:Y:S04]  /*116b0*/  STL.64 [R1+0x108], R58 ;  /* 0x0001083a01007387 */ /* 0x000fe80000100a00 */
[----:B------:R-:W-:Y:S01]  /*116c0*/  STL.64 [R1+0x100], R66 ;  /* 0x0001004201007387 */ /* 0x000fe20000100a00 */
[----:B-1----:R-:W-:-:S03]  /*116d0*/  IMAD R161, R161, 0x1ca, RZ ;  /* 0x000001caa1a17824 */ /* 0x002fc600078e02ff */
[----:B------:R-:W-:Y:S01]  /*116e0*/  STL.64 [R1+0xf8], R56 ;  /* 0x0000f83801007387 */ /* 0x000fe20000100a00 */
[----:B------:R-:W-:-:S03]  /*116f0*/  LEA.HI.X.SX32 R133, R106, R139, 0x1, P4 ;  /* 0x0000008b6a857211 */ /* 0x000fc600020f0eff */
[----:B------:R1:W-:Y:S01]  /*11700*/  STL.64 [R1+0xe0], R4 ;  /* 0x0000e00401007387 */ /* 0x0003e20000100a00 */
[----:B--2---:R-:W-:-:S03]  /*11710*/  IMAD R2, R2, 0xe5, RZ ;  /* 0x000000e502027824 */ /* 0x004fc600078e02ff */
[----:B------:R-:W-:Y:S01]  /*11720*/  STL.64 [R1+0x1148], R56 ;  /* 0x0011483801007387 */ /* 0x000fe20000100a00 */
[----:B------:R-:W-:-:S03]  /*11730*/  LEA.HI.X.SX32 R7, R107, R139, 0x1, P5 ;  /* 0x0000008b6b077211 */ /* 0x000fc600028f0eff */
[----:B------:R-:W-:Y:S04]  /*11740*/  STL.64 [R1+0xd8], R130 ;  /* 0x0000d88201007387 */ /* 0x000fe80000100a00 */
[----:B------:R-:W-:Y:S01]  /*11750*/  STL [R1+0x10d0], R38 ;  /* 0x0010d02601007387 */ /* 0x000fe20000100800 */
[----:B-1----:R-:W-:Y:S02]  /*11760*/  IADD3 R4, P4, PT, R161, R138, RZ ;  /* 0x0000008aa1047210 */ /* 0x002fe40007f9e0ff */
[----:B------:R-:W1:Y:S01]  /*11770*/  LDC R161, c[0x0][0x3d8] ;  /* 0x0000f600ffa17b82 */ /* 0x000e620000000800 */
[----:B------:R-:W-:Y:S01]  /*11780*/  STL.64 [R1+0xd0], R60 ;  /* 0x0000d03c01007387 */ /* 0x000fe20000100a00 */
[----:B------:R-:W-:-:S03]  /*11790*/  LEA.HI.X.SX32 R5, R2, R139, 0x1, P4 ;  /* 0x0000008b02057211 */ /* 0x000fc600020f0eff */
[----:B------:R-:W-:Y:S01]  /*117a0*/  STL.64 [R1+0xc8], R134 ;  /* 0x0000c88601007387 */ /* 0x000fe20000100a00 */
[----:B0-----:R-:W-:Y:S02]  /*117b0*/  IMAD R155, R155, 0x1d6, RZ ;  /* 0x000001d69b9b7824 */ /* 0x001fe400078e02ff */
[----:B------:R-:W0:Y:S01]  /*117c0*/  LDC R2, c[0x0][0x3d8] ;  /* 0x0000f600ff027b82 */ /* 0x000e220000000800 */
[----:B------:R-:W-:Y:S04]  /*117d0*/  STL.64 [R1+0xc0], R54 ;  /* 0x0000c03601007387 */ /* 0x000fe80000100a00 */
[----:B------:R-:W-:Y:S04]  /*117e0*/  STL.64 [R1+0x1150], R54 ;  /* 0x0011503601007387 */ /* 0x000fe80000100a00 */
[----:B------:R-:W-:Y:S04]  /*117f0*/  STL.64 [R1+0xa8], R128 ;  /* 0x0000a88001007387 */ /* 0x000fe80000100a00 */
[----:B------:R-:W-:Y:S04]  /*11800*/  STL.64 [R1+0xa0], R132 ;  /* 0x0000a08401007387 */ /* 0x000fe80000100a00 */
[----:B------:R-:W-:Y:S04]  /*11810*/  STL.64 [R1+0x90], R6 ;  /* 0x0000900601007387 */ /* 0x000fe80000100a00 */
[----:B------:R-:W-:Y:S04]  /*11820*/  STL.64 [R1+0x98], R8 ;  /* 0x0000980801007387 */ /* 0x000fe80000100a00 */
[----:B------:R2:W-:Y:S02]  /*11830*/  STL.64 [R1+0x88], R4 ;  /* 0x0000880401007387 */ /* 0x0005e40000100a00 */
[----:B--2---:R-:W-:-:S02]  /*11840*/  IADD3 R4, P4, PT, R155, R138, RZ ;  /* 0x0000008a9b047210 */ /* 0x004fc40007f9e0ff */
[----:B------:R-:W2:Y:S01]  /*11850*/  LDC R155, c[0x0][0x3d8] ;  /* 0x0000f600ff9b7b82 */ /* 0x000ea20000000800 */
[----:B-1----:R-:W-:-:S05]  /*11860*/  IMAD R161, R161, 0x1d4, RZ ;  /* 0x000001d4a1a17824 */ /* 0x002fca00078e02ff */
[----:B------:R-:W-:-:S04]  /*11870*/  IADD3 R144, P5, PT, R161, R138, RZ ;  /* 0x0000008aa1907210 */ /* 0x000fc80007fbe0ff */
[----:B------:R-:W-:Y:S01]  /*11880*/  LEA.HI.X.SX32 R145, R3, R139, 0x1, P5 ;  /* 0x0000008b03917211 */ /* 0x000fe200028f0eff */
[----:B--2---:R-:W-:Y:S02]  /*11890*/  IMAD R3, R155, 0xeb, RZ ;  /* 0x000000eb9b037824 */ /* 0x004fe400078e02ff */
[----:B------:R-:W-:-:S03]  /*118a0*/  IMAD R155, R49, 0x1e2, RZ ;  /* 0x000001e2319b7824 */ /* 0x000fc600078e02ff */
[----:B------:R-:W-:Y:S02]  /*118b0*/  LEA.HI.X.SX32 R5, R3, R139, 0x1, P4 ;  /* 0x0000008b03057211 */ /* 0x000fe400020f0eff */
[----:B------:R-:W-:Y:S01]  /*118c0*/  IADD3 R108, P4, PT, R155, R138, RZ ;  /* 0x0000008a9b6c7210 */ /* 0x000fe20007f9e0ff */
[----:B------:R-:W-:Y:S01]  /*118d0*/  IMAD R48, R48, 0x1da, RZ ;  /* 0x000001da30307824 */ /* 0x000fe200078e02ff */
[----:B------:R-:W1:Y:S01]  /*118e0*/  LDC R155, c[0x0][0x3d8] ;  /* 0x0000f600ff9b7b82 */ /* 0x000e620000000800 */
[----:B0-----:R-:W-:-:S03]  /*118f0*/  IMAD R161, R2, 0xed, RZ ;  /* 0x000000ed02a17824 */ /* 0x001fc600078e02ff */
[----:B------:R-:W-:-:S04]  /*11900*/  IADD3 R48, P5, PT, R48, R138, RZ ;  /* 0x0000008a30307210 */ /* 0x000fc80007fbe0ff */
[----:B------:R-:W-:Y:S01]  /*11910*/  LEA.HI.X.SX32 R49, R161, R139, 0x1, P5 ;  /* 0x0000008ba1317211 */ /* 0x000fe200028f0eff */
[----:B------:R-:W0:Y:S08]  /*11920*/  LDC R3, c[0x0][0x3d8] ;  /* 0x0000f600ff037b82 */ /* 0x000e300000000800 */
[----:B------:R-:W2:Y:S01]  /*11930*/  LDC R161, c[0x0][0x3d8] ;  /* 0x0000f600ffa17b82 */ /* 0x000ea20000000800 */
[----:B-1----:R-:W-:-:S05]  /*11940*/  IMAD R155, R155, 0x1e6, RZ ;  /* 0x000001e69b9b7824 */ /* 0x002fca00078e02ff */
[----:B------:R-:W-:Y:S02]  /*11950*/  IADD3 R6, P5, PT, R155, R138, RZ ;  /* 0x0000008a9b067210 */ /* 0x000fe40007fbe0ff */
[----:B------:R-:W1:Y:S02]  /*11960*/  LDC R155, c[0x0][0x3d8] ;  /* 0x0000f600ff9b7b82 */ /* 0x000e640000000800 */
[----:B-1----:R-:W-:-:S05]  /*11970*/  IMAD R155, R155, 0xf3, RZ ;  /* 0x000000f39b9b7824 */ /* 0x002fca00078e02ff */
[-C--:B------:R-:W-:Y:S02]  /*11980*/  LEA.HI.X.SX32 R7, R155, R139.reuse, 0x1, P5 ;  /* 0x0000008b9b077211 */ /* 0x080fe400028f0eff */
[----:B------:R-:W1:Y:S01]  /*11990*/  LDC R155, c[0x0][0x3d8] ;  /* 0x0000f600ff9b7b82 */ /* 0x000e620000000800 */
[----:B------:R-:W-:Y:S02]  /*119a0*/  IMAD R63, R63, 0xf1, RZ ;  /* 0x000000f13f3f7824 */ /* 0x000fe400078e02ff */
[----:B------:R-:W-:Y:S02]  /*119b0*/  IMAD R62, R62, 0x1e8, RZ ;  /* 0x000001e83e3e7824 */ /* 0x000fe400078e02ff */
[----:B--2---:R-:W-:Y:S01]  /*119c0*/  IMAD R107, R161, 0x1f2, RZ ;  /* 0x000001f2a16b7824 */ /* 0x004fe200078e02ff */
[-C--:B------:R-:W-:Y:S02]  /*119d0*/  LEA.HI.X.SX32 R109, R63, R139.reuse, 0x1, P4 ;  /* 0x0000008b3f6d7211 */ /* 0x080fe400020f0eff */
[----:B------:R-:W-:Y:S01]  /*119e0*/  IADD3 R62, P4, PT, R62, R138, RZ ;  /* 0x0000008a3e3e7210 */ /* 0x000fe20007f9e0ff */
[----:B------:R-:W2:Y:S03]  /*119f0*/  LDC R161, c[0x0][0x3d8] ;  /* 0x0000f600ffa17b82 */ /* 0x000ea60000000800 */
[----:B------:R-:W-:Y:S01]  /*11a00*/  LEA.HI.X.SX32 R63, R156, R139, 0x1, P4 ;  /* 0x0000008b9c3f7211 */ /* 0x000fe200020f0eff */
[----:B------:R-:W-:-:S04]  /*11a10*/  IMAD R65, R65, 0xe9, RZ ;  /* 0x000000e941417824 */ /* 0x000fc800078e02ff */
[----:B------:R-:W3:Y:S01]  /*11a20*/  LDC R156, c[0x0][0x3d8] ;  /* 0x0000f600ff9c7b82 */ /* 0x000ee20000000800 */
[----:B-1----:R-:W-:-:S05]  /*11a30*/  IMAD R155, R155, 0x1f4, RZ ;  /* 0x000001f49b9b7824 */ /* 0x002fca00078e02ff */
[-C--:B------:R-:W-:Y:S02]  /*11a40*/  IADD3 R164, P4, PT, R155, R138.reuse, RZ ;  /* 0x0000008a9ba47210 */ /* 0x080fe40007f9e0ff */
[----:B------:R-:W1:Y:S01]  /*11a50*/  LDC R155, c[0x0][0x3d8] ;  /* 0x0000f600ff9b7b82 */ /* 0x000e620000000800 */
[----:B------:R-:W-:Y:S01]  /*11a60*/  IMAD R64, R64, 0x1d8, RZ ;  /* 0x000001d840407824 */ /* 0x000fe200078e02ff */
[----:B------:R-:W-:Y:S01]  /*11a70*/  LEA.HI.X.SX32 R143, R65, R139, 0x1, P6 ;  /* 0x0000008b418f7211 */ /* 0x000fe200030f0eff */
[----:B------:R-:W-:Y:S02]  /*11a80*/  IMAD R37, R37, 0xec, RZ ;  /* 0x000000ec25257824 */ /* 0x000fe400078e02ff */
[----:B0-----:R-:W-:Y:S01]  /*11a90*/  IMAD R3, R3, 0x1e4, RZ ;  /* 0x000001e403037824 */ /* 0x001fe200078e02ff */
[----:B------:R-:W-:Y:S01]  /*11aa0*/  IADD3 R64, P6, PT, R64, R138, RZ ;  /* 0x0000008a40407210 */ /* 0x000fe20007fde0ff */
[----:B------:R-:W-:-:S03]  /*11ab0*/  IMAD R46, R46, 0x1ea, RZ ;  /* 0x000001ea2e2e7824 */ /* 0x000fc600078e02ff */
[----:B------:R-:W-:Y:S02]  /*11ac0*/  LEA.HI.X.SX32 R65, R37, R139, 0x1, P6 ;  /* 0x0000008b25417211 */ /* 0x000fe400030f0eff */
[----:B------:R-:W-:Y:S01]  /*11ad0*/  IADD3 R2, P6, PT, R3, R138, RZ ;  /* 0x0000008a03027210 */ /* 0x000fe20007fde0ff */
[----:B--2---:R-:W-:-:S03]  /*11ae0*/  IMAD R161, R161, 0xf5, RZ ;  /* 0x000000f5a1a17824 */ /* 0x004fc600078e02ff */
[-C--:B------:R-:W-:Y:S02]  /*11af0*/  LEA.HI.X.SX32 R3, R47, R139.reuse, 0x1, P6 ;  /* 0x0000008b2f037211 */ /* 0x080fe400030f0eff */
[-C--:B------:R-:W-:Y:S01]  /*11b00*/  IADD3 R46, P6, PT, R46, R138.reuse, RZ ;  /* 0x0000008a2e2e7210 */ /* 0x080fe20007fde0ff */
[----:B---3--:R-:W-:Y:S01]  /*11b10*/  IMAD R29, R156, 0xf9, RZ ;  /* 0x000000f99c1d7824 */ /* 0x008fe200078e02ff */
[----:B------:R-:W-:Y:S02]  /*11b20*/  IADD3 R106, P5, PT, R107, R138, RZ ;  /* 0x0000008a6b6a7210 */ /* 0x000fe40007fbe0ff */
[-C--:B------:R-:W-:Y:S01]  /*11b30*/  LEA.HI.X.SX32 R47, R161, R139.reuse, 0x1, P6 ;  /* 0x0000008ba12f7211 */ /* 0x080fe200030f0eff */
[----:B-1----:R-:W-:Y:S02]  /*11b40*/  IMAD R161, R155, 0x1f6, RZ ;  /* 0x000001f69ba17824 */ /* 0x002fe400078e02ff */
[----:B------:R-:W0:Y:S01]  /*11b50*/  LDC R155, c[0x0][0x3d8] ;  /* 0x0000f600ff9b7b82 */ /* 0x000e220000000800 */
[----:B------:R-:W-:-:S07]  /*11b60*/  LEA.HI.X.SX32 R107, R29, R139, 0x1, P5 ;  /* 0x0000008b1d6b7211 */ /* 0x000fce00028f0eff */
[----:B------:R-:W1:Y:S01]  /*11b70*/  LDC R29, c[0x0][0x3d8] ;  /* 0x0000f600ff1d7b82 */ /* 0x000e620000000800 */
[----:B------:R-:W-:Y:S01]  /*11b80*/  STL.64 [R1+0x70], R142 ;  /* 0x0000708e01007387 */ /* 0x000fe20000100a00 */
[----:B0-----:R-:W-:-:S06]  /*11b90*/  IMAD R156, R155, 0x1f8, RZ ;  /* 0x000001f89b9c7824 */ /* 0x001fcc00078e02ff */
[----:B------:R-:W0:Y:S01]  /*11ba0*/  LDC R155, c[0x0][0x3d8] ;  /* 0x0000f600ff9b7b82 */ /* 0x000e220000000800 */
[----:B-1----:R-:W-:-:S07]  /*11bb0*/  IMAD R149, R29, 0xfb, RZ ;  /* 0x000000fb1d957824 */ /* 0x002fce00078e02ff */
[----:B------:R-:W1:Y:S01]  /*11bc0*/  LDC R29, c[0x0][0x3d8] ;  /* 0x0000f600ff1d7b82 */ /* 0x000e620000000800 */
[----:B------:R-:W-:Y:S04]  /*11bd0*/  STL.64 [R1+0x68], R144 ;  /* 0x0000689001007387 */ /* 0x000fe80000100a00 */
[----:B------:R2:W-:Y:S04]  /*11be0*/  STL [R1+0x10d4], R37 ;  /* 0x0010d42501007387 */ /* 0x0005e80000100800 */
[----:B------:R-:W-:Y:S04]  /*11bf0*/  STL.64 [R1+0x60], R4 ;  /* 0x0000600401007387 */ /* 0x000fe80000100a00 */
[----:B------:R-:W-:Y:S04]  /*11c00*/  STL.64 [R1+0x58], R64 ;  /* 0x0000584001007387 */ /* 0x000fe80000100a00 */
[----:B------:R-:W-:Y:S04]  /*11c10*/  STL.64 [R1+0x50], R48 ;  /* 0x0000503001007387 */ /* 0x000fe80000100a00 */
[----:B------:R3:W-:Y:S04]  /*11c20*/  STL.64 [R1+0x1130], R48 ;  /* 0x0011303001007387 */ /* 0x0007e80000100a00 */
[----:B------:R-:W-:Y:S04]  /*11c30*/  STL.64 [R1+0x38], R108 ;  /* 0x0000386c01007387 */ /* 0x000fe80000100a00 */
[----:B--2---:R-:W2:Y:S04]  /*11c40*/  LDL.LU R37, [R1+0x400] ;  /* 0x0004000001257983 */ /* 0x004ea80000300800 */
[----:B------:R-:W4:Y:S04]  /*11c50*/  LDL.64 R22, [R1+0x6a8] ;  /* 0x0006a80001167983 */ /* 0x000f280000100a00 */
[----:B------:R-:W2:Y:S04]  /*11c60*/  LDL.64 R30, [R1+0x6a0] ;  /* 0x0006a000011e7983 */ /* 0x000ea80000100a00 */
[----:B------:R-:W2:Y:S01]  /*11c70*/  LDL R32, [R1+0x40] ;  /* 0x0000400001207983 */ /* 0x000ea20000100800 */
[----:B0-----:R-:W-:-:S03]  /*11c80*/  IMAD R155, R155, 0x1fa, RZ ;  /* 0x000001fa9b9b7824 */ /* 0x001fc600078e02ff */
[----:B------:R-:W-:Y:S01]  /*11c90*/  STL.64 [R1+0x30], R2 ;  /* 0x0000300201007387 */ /* 0x000fe20000100a00 */
[----:B------:R-:W-:-:S03]  /*11ca0*/  IMAD R35, R35, 0xfc, RZ ;  /* 0x000000fc23237824 */ /* 0x000fc600078e02ff */
[----:B------:R-:W-:Y:S01]  /*11cb0*/  STL.64 [R1+0x28], R6 ;  /* 0x0000280601007387 */ /* 0x000fe20000100a00 */
[----:B------:R-:W-:-:S03]  /*11cc0*/  IADD3 R156, P5, PT, R156, R138, RZ ;  /* 0x0000008a9c9c7210 */ /* 0x000fc60007fbe0ff */
[----:B------:R-:W2:Y:S04]  /*11cd0*/  LDL.LU R38, [R1+0x3cc] ;  /* 0x0003cc0001267983 */ /* 0x000ea80000300800 */
[----:B------:R-:W-:Y:S01]  /*11ce0*/  STL.64 [R1+0x20], R62 ;  /* 0x0000203e01007387 */ /* 0x000fe20000100a00 */
[----:B------:R-:W-:-:S03]  /*11cf0*/  LEA.HI.X.SX32 R165, R154, R139, 0x1, P4 ;  /* 0x0000008b9aa57211 */ /* 0x000fc600020f0eff */
[----:B------:R-:W-:Y:S01]  /*11d00*/  STL.64 [R1+0x18], R46 ;  /* 0x0000182e01007387 */ /* 0x000fe20000100a00 */
[----:B-1----:R-:W-:-:S03]  /*11d10*/  IMAD R29, R29, 0xfd, RZ ;  /* 0x000000fd1d1d7824 */ /* 0x002fc600078e02ff */
[----:B------:R-:W-:Y:S01]  /*11d20*/  STL.64 [R1], R106 ;  /* 0x0000006a01007387 */ /* 0x000fe20000100a00 */
[----:B------:R-:W-:-:S03]  /*11d30*/  IADD3 R160, P6, PT, R161, R138, RZ ;  /* 0x0000008aa1a07210 */ /* 0x000fc60007fde0ff */
[----:B---3--:R-:W3:Y:S01]  /*11d40*/  LDL.64 R48, [R1+0x670] ;  /* 0x0006700001307983 */ /* 0x008ee20000100a00 */
[----:B------:R-:W-:-:S03]  /*11d50*/  IADD3 R154, P4, PT, R155, R138, RZ ;  /* 0x0000008a9b9a7210 */ /* 0x000fc60007f9e0ff */
[----:B------:R-:W3:Y:S01]  /*11d60*/  LDL.64 R54, [R1+0x668] ;  /* 0x0006680001367983 */ /* 0x000ee20000100a00 */
[----:B------:R-:W-:-:S03]  /*11d70*/  LEA.HI.X.SX32 R157, R35, R139, 0x1, P5 ;  /* 0x0000008b239d7211 */ /* 0x000fc600028f0eff */
[----:B------:R-:W3:Y:S04]  /*11d80*/  LDL.LU R40, [R1+0x3c0] ;  /* 0x0003c00001287983 */ /* 0x000ee80000300800 */
[----:B------:R-:W3:Y:S04]  /*11d90*/  LDL.64 R56, [R1+0x660] ;  /* 0x0006600001387983 */ /* 0x000ee80000100a00 */
[----:B------:R-:W3:Y:S01]  /*11da0*/  LDL.64 R44, [R1+0x658] ;  /* 0x00065800012c7983 */ /* 0x000ee20000100a00 */
[----:B------:R-:W-:-:S03]  /*11db0*/  LEA.HI.X.SX32 R161, R149, R139, 0x1, P6 ;  /* 0x0000008b95a17211 */ /* 0x000fc600030f0eff */
[----:B------:R0:W-:Y:S01]  /*11dc0*/  STL [R1+0x10d8], R35 ;  /* 0x0010d82301007387 */ /* 0x0001e20000100800 */
[----:B------:R-:W-:-:S03]  /*11dd0*/  LEA.HI.X.SX32 R155, R29, R139, 0x1, P4 ;  /* 0x0000008b1d9b7211 */ /* 0x000fc600020f0eff */
[----:B0-----:R-:W3:Y:S04]  /*11de0*/  LDL.LU R35, [R1+0x434] ;  /* 0x0004340001237983 */ /* 0x001ee80000300800 */
[----:B------:R-:W-:Y:S04]  /*11df0*/  STL [R1+0x10e0], R138 ;  /* 0x0010e08a01007387 */ /* 0x000fe80000100800 */
[----:B------:R0:W-:Y:S04]  /*11e00*/  STL [R1+0x10dc], R139 ;  /* 0x0010dc8b01007387 */ /* 0x0001e80000100800 */
[----:B0-----:R-:W3:Y:S04]  /*11e10*/  LDL.LU R139, [R1+0x468] ;  /* 0x00046800018b7983 */ /* 0x001ee80000300800 */
[----:B------:R-:W3:Y:S01]  /*11e20*/  LDL.64 R140, [R1+0x638] ;  /* 0x00063800018c7983 */ /* 0x000ee20000100a00 */
[----:B------:R-:W-:-:S06]  /*11e30*/  PRMT R126, RZ, 0x7610, R126 ;  /* 0x00007610ff7e7816 */ /* 0x000fcc000000007e */
[----:B----4-:R-:W4:Y:S04]  /*11e40*/  @P2 LDG.E.U16 R126, desc[UR8][R22.64] ;  /* 0x00000008167e2981 */ /* 0x010f28000c1e1500 */
[----:B--2---:R-:W2:Y:S01]  /*11e50*/  @P2 LDG.E.U16 R32, desc[UR8][R30.64] ;  /* 0x000000081e202981 */ /* 0x004ea2000c1e1500 */
[----:B------:R-:W-:-:S06]  /*11e60*/  PRMT R102, RZ, 0x7610, R102 ;  /* 0x00007610ff667816 */ /* 0x000fcc0000000066 */
[----:B---3--:R-:W3:Y:S01]  /*11e70*/  @P2 LDG.E.U16 R102, desc[UR8][R48.64] ;  /* 0x0000000830662981 */ /* 0x008ee2000c1e1500 */
[----:B------:R-:W-:Y:S02]  /*11e80*/  PRMT R51, RZ, 0x7610, R51 ;  /* 0x00007610ff337816 */ /* 0x000fe40000000033 */
[----:B------:R-:W-:Y:S01]  /*11e90*/  PRMT R50, RZ, 0x7610, R50 ;  /* 0x00007610ff327816 */ /* 0x000fe20000000032 */
[----:B------:R-:W2:Y:S04]  /*11ea0*/  @P2 LDG.E.U16 R40, desc[UR8][R16.64] ;  /* 0x0000000810282981 */ /* 0x000ea8000c1e1500 */
[----:B------:R-:W2:Y:S04]  /*11eb0*/  @P2 LDG.E.U16 R35, desc[UR8][R54.64] ;  /* 0x0000000836232981 */ /* 0x000ea8000c1e1500 */
[----:B------:R-:W2:Y:S04]  /*11ec0*/  @P2 LDG.E.U16 R139, desc[UR8][R10.64] ;  /* 0x000000080a8b2981 */ /* 0x000ea8000c1e1500 */
[----:B------:R-:W3:Y:S04]  /*11ed0*/  @P2 LDG.E.U16 R37, desc[UR8][R140.64] ;  /* 0x000000088c252981 */ /* 0x000ee8000c1e1500 */
[----:B------:R-:W3:Y:S04]  /*11ee0*/  LDL.LU.64 R10, [R1+0x13d0] ;  /* 0x0013d000010a7983 */ /* 0x000ee80000300a00 */
[----:B------:R-:W3:Y:S04]  /*11ef0*/  LDL.64 R28, [R1+0x630] ;  /* 0x00063000011c7983 */ /* 0x000ee80000100a00 */
[----:B------:R-:W3:Y:S04]  /*11f00*/  LDL.64 R104, [R1+0x628] ;  /* 0x0006280001687983 */ /* 0x000ee80000100a00 */
[----:B------:R-:W4:Y:S04]  /*11f10*/  LDL.64 R92, [R1+0x618] ;  /* 0x00061800015c7983 */ /* 0x000f280000100a00 */
[----:B------:R-:W4:Y:S04]  /*11f20*/  LDL.64 R112, [R1+0x610] ;  /* 0x0006100001707983 */ /* 0x000f280000100a00 */
[----:B------:R-:W4:Y:S04]  /*11f30*/  LDL.64 R148, [R1+0x608] ;  /* 0x0006080001947983 */ /* 0x000f280000100a00 */
[----:B------:R-:W4:Y:S04]  /*11f40*/  LDL.64 R22, [R1+0x600] ;  /* 0x0006000001167983 */ /* 0x000f280000100a00 */
[----:B------:R-:W4:Y:S04]  /*11f50*/  LDL.64 R30, [R1+0x5f8] ;  /* 0x0005f800011e7983 */ /* 0x000f280000100a00 */
[----:B--2---:R0:W-:Y:S04]  /*11f60*/  STL [R1+0x10f0], R139 ;  /* 0x0010f08b01007387 */ /* 0x0041e80000100800 */
[----:B0-----:R-:W2:Y:S04]  /*11f70*/  LDL.LU R139, [R1+0x8] ;  /* 0x00000800018b7983 */ /* 0x001ea80000300800 */
[----:B------:R-:W2:Y:S04]  /*11f80*/  LDL.LU R41, [R1+0x38c] ;  /* 0x00038c0001297983 */ /* 0x000ea80000300800 */
[----:B---3--:R-:W3:Y:S04]  /*11f90*/  @P2 LDG.E.U16 R11, desc[UR8][R52.64] ;  /* 0x00000008340b2981 */ /* 0x008ee8000c1e1500 */
[----:B------:R-:W3:Y:S04]  /*11fa0*/  @P2 LDG.E.U16 R10, desc[UR8][R122.64] ;  /* 0x000000087a0a2981 */ /* 0x000ee8000c1e1500 */
[----:B------:R-:W3:Y:S04]  /*11fb0*/  @P2 LDG.E.U16 R51, desc[UR8][R104.64] ;  /* 0x0000000868332981 */ /* 0x000ee8000c1e1500 */
[----:B------:R-:W3:Y:S04]  /*11fc0*/  LDL.LU.64 R52, [R1+0x13c8] ;  /* 0x0013c80001347983 */ /* 0x000ee80000300a00 */
[----:B----4-:R-:W4:Y:S04]  /*11fd0*/  @P2 LDG.E.U16 R38, desc[UR8][R148.64] ;  /* 0x0000000894262981 */ /* 0x010f28000c1e1500 */
[----:B------:R-:W4:Y:S04]  /*11fe0*/  @P2 LDG.E.U16 R50, desc[UR8][R30.64] ;  /* 0x000000081e322981 */ /* 0x000f28000c1e1500 */
[----:B--2---:R-:W2:Y:S04]  /*11ff0*/  @P2 LDG.E.U16 R139, desc[UR8][R162.64] ;  /* 0x00000008a28b2981 */ /* 0x004ea8000c1e1500 */
[----:B---3--:R-:W-:Y:S04]  /*12000*/  STL [R1+0x10e4], R11 ;  /* 0x0010e40b01007387 */ /* 0x008fe80000100800 */
[----:B------:R-:W3:Y:S04]  /*12010*/  @P2 LDG.E.U16 R53, desc[UR8][R124.64] ;  /* 0x000000087c352981 */ /* 0x000ee8000c1e1500 */
[----:B------:R-:W2:Y:S04]  /*12020*/  @P2 LDG.E.U16 R52, desc[UR8][R44.64] ;  /* 0x000000082c342981 */ /* 0x000ea8000c1e1500 */
[----:B------:R-:W2:Y:S04]  /*12030*/  LDL.LU.64 R124, [R1+0x13c0] ;  /* 0x0013c000017c7983 */ /* 0x000ea80000300a00 */
[----:B---3--:R-:W-:Y:S04]  /*12040*/  STL [R1+0x10e8], R53 ;  /* 0x0010e83501007387 */ /* 0x008fe80000100800 */
[----:B--2---:R-:W2:Y:S04]  /*12050*/  @P2 LDG.E.U16 R125, desc[UR8][R12.64] ;  /* 0x000000080c7d2981 */ /* 0x004ea8000c1e1500 */
[----:B------:R-:W2:Y:S04]  /*12060*/  @P2 LDG.E.U16 R124, desc[UR8][R14.64] ;  /* 0x000000080e7c2981 */ /* 0x000ea8000c1e1500 */
[----:B------:R-:W3:Y:S04]  /*12070*/  LDL.LU.64 R12, [R1+0x13b8] ;  /* 0x0013b800010c7983 */ /* 0x000ee80000300a00 */
[----:B------:R0:W-:Y:S04]  /*12080*/  STL [R1+0x14], R102 ;  /* 0x0000146601007387 */ /* 0x0001e80000100800 */
[----:B0-----:R-:W2:Y:S04]  /*12090*/  LDL.LU R102, [R1+0x13b0] ;  /* 0x0013b00001667983 */ /* 0x001ea80000300800 */
[----:B---3--:R-:W3:Y:S04]  /*120a0*/  @P2 LDG.E.U16 R12, desc[UR8][R56.64] ;  /* 0x00000008380c2981 */ /* 0x008ee8000c1e1500 */
[----:B------:R0:W-:Y:S04]  /*120b0*/  STL [R1+0x10f4], R35 ;  /* 0x0010f42301007387 */ /* 0x0001e80000100800 */
[----:B------:R-:W4:Y:S04]  /*120c0*/  @P2 LDG.E.U16 R13, desc[UR8][R28.64] ;  /* 0x000000081c0d2981 */ /* 0x000f28000c1e1500 */
[----:B0-----:R-:W4:Y:S04]  /*120d0*/  LDL.LU R35, [R1+0xc] ;  /* 0x00000c0001237983 */ /* 0x001f280000300800 */
[----:B------:R-:W4:Y:S04]  /*120e0*/  LDL.LU R43, [R1+0x358] ;  /* 0x00035800012b7983 */ /* 0x000f280000300800 */
[----:B--2---:R-:W2:Y:S04]  /*120f0*/  @P2 LDG.E.U16 R102, desc[UR8][R120.64] ;  /* 0x0000000878662981 */ /* 0x004ea8000c1e1500 */
[----:B---3--:R-:W-:Y:S04]  /*12100*/  STL [R1+0x10ec], R12 ;  /* 0x0010ec0c01007387 */ /* 0x008fe80000100800 */
[----:B------:R-:W-:Y:S04]  /*12110*/  @P2 STL [R1+0x40], R32 ;  /* 0x0000402001002387 */ /* 0x000fe80000100800 */
[----:B------:R-:W3:Y:S04]  /*12120*/  LDL.LU.64 R14, [R1+0x13a8] ;  /* 0x0013a800010e7983 */ /* 0x000ee80000300a00 */
[----:B------:R-:W-:Y:S04]  /*12130*/  STL.64 [R1+0x1100], R124 ;  /* 0x0011007c01007387 */ /* 0x000fe80000100a00 */
[----:B------:R-:W2:Y:S04]  /*12140*/  LDL.LU.64 R122, [R1+0x13a0] ;  /* 0x0013a000017a7983 */ /* 0x000ea80000300a00 */
[----:B------:R0:W-:Y:S04]  /*12150*/  STL [R1+0x10], R10 ;  /* 0x0000100a01007387 */ /* 0x0001e80000100800 */
[----:B----4-:R-:W4:Y:S04]  /*12160*/  @P2 LDG.E.U16 R35, desc[UR8][R112.64] ;  /* 0x0000000870232981 */ /* 0x010f28000c1e1500 */
[----:B------:R-:W4:Y:S04]  /*12170*/  @P2 LDG.E.U16 R43, desc[UR8][R18.64] ;  /* 0x00000008122b2981 */ /* 0x000f28000c1e1500 */
[----:B0-----:R-:W4:Y:S04]  /*12180*/  LDL.LU R10, [R1+0x1398] ;  /* 0x00139800010a7983 */ /* 0x001f280000300800 */
[----:B------:R-:W4:Y:S04]  /*12190*/  LDL.64 R124, [R1+0x5b0] ;  /* 0x0005b000017c7983 */ /* 0x000f280000100a00 */
[----:B------:R-:W4:Y:S04]  /*121a0*/  LDL.64 R48, [R1+0x5a8] ;  /* 0x0005a80001307983 */ /* 0x000f280000100a00 */
[----:B------:R-:W4:Y:S04]  /*121b0*/  LDL.64 R56, [R1+0x5a0] ;  /* 0x0005a00001387983 */ /* 0x000f280000100a00 */
[----:B------:R-:W4:Y:S04]  /*121c0*/  LDL.LU R44, [R1+0x324] ;  /* 0x00032400012c7983 */ /* 0x000f280000300800 */
[----:B------:R-:W4:Y:S04]  /*121d0*/  LDL.64 R140, [R1+0x598] ;  /* 0x00059800018c7983 */ /* 0x000f280000100a00 */
[----:B------:R-:W4:Y:S04]  /*121e0*/  LDL.64 R28, [R1+0x590] ;  /* 0x00059000011c7983 */ /* 0x000f280000100a00 */
[----:B------:R-:W4:Y:S04]  /*121f0*/  LDL.LU R45, [R1+0x318] ;  /* 0x00031800012d7983 */ /* 0x000f280000300800 */
[----:B------:R-:W4:Y:S04]  /*12200*/  LDL.64 R54, [R1+0x558] ;  /* 0x0005580001367983 */ /* 0x000f280000100a00 */
[----:B------:R-:W4:Y:S04]  /*12210*/  LDL.64 R104, [R1+0x540] ;  /* 0x0005400001687983 */ /* 0x000f280000100a00 */
[----:B------:R0:W-:Y:S04]  /*12220*/  STL.64 [R1+0x1108], R50 ;  /* 0x0011083201007387 */ /* 0x0001e80000100a00 */
[----:B0-----:R-:W4:Y:S04]  /*12230*/  LDL.64 R50, [R1+0x5c8] ;  /* 0x0005c80001327983 */ /* 0x001f280000100a00 */
[----:B------:R-:W4:Y:S04]  /*12240*/  LDL.LU.64 R120, [R1+0x1390] ;  /* 0x0013900001787983 */ /* 0x000f280000300a00 */
[----:B---3--:R-:W3:Y:S04]  /*12250*/  @P2 LDG.E.U16 R14, desc[UR8][R22.64] ;  /* 0x00000008160e2981 */ /* 0x008ee8000c1e1500 */
[----:B--2---:R-:W2:Y:S04]  /*12260*/  @P2 LDG.E.U16 R123, desc[UR8][R92.64] ;  /* 0x000000085c7b2981 */ /* 0x004ea8000c1e1500 */
[----:B------:R-:W2:Y:S04]  /*12270*/  @P2 LDG.E.U16 R122, desc[UR8][R100.64] ;  /* 0x00000008647a2981 */ /* 0x000ea8000c1e1500 */
[----:B------:R-:W3:Y:S04]  /*12280*/  LDL.LU.64 R100, [R1+0x1388] ;  /* 0x0013880001647983 */ /* 0x000ee80000300a00 */
[----:B------:R-:W3:Y:S04]  /*12290*/  LDL.64 R92, [R1+0x538] ;  /* 0x00053800015c7983 */ /* 0x000ee80000100a00 */
[----:B------:R-:W3:Y:S04]  /*122a0*/  LDL.64 R112, [R1+0x530] ;  /* 0x0005300001707983 */ /* 0x000ee80000100a00 */
[----:B----4-:R-:W4:Y:S04]  /*122b0*/  @P2 LDG.E.U16 R41, desc[UR8][R140.64] ;  /* 0x000000088c292981 */ /* 0x010f28000c1e1500 */
[----:B------:R-:W4:Y:S04]  /*122c0*/  @P2 LDG.E.U16 R15, desc[UR8][R50.64] ;  /* 0x00000008320f2981 */ /* 0x000f28000c1e1500 */
[----:B------:R-:W4:Y:S04]  /*122d0*/  @P2 LDG.E.U16 R121, desc[UR8][R48.64] ;  /* 0x0000000830792981 */ /* 0x000f28000c1e1500 */
[----:B------:R-:W4:Y:S04]  /*122e0*/  @P2 LDG.E.U16 R120, desc[UR8][R118.64] ;  /* 0x0000000876782981 */ /* 0x000f28000c1e1500 */
[----:B--2---:R-:W-:Y:S04]  /*122f0*/  STL.64 [R1+0x1110], R122 ;  /* 0x0011107a01007387 */ /* 0x004fe80000100a00 */
[----:B------:R-:W2:Y:S04]  /*12300*/  LDL.LU.64 R162, [R1+0x1380] ;  /* 0x0013800001a27983 */ /* 0x000ea80000300a00 */
[----:B------:R-:W2:Y:S04]  /*12310*/  LDL.64 R148, [R1+0x528] ;  /* 0x0005280001947983 */ /* 0x000ea80000100a00 */
[----:B------:R-:W2:Y:S04]  /*12320*/  LDL.64 R30, [R1+0x520] ;  /* 0x00052000011e7983 */ /* 0x000ea80000100a00 */
[----:B------:R-:W2:Y:S04]  /*12330*/  LDL.LU.64 R16, [R1+0x1378] ;  /* 0x0013780001107983 */ /* 0x000ea80000300a00 */
[----:B------:R-:W2:Y:S04]  /*12340*/  LDL.64 R22, [R1+0x508] ;  /* 0x0005080001167983 */ /* 0x000ea80000100a00 */
[----:B------:R-:W2:Y:S04]  /*12350*/  LDL.LU R25, [R1+0x2e8] ;  /* 0x0002e80001197983 */ /* 0x000ea80000300800 */
[----:B---3--:R-:W3:Y:S04]  /*12360*/  @P2 LDG.E.U16 R100, desc[UR8][R98.64] ;  /* 0x0000000862642981 */ /* 0x008ee8000c1e1500 */
[----:B------:R-:W3:Y:S04]  /*12370*/  @P2 LDG.E.U16 R101, desc[UR8][R124.64] ;  /* 0x000000087c652981 */ /* 0x000ee8000c1e1500 */
[----:B----4-:R0:W-:Y:S04]  /*12380*/  STL.64 [R1+0x1118], R14 ;  /* 0x0011180e01007387 */ /* 0x0101e80000100a00 */
[----:B------:R-:W4:Y:S04]  /*12390*/  LDL.64 R48, [R1+0x4f8] ;  /* 0x0004f80001307983 */ /* 0x000f280000100a00 */
[----:B--2---:R-:W2:Y:S04]  /*123a0*/  @P2 LDG.E.U16 R163, desc[UR8][R56.64] ;  /* 0x0000000838a32981 */ /* 0x004ea8000c1e1500 */
[----:B------:R-:W2:Y:S04]  /*123b0*/  @P2 LDG.E.U16 R162, desc[UR8][R158.64] ;  /* 0x000000089ea22981 */ /* 0x000ea8000c1e1500 */
[----:B------:R-:W2:Y:S04]  /*123c0*/  @P2 LDG.E.U16 R44, desc[UR8][R148.64] ;  /* 0x00000008942c2981 */ /* 0x000ea8000c1e1500 */
[----:B------:R-:W2:Y:S04]  /*123d0*/  LDL.64 R56, [R1+0x4f0] ;  /* 0x0004f00001387983 */ /* 0x000ea80000100a00 */
[----:B------:R-:W3:Y:S04]  /*123e0*/  LDL.LU R27, [R1+0x2e0] ;  /* 0x0002e000011b7983 */ /* 0x000ee80000300800 */
[----:B------:R-:W3:Y:S04]  /*123f0*/  LDL.LU.64 R98, [R1+0x1370] ;  /* 0x0013700001627983 */ /* 0x000ee80000300a00 */
[----:B------:R-:W4:Y:S04]  /*12400*/  LDL.64 R140, [R1+0x4d0] ;  /* 0x0004d000018c7983 */ /* 0x000f280000100a00 */
[----:B------:R-:W4:Y:S04]  /*12410*/  @P2 LDG.E.U16 R16, desc[UR8][R28.64] ;  /* 0x000000081c102981 */ /* 0x000f28000c1e1500 */
[----:B------:R-:W4:Y:S04]  /*12420*/  LDL.LU.64 R118, [R1+0x1368] ;  /* 0x0013680001767983 */ /* 0x000f280000300a00 */
[----:B------:R-:W4:Y:S04]  /*12430*/  @P2 LDG.E.U16 R17, desc[UR8][R54.64] ;  /* 0x0000000836112981 */ /* 0x000f28000c1e1500 */
[----:B------:R-:W4:Y:S04]  /*12440*/  LDL.LU R28, [R1+0x2b0] ;  /* 0x0002b000011c7983 */ /* 0x000f280000300800 */
[----:B------:R-:W4:Y:S04]  /*12450*/  LDL.LU.64 R158, [R1+0x1360] ;  /* 0x00136000019e7983 */ /* 0x000f280000300a00 */
[----:B------:R-:W4:Y:S04]  /*12460*/  LDL.LU.64 R18, [R1+0x1358] ;  /* 0x0013580001127983 */ /* 0x000f280000300a00 */
[----:B0-----:R-:W4:Y:S04]  /*12470*/  LDL.64 R14, [R1+0x4b8] ;  /* 0x0004b800010e7983 */ /* 0x001f280000100a00 */
[----:B------:R-:W4:Y:S04]  /*12480*/  LDL.64 R122, [R1+0x4b0] ;  /* 0x0004b000017a7983 */ /* 0x000f280000100a00 */
[----:B------:R-:W4:Y:S04]  /*12490*/  LDL.64 R50, [R1+0x498] ;  /* 0x0004980001327983 */ /* 0x000f280000100a00 */
[----:B--2---:R-:W2:Y:S04]  /*124a0*/  @P2 LDG.E.U16 R45, desc[UR8][R56.64] ;  /* 0x00000008382d2981 */ /* 0x004ea8000c1e1500 */
[----:B---3--:R-:W3:Y:S04]  /*124b0*/  @P2 LDG.E.U16 R99, desc[UR8][R104.64] ;  /* 0x0000000868632981 */ /* 0x008ee8000c1e1500 */
[----:B------:R-:W2:Y:S04]  /*124c0*/  @P2 LDG.E.U16 R98, desc[UR8][R22.64] ;  /* 0x0000000816622981 */ /* 0x000ea8000c1e1500 */
[----:B------:R-:W2:Y:S04]  /*124d0*/  LDL.64 R104, [R1+0x490] ;  /* 0x0004900001687983 */ /* 0x000ea80000100a00 */
[----:B------:R-:W2:Y:S04]  /*124e0*/  LDL.LU R29, [R1+0x2a8] ;  /* 0x0002a800011d7983 */ /* 0x000ea80000300800 */
[----:B------:R-:W2:Y:S04]  /*124f0*/  LDL.64 R124, [R1+0x480] ;  /* 0x00048000017c7983 */ /* 0x000ea80000100a00 */
[----:B------:R-:W3:Y:S04]  /*12500*/  LDL.64 R54, [R1+0x458] ;  /* 0x0004580001367983 */ /* 0x000ee80000100a00 */
[----:B----4-:R-:W4:Y:S04]  /*12510*/  @P2 LDG.E.U16 R118, desc[UR8][R116.64] ;  /* 0x0000000874762981 */ /* 0x010f28000c1e1500 */
[----:B------:R-:W3:Y:S04]  /*12520*/  @P2 LDG.E.U16 R18, desc[UR8][R30.64] ;  /* 0x000000081e122981 */ /* 0x000ee8000c1e1500 */
[----:B------:R-:W3:Y:S04]  /*12530*/  @P2 LDG.E.U16 R119, desc[UR8][R92.64] ;  /* 0x000000085c772981 */ /* 0x000ee8000c1e1500 */
[----:B------:R-:W3:Y:S04]  /*12540*/  @P2 LDG.E.U16 R159, desc[UR8][R112.64] ;  /* 0x00000008709f2981 */ /* 0x000ee8000c1e1500 */
[----:B------:R-:W3:Y:S04]  /*12550*/  LDL.LU R30, [R1+0x278] ;  /* 0x00027800011e7983 */ /* 0x000ee80000300800 */
[----:B------:R-:W3:Y:S04]  /*12560*/  LDL.64 R22, [R1+0x450] ;  /* 0x0004500001167983 */ /* 0x000ee80000100a00 */
[----:B------:R-:W3:Y:S04]  /*12570*/  LDL.LU.64 R116, [R1+0x1350] ;  /* 0x0013500001747983 */ /* 0x000ee80000300a00 */
[----:B------:R-:W4:Y:S04]  /*12580*/  @P2 LDG.E.U16 R158, desc[UR8][R48.64] ;  /* 0x00000008309e2981 */ /* 0x000f28000c1e1500 */
[----:B------:R-:W4:Y:S04]  /*12590*/  LDL.64 R92, [R1+0x440] ;  /* 0x00044000015c7983 */ /* 0x000f280000100a00 */
[----:B------:R-:W4:Y:S04]  /*125a0*/  LDL.64 R112, [R1+0x428] ;  /* 0x0004280001707983 */ /* 0x000f280000100a00 */
[----:B------:R-:W4:Y:S04]  /*125b0*/  LDL.64 R148, [R1+0x420] ;  /* 0x0004200001947983 */ /* 0x000f280000100a00 */
[----:B------:R-:W4:Y:S04]  /*125c0*/  LDL.64 R48, [R1+0x3f0] ;  /* 0x0003f00001307983 */ /* 0x000f280000100a00 */
[----:B------:R-:W4:Y:S04]  /*125d0*/  LDL.64 R56, [R1+0x3e8] ;  /* 0x0003e80001387983 */ /* 0x000f280000100a00 */
[----:B------:R-:W4:Y:S04]  /*125e0*/  LDL.LU R31, [R1+0x270] ;  /* 0x00027000011f7983 */ /* 0x000f280000300800 */
[----:B------:R-:W4:Y:S04]  /*125f0*/  @P2 LDG.E.U16 R19, desc[UR8][R96.64] ;  /* 0x0000000860132981 */ /* 0x000f28000c1e1500 */
[----:B------:R-:W4:Y:S04]  /*12600*/  @P2 LDG.E.U16 R25, desc[UR8][R14.64] ;  /* 0x000000080e192981 */ /* 0x000f28000c1e1500 */
[----:B------:R-:W4:Y:S04]  /*12610*/  LDL.LU.64 R96, [R1+0x1348] ;  /* 0x0013480001607983 */ /* 0x000f280000300a00 */
[----:B--2---:R-:W2:Y:S04]  /*12620*/  @P2 LDG.E.U16 R27, desc[UR8][R124.64] ;  /* 0x000000087c1b2981 */ /* 0x004ea8000c1e1500 */
[----:B---3--:R-:W3:Y:S04]  /*12630*/  @P2 LDG.E.U16 R117, desc[UR8][R152.64] ;  /* 0x0000000898752981 */ /* 0x008ee8000c1e1500 */
[----:B------:R-:W2:Y:S04]  /*12640*/  @P2 LDG.E.U16 R116, desc[UR8][R104.64] ;  /* 0x0000000868742981 */ /* 0x000ea8000c1e1500 */
[----:B----4-:R-:W4:Y:S04]  /*12650*/  @P2 LDG.E.U16 R97, desc[UR8][R140.64] ;  /* 0x000000088c612981 */ /* 0x010f28000c1e1500 */
[----:B------:R-:W2:Y:S04]  /*12660*/  @P2 LDG.E.U16 R96, desc[UR8][R50.64] ;  /* 0x0000000832602981 */ /* 0x000ea8000c1e1500 */
[----:B------:R-:W2:Y:S04]  /*12670*/  LDL.64 R140, [R1+0x3e0] ;  /* 0x0003e000018c7983 */ /* 0x000ea80000100a00 */
[----:B------:R-:W2:Y:S04]  /*12680*/  LDL.LU.64 R152, [R1+0x1340] ;  /* 0x0013400001987983 */ /* 0x000ea80000300a00 */
[----:B--2---:R-:W2:Y:S04]  /*12690*/  @P2 LDG.E.U16 R153, desc[UR8][R20.64] ;  /* 0x0000000814992981 */ /* 0x004ea8000c1e1500 */
[----:B------:R-:W2:Y:S04]  /*126a0*/  @P2 LDG.E.U16 R152, desc[UR8][R150.64] ;  /* 0x0000000896982981 */ /* 0x000ea8000c1e1500 */
[----:B------:R-:W2:Y:S04]  /*126b0*/  LDL.LU.64 R20, [R1+0x1338] ;  /* 0x0013380001147983 */ /* 0x000ea80000300a00 */
[----:B------:R-:W3:Y:S04]  /*126c0*/  LDL.LU R32, [R1+0x240] ;  /* 0x0002400001207983 */ /* 0x000ee80000300800 */
[----:B------:R-:W3:Y:S04]  /*126d0*/  LDL.64 R14, [R1+0x3a0] ;  /* 0x0003a000010e7983 */ /* 0x000ee80000100a00 */
[----:B------:R-:W4:Y:S04]  /*126e0*/  LDL.64 R50, [R1+0x378] ;  /* 0x0003780001327983 */ /* 0x000f280000100a00 */
[----:B------:R-:W4:Y:S04]  /*126f0*/  LDL.64 R104, [R1+0x368] ;  /* 0x0003680001687983 */ /* 0x000f280000100a00 */
[----:B--2---:R-:W2:Y:S04]  /*12700*/  @P2 LDG.E.U16 R20, desc[UR8][R122.64] ;  /* 0x000000087a142981 */ /* 0x004ea8000c1e1500 */
[----:B------:R-:W2:Y:S04]  /*12710*/  @P2 LDG.E.U16 R21, desc[UR8][R94.64] ;  /* 0x000000085e152981 */ /* 0x000ea8000c1e1500 */
[----:B---3--:R-:W3:Y:S04]  /*12720*/  @P2 LDG.E.U16 R31, desc[UR8][R14.64] ;  /* 0x000000080e1f2981 */ /* 0x008ee8000c1e1500 */
[----:B------:R-:W2:Y:S04]  /*12730*/  LDL.64 R122, [R1+0x398] ;  /* 0x00039800017a7983 */ /* 0x000ea80000100a00 */
[----:B------:R-:W2:Y:S04]  /*12740*/  LDL.LU.64 R150, [R1+0x1330] ;  /* 0x0013300001967983 */ /* 0x000ea80000300a00 */
[----:B------:R-:W3:Y:S04]  /*12750*/  LDL.64 R124, [R1+0x348] ;  /* 0x00034800017c7983 */ /* 0x000ee80000100a00 */
[----:B------:R-:W3:Y:S04]  /*12760*/  LDL.LU.64 R94, [R1+0x1328] ;  /* 0x00132800015e7983 */ /* 0x000ee80000300a00 */
[----:B----4-:R-:W4:Y:S04]  /*12770*/  @P2 LDG.E.U16 R32, desc[UR8][R104.64] ;  /* 0x0000000868202981 */ /* 0x010f28000c1e1500 */
[----:B--2---:R-:W2:Y:S04]  /*12780*/  @P2 LDG.E.U16 R151, desc[UR8][R22.64] ;  /* 0x0000000816972981 */ /* 0x004ea8000c1e1500 */
[----:B---3--:R-:W3:Y:S04]  /*12790*/  @P2 LDG.E.U16 R95, desc[UR8][R114.64] ;  /* 0x00000008725f2981 */ /* 0x008ee8000c1e1500 */
[----:B------:R-:W2:Y:S04]  /*127a0*/  @P2 LDG.E.U16 R94, desc[UR8][R112.64] ;  /* 0x00000008705e2981 */ /* 0x000ea8000c1e1500 */
[----:B------:R-:W2:Y:S04]  /*127b0*/  LDL.LU.64 R114, [R1+0x1320] ;  /* 0x0013200001727983 */ /* 0x000ea80000300a00 */
[----:B--2---:R-:W2:Y:S04]  /*127c0*/  @P2 LDG.E.U16 R115, desc[UR8][R54.64] ;  /* 0x0000000836732981 */ /* 0x004ea8000c1e1500 */
[----:B------:R-:W2:Y:S04]  /*127d0*/  @P2 LDG.E.U16 R114, desc[UR8][R148.64] ;  /* 0x0000000894722981 */ /* 0x000ea8000c1e1500 */
[----:B------:R-:W2:Y:S04]  /*127e0*/  LDL.64 R54, [R1+0x2d8] ;  /* 0x0002d80001367983 */ /* 0x000ea80000100a00 */
[----:B------:R-:W2:Y:S04]  /*127f0*/  LDL.LU.64 R22, [R1+0x1318] ;  /* 0x0013180001167983 */ /* 0x000ea80000300a00 */
[----:B--2---:R-:W2:Y:S04]  /*12800*/  @P2 LDG.E.U16 R28, desc[UR8][R22.64] ;  /* 0x00000008161c2981 */ /* 0x004ea8000c1e1500 */
[----:B------:R-:W2:Y:S04]  /*12810*/  LDL.LU.64 R22, [R1+0x1310] ;  /* 0x0013100001167983 */ /* 0x000ea80000300a00 */
[----:B--2---:R-:W2:Y:S04]  /*12820*/  @P2 LDG.E.U16 R22, desc[UR8][R92.64] ;  /* 0x000000085c162981 */ /* 0x004ea8000c1e1500 */
[----:B------:R-:W2:Y:S04]  /*12830*/  LDL.LU.64 R92, [R1+0x1308] ;  /* 0x00130800015c7983 */ /* 0x000ea80000300a00 */
[----:B------:R-:W3:Y:S04]  /*12840*/  LDL.LU.64 R112, [R1+0x1300] ;  /* 0x0013000001707983 */ /* 0x000ee80000300a00 */
[----:B------:R-:W4:Y:S04]  /*12850*/  LDL.LU.64 R148, [R1+0x12f8] ;  /* 0x0012f80001947983 */ /* 0x000f280000300a00 */
[----:B--2---:R-:W2:Y:S04]  /*12860*/  @P2 LDG.E.U16 R23, desc[UR8][R92.64] ;  /* 0x000000085c172981 */ /* 0x004ea8000c1e1500 */
[----:B---3--:R-:W3:Y:S04]  /*12870*/  @P2 LDG.E.U16 R29, desc[UR8][R112.64] ;  /* 0x00000008701d2981 */ /* 0x008ee8000c1e1500 */
[----:B----4-:R-:W4:Y:S04]  /*12880*/  @P2 LDG.E.U16 R150, desc[UR8][R148.64] ;  /* 0x0000000894962981 */ /* 0x010f28000c1e1500 */
[----:B------:R-:W2:Y:S04]  /*12890*/  LDL.LU.64 R148, [R1+0x12f0] ;  /* 0x0012f00001947983 */ /* 0x000ea80000300a00 */
[----:B------:R-:W3:Y:S04]  /*128a0*/  LDL.LU.64 R112, [R1+0x12e8] ;  /* 0x0012e80001707983 */ /* 0x000ee80000300a00 */
[----:B------:R-:W4:Y:S04]  /*128b0*/  LDL.LU.64 R92, [R1+0x12e0] ;  /* 0x0012e000015c7983 */ /* 0x000f280000300a00 */
[----:B--2---:R-:W2:Y:S04]  /*128c0*/  @P2 LDG.E.U16 R149, desc[UR8][R140.64] ;  /* 0x000000088c952981 */ /* 0x004ea8000c1e1500 */
[----:B---3--:R-:W3:Y:S04]  /*128d0*/  @P2 LDG.E.U16 R113, desc[UR8][R56.64] ;  /* 0x0000000838712981 */ /* 0x008ee8000c1e1500 */
[----:B----4-:R-:W4:Y:S04]  /*128e0*/  @P2 LDG.E.U16 R93, desc[UR8][R48.64] ;  /* 0x00000008305d2981 */ /* 0x010f28000c1e1500 */
[----:B------:R-:W2:Y:S04]  /*128f0*/  @P2 LDG.E.U16 R92, desc[UR8][R146.64] ;  /* 0x00000008925c2981 */ /* 0x000ea8000c1e1500 */
[----:B------:R-:W2:Y:S04]  /*12900*/  LDL.64 R56, [R1+0xe0] ;  /* 0x0000e00001387983 */ /* 0x000ea80000100a00 */
[----:B------:R-:W2:Y:S04]  /*12910*/  LDL.64 R48, [R1+0x118] ;  /* 0x0001180001307983 */ /* 0x000ea80000100a00 */
[----:B------:R-:W2:Y:S04]  /*12920*/  LDL.LU.64 R140, [R1+0x12d8] ;  /* 0x0012d800018c7983 */ /* 0x000ea80000300a00 */
[----:B------:R-:W3:Y:S04]  /*12930*/  @P2 LDG.E.U16 R112, desc[UR8][R136.64] ;  /* 0x0000000888702981 */ /* 0x000ee8000c1e1500 */
[----:B------:R-:W3:Y:S04]  /*12940*/  @P2 LDG.E.U16 R148, desc[UR8][R90.64] ;  /* 0x000000085a942981 */ /* 0x000ee8000c1e1500 */
[----:B--2---:R-:W2:Y:S04]  /*12950*/  @P2 LDG.E.U16 R30, desc[UR8][R140.64] ;  /* 0x000000088c1e2981 */ /* 0x004ea8000c1e1500 */
[----:B------:R-:W2:Y:S04]  /*12960*/  LDL.LU.64 R140, [R1+0x12d0] ;  /* 0x0012d000018c7983 */ /* 0x000ea80000300a00 */
[----:B--2---:R-:W2:Y:S04]  /*12970*/  @P2 LDG.E.U16 R140, desc[UR8][R110.64] ;  /* 0x000000086e8c2981 */ /* 0x004ea8000c1e1500 */
[----:B------:R-:W2:Y:S04]  /*12980*/  LDL.LU.64 R110, [R1+0x12c8] ;  /* 0x0012c800016e7983 */ /* 0x000ea80000300a00 */
[----:B------:R-:W3:Y:S04]  /*12990*/  LDL.LU.64 R146, [R1+0x12c0] ;  /* 0x0012c00001927983 */ /* 0x000ee80000300a00 */
[----:B------:R-:W4:Y:S04]  /*129a0*/  LDL.LU.64 R136, [R1+0x12b8] ;  /* 0x0012b80001887983 */ /* 0x000f280000300a00 */
[----:B------:R-:W4:Y:S04]  /*129b0*/  LDL.LU.64 R90, [R1+0x12b0] ;  /* 0x0012b000015a7983 */ /* 0x000f280000300a00 */
[----:B--2---:R-:W2:Y:S04]  /*129c0*/  @P2 LDG.E.U16 R111, desc[UR8][R50.64] ;  /* 0x00000008326f2981 */ /* 0x004ea8000c1e1500 */
[----:B---3--:R-:W3:Y:S04]  /*129d0*/  @P2 LDG.E.U16 R147, desc[UR8][R86.64] ;  /* 0x0000000856932981 */ /* 0x008ee8000c1e1500 */
[----:B----4-:R-:W4:Y:S04]  /*129e0*/  @P2 LDG.E.U16 R136, desc[UR8][R84.64] ;  /* 0x0000000854882981 */ /* 0x010f28000c1e1500 */
[----:B------:R-:W2:Y:S04]  /*129f0*/  @P2 LDG.E.U16 R91, desc[UR8][R88.64] ;  /* 0x00000008585b2981 */ /* 0x000ea8000c1e1500 */
[----:B------:R-:W2:Y:S04]  /*12a00*/  @P2 LDG.E.U16 R90, desc[UR8][R124.64] ;  /* 0x000000087c5a2981 */ /* 0x000ea8000c1e1500 */
[----:B------:R-:W2:Y:S04]  /*12a10*/  @P2 LDG.E.U16 R137, desc[UR8][R122.64] ;  /* 0x000000087a892981 */ /* 0x000ea8000c1e1500 */
[----:B------:R-:W2:Y:S04]  /*12a20*/  LDL.LU.64 R88, [R1+0x12a8] ;  /* 0x0012a80001587983 */ /* 0x000ea80000300a00 */
[----:B------:R-:W3:Y:S04]  /*12a30*/  LDL.LU.64 R86, [R1+0x12a0] ;  /* 0x0012a00001567983 */ /* 0x000ee80000300a00 */
[----:B------:R-:W4:Y:S04]  /*12a40*/  LDL.LU.64 R84, [R1+0x1298] ;  /* 0x0012980001547983 */ /* 0x000f280000300a00 */
[----:B------:R-:W4:Y:S04]  /*12a50*/  LDL.64 R104, [R1+0x340] ;  /* 0x0003400001687983 */ /* 0x000f280000100a00 */
[----:B------:R-:W4:Y:S04]  /*12a60*/  LDL.64 R14, [R1+0x2d0] ;  /* 0x0002d000010e7983 */ /* 0x000f280000100a00 */
[----:B------:R-:W4:Y:S04]  /*12a70*/  LDL.64 R124, [R1+0x298] ;  /* 0x00029800017c7983 */ /* 0x000f280000100a00 */
[----:B--2---:R-:W2:Y:S04]  /*12a80*/  @P2 LDG.E.U16 R89, desc[UR8][R82.64] ;  /* 0x0000000852592981 */ /* 0x004ea8000c1e1500 */
[----:B---3--:R-:W3:Y:S04]  /*12a90*/  @P2 LDG.E.U16 R87, desc[UR8][R80.64] ;  /* 0x0000000850572981 */ /* 0x008ee8000c1e1500 */
[----:B------:R-:W2:Y:S04]  /*12aa0*/  @P2 LDG.E.U16 R86, desc[UR8][R78.64] ;  /* 0x000000084e562981 */ /* 0x000ea8000c1e1500 */
[----:B------:R-:W2:Y:S04]  /*12ab0*/  LDL.LU.64 R82, [R1+0x1290] ;  /* 0x0012900001527983 */ /* 0x000ea80000300a00 */
[----:B------:R-:W3:Y:S04]  /*12ac0*/  LDL.LU.64 R80, [R1+0x1288] ;  /* 0x0012880001507983 */ /* 0x000ee80000300a00 */
[----:B------:R-:W3:Y:S04]  /*12ad0*/  LDL.LU.64 R78, [R1+0x1280] ;  /* 0x00128000014e7983 */ /* 0x000ee80000300a00 */
[----:B----4-:R-:W4:Y:S04]  /*12ae0*/  @P2 LDG.E.U16 R85, desc[UR8][R76.64] ;  /* 0x000000084c552981 */ /* 0x010f28000c1e1500 */
[----:B------:R0:W4:Y:S04]  /*12af0*/  @P2 LDG.E.U16 R84, desc[UR8][R72.64] ;  /* 0x0000000848542981 */ /* 0x000128000c1e1500 */
[----:B------:R-:W4:Y:S04]  /*12b00*/  @P2 LDG.E.U16 R88, desc[UR8][R54.64] ;  /* 0x0000000836582981 */ /* 0x000f28000c1e1500 */
[----:B------:R-:W4:Y:S04]  /*12b10*/  LDL.LU.64 R76, [R1+0x1278] ;  /* 0x00127800014c7983 */ /* 0x000f280000300a00 */
[----:B------:R-:W0:Y:S04]  /*12b20*/  LDL.LU.64 R72, [R1+0x1270] ;  /* 0x0012700001487983 */ /* 0x000e280000300a00 */
[----:B------:R-:W4:Y:S04]  /*12b30*/  LDL.64 R54, [R1+0x228] ;  /* 0x0002280001367983 */ /* 0x000f280000100a00 */
[----:B--2---:R1:W2:Y:S04]  /*12b40*/  @P2 LDG.E.U16 R83, desc[UR8][R70.64] ;  /* 0x0000000846532981 */ /* 0x0042a8000c1e1500 */
[----:B------:R-:W2:Y:S04]  /*12b50*/  @P2 LDG.E.U16 R82, desc[UR8][R74.64] ;  /* 0x000000084a522981 */ /* 0x000ea8000c1e1500 */
[----:B---3--:R3:W2:Y:S04]  /*12b60*/  @P2 LDG.E.U16 R80, desc[UR8][R68.64] ;  /* 0x0000000844502981 */ /* 0x0086a8000c1e1500 */
[----:B------:R-:W1:Y:S04]  /*12b70*/  LDL.LU.64 R70, [R1+0x1268] ;  /* 0x0012680001467983 */ /* 0x000e680000300a00 */
[----:B------:R-:W2:Y:S04]  /*12b80*/  LDL.LU.64 R74, [R1+0x1260] ;  /* 0x00126000014a7983 */ /* 0x000ea80000300a00 */
[----:B------:R-:W3:Y:S04]  /*12b90*/  LDL.64 R122, [R1+0x1f0] ;  /* 0x0001f000017a7983 */ /* 0x000ee80000100a00 */
[----:B------:R-:W3:Y:S04]  /*12ba0*/  LDL.64 R50, [R1+0x1b8] ;  /* 0x0001b80001327983 */ /* 0x000ee80000100a00 */
[----:B------:R-:W3:Y:S01]  /*12bb0*/  LDL.LU.64 R68, [R1+0x1258] ;  /* 0x0012580001447983 */ /* 0x000ee20000300a00 */
[----:B0-----:R-:W-:-:S03]  /*12bc0*/  PRMT R72, RZ, 0x7610, R72 ;  /* 0x00007610ff487816 */ /* 0x001fc60000000048 */
[----:B------:R-:W3:Y:S01]  /*12bd0*/  @P2 LDG.E.U16 R78, desc[UR8][R48.64] ;  /* 0x00000008304e2981 */ /* 0x000ee2000c1e1500 */
[----:B------:R-:W-:-:S03]  /*12be0*/  PRMT R110, RZ, 0x7610, R110 ;  /* 0x00007610ff6e7816 */ /* 0x000fc6000000006e */
[----:B----4-:R-:W4:Y:S04]  /*12bf0*/  @P2 LDG.E.U16 R76, desc[UR8][R56.64] ;  /* 0x00000008384c2981 */ /* 0x010f28000c1e1500 */
[----:B------:R-:W4:Y:S04]  /*12c00*/  @P2 LDG.E.U16 R72, desc[UR8][R142.64] ;  /* 0x000000088e482981 */ /* 0x000f28000c1e1500 */
[----:B------:R-:W4:Y:S04]  /*12c10*/  LDL.64 R48, [R1+0x180] ;  /* 0x0001800001307983 */ /* 0x000f280000100a00 */
[----:B------:R-:W4:Y:S04]  /*12c20*/  LDL.64 R56, [R1+0x148] ;  /* 0x0001480001387983 */ /* 0x000f280000100a00 */
[----:B------:R-:W4:Y:S01]  /*12c30*/  @P2 LDG.E.U16 R110, desc[UR8][R104.64] ;  /* 0x00000008686e2981 */ /* 0x000f22000c1e1500 */
[----:B-1----:R-:W-:-:S03]  /*12c40*/  PRMT R70, RZ, 0x7610, R70 ;  /* 0x00007610ff467816 */ /* 0x002fc60000000046 */
[----:B--2---:R-:W2:Y:S04]  /*12c50*/  @P2 LDG.E.U16 R74, desc[UR8][R128.64] ;  /* 0x00000008804a2981 */ /* 0x004ea8000c1e1500 */
[----:B------:R0:W2:Y:S04]  /*12c60*/  @P2 LDG.E.U16 R70, desc[UR8][R108.64] ;  /* 0x000000086c462981 */ /* 0x0000a8000c1e1500 */
[----:B------:R-:W2:Y:S01]  /*12c70*/  LDL.LU.64 R128, [R1+0x1250] ;  /* 0x0012500001807983 */ /* 0x000ea20000300a00 */
[----:B---3--:R-:W-:-:S03]  /*12c80*/  PRMT R68, RZ, 0x7610, R68 ;  /* 0x00007610ff447816 */ /* 0x008fc60000000044 */
[----:B------:R-:W3:Y:S04]  /*12c90*/  LDL.LU.64 R142, [R1+0x1248] ;  /* 0x00124800018e7983 */ /* 0x000ee80000300a00 */
[----:B------:R-:W0:Y:S04]  /*12ca0*/  LDL.LU.64 R108, [R1+0x1240] ;  /* 0x00124000016c7983 */ /* 0x000e280000300a00 */
[----:B------:R1:W2:Y:S04]  /*12cb0*/  @P2 LDG.E.U16 R68, desc[UR8][R106.64] ;  /* 0x000000086a442981 */ /* 0x0002a8000c1e1500 */
[----:B------:R-:W1:Y:S04]  /*12cc0*/  LDL.LU.64 R106, [R1+0x1238] ;  /* 0x00123800016a7983 */ /* 0x000e680000300a00 */
[----:B------:R-:W2:Y:S01]  /*12cd0*/  LDL.LU.64 R104, [R1+0x1230] ;  /* 0x0012300001687983 */ /* 0x000ea20000300a00 */
[----:B0-----:R-:W-:-:S06]  /*12ce0*/  PRMT R109, RZ, 0x7610, R109 ;  /* 0x00007610ff6d7816 */ /* 0x001fcc000000006d */
[----:B--2---:R0:W2:Y:S01]  /*12cf0*/  @P2 LDG.E.U16 R109, desc[UR8][R104.64] ;  /* 0x00000008686d2981 */ /* 0x0040a2000c1e1500 */
[----:B-1----:R-:W-:-:S06]  /*12d00*/  PRMT R106, RZ, 0x7610, R106 ;  /* 0x00007610ff6a7816 */ /* 0x002fcc000000006a */
[----:B---3--:R-:W3:Y:S04]  /*12d10*/  @P2 LDG.E.U16 R106, desc[UR8][R142.64] ;  /* 0x000000088e6a2981 */ /* 0x008ee8000c1e1500 */
[----:B------:R-:W0:Y:S04]  /*12d20*/  LDL.LU.64 R104, [R1+0x1228] ;  /* 0x0012280001687983 */ /* 0x000e280000300a00 */
[----:B------:R-:W2:Y:S01]  /*12d30*/  LDL.64 R142, [R1+0x338] ;  /* 0x00033800018e7983 */ /* 0x000ea20000100a00 */
[----:B------:R-:W-:Y:S02]  /*12d40*/  PRMT R107, RZ, 0x7610, R107 ;  /* 0x00007610ff6b7816 */ /* 0x000fe4000000006b */
[----:B------:R-:W-:-:S02]  /*12d50*/  PRMT R77, RZ, 0x7610, R77 ;  /* 0x00007610ff4d7816 */ /* 0x000fc4000000004d */
[----:B------:R-:W-:Y:S02]  /*12d60*/  PRMT R108, RZ, 0x7610, R108 ;  /* 0x00007610ff6c7816 */ /* 0x000fe4000000006c */
[----:B------:R-:W-:Y:S01]  /*12d70*/  PRMT R75, RZ, 0x7610, R75 ;  /* 0x00007610ff4b7816 */ /* 0x000fe2000000004b */
[----:B------:R-:W2:Y:S01]  /*12d80*/  @P2 LDG.E.U16 R107, desc[UR8][R124.64] ;  /* 0x000000087c6b2981 */ /* 0x000ea2000c1e1500 */
        /* <DEDUP_REMOVED lines=8> */
[----:B------:R-:W3:Y:S01]  /*12e10*/  LDL.64 R124, [R1+0x300] ;  /* 0x00030000017c7983 */ /* 0x000ee20000100a00 */
[----:B------:R-:W-:-:S03]  /*12e20*/  PRMT R146, RZ, 0x7610, R146 ;  /* 0x00007610ff927816 */ /* 0x000fc60000000092 */
[----:B------:R-:W3:Y:S04]  /*12e30*/  @P2 LDG.E.U16 R75, desc[UR8][R130.64] ;  /* 0x00000008824b2981 */ /* 0x000ee8000c1e1500 */
[----:B------:R-:W3:Y:S04]  /*12e40*/  @P2 LDG.E.U16 R103, desc[UR8][R50.64] ;  /* 0x0000000832672981 */ /* 0x000ee8000c1e1500 */
[----:B----4-:R-:W4:Y:S04]  /*12e50*/  @P2 LDG.E.U16 R81, desc[UR8][R48.64] ;  /* 0x0000000830512981 */ /* 0x010f28000c1e1500 */
[----:B------:R-:W3:Y:S04]  /*12e60*/  @P2 LDG.E.U16 R79, desc[UR8][R56.64] ;  /* 0x00000008384f2981 */ /* 0x000ee8000c1e1500 */
[----:B------:R-:W3:Y:S04]  /*12e70*/  @P2 LDG.E.U16 R73, desc[UR8][R132.64] ;  /* 0x0000000884492981 */ /* 0x000ee8000c1e1500 */
[----:B------:R1:W3:Y:S04]  /*12e80*/  @P2 LDG.E.U16 R71, desc[UR8][R144.64] ;  /* 0x0000000890472981 */ /* 0x0002e8000c1e1500 */
[----:B------:R0:W3:Y:S02]  /*12e90*/  @P2 LDG.E.U16 R69, desc[UR8][R2.64] ;  /* 0x0000000802452981 */ /* 0x0000e4000c1e1500 */
[----:B0-----:R-:W-:-:S02]  /*12ea0*/  PRMT R105, RZ, 0x7610, R105 ;  /* 0x00007610ff697816 */ /* 0x001fc40000000069 */
[----:B------:R-:W-:-:S04]  /*12eb0*/  PRMT R104, RZ, 0x7610, R104 ;  /* 0x00007610ff687816 */ /* 0x000fc80000000068 */
[----:B------:R-:W3:Y:S04]  /*12ec0*/  @P2 LDG.E.U16 R105, desc[UR8][R54.64] ;  /* 0x0000000836692981 */ /* 0x000ee8000c1e1500 */
[----:B------:R-:W3:Y:S04]  /*12ed0*/  @P2 LDG.E.U16 R104, desc[UR8][R122.64] ;  /* 0x000000087a682981 */ /* 0x000ee8000c1e1500 */
[----:B--2---:R-:W2:Y:S04]  /*12ee0*/  @P2 LDG.E.U16 R146, desc[UR8][R142.64] ;  /* 0x000000088e922981 */ /* 0x004ea8000c1e1500 */
[----:B------:R-:W2:Y:S04]  /*12ef0*/  LDL.64 R54, [R1+0x2f8] ;  /* 0x0002f80001367983 */ /* 0x000ea80000100a00 */
[----:B------:R-:W2:Y:S04]  /*12f00*/  LDL.LU.64 R128, [R1+0x1220] ;  /* 0x0012200001807983 */ /* 0x000ea80000300a00 */
[----:B------:R-:W2:Y:S04]  /*12f10*/  LDL.64 R14, [R1+0x220] ;  /* 0x00022000010e7983 */ /* 0x000ea80000100a00 */
[----:B------:R-:W2:Y:S04]  /*12f20*/  LDL.LU.64 R130, [R1+0x1218] ;  /* 0x0012180001827983 */ /* 0x000ea80000300a00 */
[----:B------:R-:W2:Y:S04]  /*12f30*/  LDL.64 R56, [R1+0x1e8] ;  /* 0x0001e80001387983 */ /* 0x000ea80000100a00 */
[----:B------:R-:W2:Y:S04]  /*12f40*/  LDL.64 R122, [R1+0x1b0] ;  /* 0x0001b000017a7983 */ /* 0x000ea80000100a00 */
[----:B------:R-:W2:Y:S04]  /*12f50*/  LDL.64 R50, [R1+0x178] ;  /* 0x0001780001327983 */ /* 0x000ea80000100a00 */
[----:B------:R-:W2:Y:S04]  /*12f60*/  LDL.64 R48, [R1+0x140] ;  /* 0x0001400001307983 */ /* 0x000ea80000100a00 */
[----:B------:R-:W2:Y:S04]  /*12f70*/  LDL.LU.64 R132, [R1+0x1210] ;  /* 0x0012100001847983 */ /* 0x000ea80000300a00 */
[----:B------:R-:W1:Y:S04]  /*12f80*/  LDL.LU.64 R144, [R1+0x1208] ;  /* 0x0012080001907983 */ /* 0x000e680000300a00 */
[----:B------:R-:W2:Y:S04]  /*12f90*/  LDL.LU.64 R2, [R1+0x1200] ;  /* 0x0012000001027983 */ /* 0x000ea80000300a00 */
[----:B------:R-:W2:Y:S01]  /*12fa0*/  LDL.LU.64 R142, [R1+0x11f8] ;  /* 0x0011f800018e7983 */ /* 0x000ea20000300a00 */
[----:B------:R-:W-:-:S06]  /*12fb0*/  PRMT R33, RZ, 0x7610, R33 ;  /* 0x00007610ff217816 */ /* 0x000fcc0000000021 */
[----:B--2---:R0:W2:Y:S04]  /*12fc0*/  @P2 LDG.E.U16 R33, desc[UR8][R142.64] ;  /* 0x000000088e212981 */ /* 0x0040a8000c1e1500 */
[----:B------:R-:W0:Y:S01]  /*12fd0*/  LDL.LU.64 R142, [R1+0x11f0] ;  /* 0x0011f000018e7983 */ /* 0x000e220000300a00 */
[----:B-1----:R-:W-:Y:S02]  /*12fe0*/  PRMT R145, RZ, 0x7610, R145 ;  /* 0x00007610ff917816 */ /* 0x002fe40000000091 */
[----:B------:R-:W-:Y:S02]  /*12ff0*/  PRMT R2, RZ, 0x7610, R2 ;  /* 0x00007610ff027816 */ /* 0x000fe40000000002 */
[----:B------:R-:W-:Y:S02]  /*13000*/  PRMT R144, RZ, 0x7610, R144 ;  /* 0x00007610ff907816 */ /* 0x000fe40000000090 */
[----:B---3--:R-:W3:Y:S04]  /*13010*/  @P2 LDG.E.U16 R145, desc[UR8][R124.64] ;  /* 0x000000087c912981 */ /* 0x008ee8000c1e1500 */
[----:B------:R-:W2:Y:S04]  /*13020*/  @P2 LDG.E.U16 R2, desc[UR8][R54.64] ;  /* 0x0000000836022981 */ /* 0x000ea8000c1e1500 */
[----:B------:R1:W2:Y:S04]  /*13030*/  @P2 LDG.E.U16 R144, desc[UR8][R132.64] ;  /* 0x0000000884902981 */ /* 0x0002a8000c1e1500 */
[----:B------:R-:W2:Y:S04]  /*13040*/  LDL.64 R124, [R1+0x2c0] ;  /* 0x0002c000017c7983 */ /* 0x000ea80000100a00 */
[----:B------:R-:W2:Y:S04]  /*13050*/  LDL.64 R54, [R1+0x288] ;  /* 0x0002880001367983 */ /* 0x000ea80000100a00 */
[----:B------:R-:W1:Y:S01]  /*13060*/  LDL.LU.64 R132, [R1+0x11e8] ;  /* 0x0011e80001847983 */ /* 0x000e620000300a00 */
[----:B0-----:R-:W-:-:S02]  /*13070*/  PRMT R143, RZ, 0x7610, R143 ;  /* 0x00007610ff8f7816 */ /* 0x001fc4000000008f */
[----:B------:R-:W-:-:S04]  /*13080*/  PRMT R142, RZ, 0x7610, R142 ;  /* 0x00007610ff8e7816 */ /* 0x000fc8000000008e */
[----:B------:R-:W2:Y:S04]  /*13090*/  @P2 LDG.E.U16 R143, desc[UR8][R130.64] ;  /* 0x00000008828f2981 */ /* 0x000ea8000c1e1500 */
[----:B------:R0:W2:Y:S04]  /*130a0*/  @P2 LDG.E.U16 R142, desc[UR8][R128.64] ;  /* 0x00000008808e2981 */ /* 0x0000a8000c1e1500 */
[----:B------:R-:W2:Y:S04]  /*130b0*/  LDL.LU.64 R130, [R1+0x11e0] ;  /* 0x0011e00001827983 */ /* 0x000ea80000300a00 */
[----:B------:R-:W0:Y:S01]  /*130c0*/  LDL.LU.64 R128, [R1+0x11d8] ;  /* 0x0011d80001807983 */ /* 0x000e220000300a00 */
[----:B------:R-:W-:-:S02]  /*130d0*/  PRMT R127, RZ, 0x7610, R127 ;  /* 0x00007610ff7f7816 */ /* 0x000fc4000000007f */
[----:B------:R-:W-:Y:S02]  /*130e0*/  PRMT R12, RZ, 0x7610, R12 ;  /* 0x00007610ff0c7816 */ /* 0x000fe4000000000c */
[----:B-1----:R-:W-:Y:S02]  /*130f0*/  PRMT R132, RZ, 0x7610, R132 ;  /* 0x00007610ff847816 */ /* 0x002fe40000000084 */
[----:B------:R-:W2:Y:S01]  /*13100*/  @P2 LDG.E.U16 R127, desc[UR8][R60.64] ;  /* 0x000000083c7f2981 */ /* 0x000ea2000c1e1500 */
[----:B------:R-:W-:Y:S02]  /*13110*/  PRMT R53, RZ, 0x7610, R53 ;  /* 0x00007610ff357816 */ /* 0x000fe40000000035 */
[----:B------:R-:W-:Y:S01]  /*13120*/  PRMT R11, RZ, 0x7610, R11 ;  /* 0x00007610ff0b7816 */ /* 0x000fe2000000000b */
[----:B------:R-:W2:Y:S04]  /*13130*/  @P2 LDG.E.U16 R12, desc[UR8][R8.64] ;  /* 0x00000008080c2981 */ /* 0x000ea8000c1e1500 */
[----:B------:R-:W2:Y:S04]  /*13140*/  @P2 LDG.E.U16 R132, desc[UR8][R56.64] ;  /* 0x0000000838842981 */ /* 0x000ea8000c1e1500 */
[----:B------:R-:W2:Y:S04]  /*13150*/  @P2 LDG.E.U16 R53, desc[UR8][R4.64] ;  /* 0x0000000804352981 */ /* 0x000ea8000c1e1500 */
[----:B------:R-:W2:Y:S04]  /*13160*/  @P2 LDG.E.U16 R11, desc[UR8][R6.64] ;  /* 0x00000008060b2981 */ /* 0x000ea8000c1e1500 */
[----:B------:R-:W2:Y:S01]  /*13170*/  LDL.64 R56, [R1+0x1e0] ;  /* 0x0001e00001387983 */ /* 0x000ea20000100a00 */
[----:B0-----:R-:W-:-:S06]  /*13180*/  PRMT R128, RZ, 0x7610, R128 ;  /* 0x00007610ff807816 */ /* 0x001fcc0000000080 */
[----:B------:R-:W3:Y:S04]  /*13190*/  @P2 LDG.E.U16 R128, desc[UR8][R58.64] ;  /* 0x000000083a802981 */ /* 0x000ee8000c1e1500 */
[----:B------:R-:W3:Y:S04]  /*131a0*/  LDL.LU.64 R58, [R1+0x11d0] ;  /* 0x0011d000013a7983 */ /* 0x000ee80000300a00 */
[----:B------:R-:W3:Y:S04]  /*131b0*/  LDL.LU.64 R60, [R1+0x11c8] ;  /* 0x0011c800013c7983 */ /* 0x000ee80000300a00 */
[----:B------:R-:W3:Y:S04]  /*131c0*/  LDL.LU.64 R8, [R1+0x11c0] ;  /* 0x0011c00001087983 */ /* 0x000ee80000300a00 */
[----:B------:R-:W4:Y:S04]  /*131d0*/  LDL.LU.64 R4, [R1+0x11b8] ;  /* 0x0011b80001047983 */ /* 0x000f280000300a00 */
[----:B------:R-:W4:Y:S01]  /*131e0*/  LDL.LU.64 R6, [R1+0x11b0] ;  /* 0x0011b00001067983 */ /* 0x000f220000300a00 */
[----:B------:R-:W-:-:S02]  /*131f0*/  PRMT R129, RZ, 0x7610, R129 ;  /* 0x00007610ff817816 */ /* 0x000fc40000000081 */
[----:B------:R-:W-:Y:S02]  /*13200*/  PRMT R3, RZ, 0x7610, R3 ;  /* 0x00007610ff037816 */ /* 0x000fe40000000003 */
[----:B------:R-:W-:Y:S02]  /*13210*/  PRMT R39, RZ, 0x7610, R39 ;  /* 0x00007610ff277816 */ /* 0x000fe40000000027 */
[----:B------:R-:W-:Y:S01]  /*13220*/  PRMT R141, RZ, 0x7610, R141 ;  /* 0x00007610ff8d7816 */ /* 0x000fe2000000008d */
[----:B------:R-:W4:Y:S01]  /*13230*/  @P2 LDG.E.U16 R129, desc[UR8][R48.64] ;  /* 0x0000000830812981 */ /* 0x000f22000c1e1500 */
[----:B--2---:R-:W-:Y:S02]  /*13240*/  PRMT R131, RZ, 0x7610, R131 ;  /* 0x00007610ff837816 */ /* 0x004fe40000000083 */
[----:B------:R-:W-:Y:S02]  /*13250*/  PRMT R130, RZ, 0x7610, R130 ;  /* 0x00007610ff827816 */ /* 0x000fe40000000082 */
[----:B------:R-:W-:Y:S01]  /*13260*/  PRMT R34, RZ, 0x7610, R34 ;  /* 0x00007610ff227816 */ /* 0x000fe20000000022 */
[----:B------:R-:W2:Y:S01]  /*13270*/  @P2 LDG.E.U16 R141, desc[UR8][R14.64] ;  /* 0x000000080e8d2981 */ /* 0x000ea2000c1e1500 */
[----:B------:R-:W-:-:S03]  /*13280*/  PRMT R26, RZ, 0x7610, R26 ;  /* 0x00007610ff1a7816 */ /* 0x000fc6000000001a */
[----:B------:R-:W2:Y:S04]  /*13290*/  LDL.64 R48, [R1+0x90] ;  /* 0x0000900001307983 */ /* 0x000ea80000100a00 */
[----:B------:R-:W2:Y:S04]  /*132a0*/  @P2 LDG.E.U16 R131, desc[UR8][R122.64] ;  /* 0x000000087a832981 */ /* 0x000ea8000c1e1500 */
[----:B------:R-:W2:Y:S04]  /*132b0*/  @P2 LDG.E.U16 R130, desc[UR8][R50.64] ;  /* 0x0000000832822981 */ /* 0x000ea8000c1e1500 */
[----:B------:R-:W2:Y:S04]  /*132c0*/  @P2 LDG.E.U16 R34, desc[UR8][R124.64] ;  /* 0x000000087c222981 */ /* 0x000ea8000c1e1500 */
[----:B---3--:R-:W3:Y:S04]  /*132d0*/  @P2 LDG.E.U16 R26, desc[UR8][R8.64] ;  /* 0x00000008081a2981 */ /* 0x008ee8000c1e1500 */
[----:B----4-:R0:W4:Y:S04]  /*132e0*/  @P2 LDG.E.U16 R3, desc[UR8][R4.64] ;  /* 0x0000000804032981 */ /* 0x010128000c1e1500 */
[----:B------:R1:W2:Y:S04]  /*132f0*/  @P2 LDG.E.U16 R39, desc[UR8][R6.64] ;  /* 0x0000000806272981 */ /* 0x0002a8000c1e1500 */
[----:B------:R-:W0:Y:S04]  /*13300*/  LDL.LU.64 R4, [R1+0x11a8] ;  /* 0x0011a80001047983 */ /* 0x000e280000300a00 */
[----:B------:R-:W1:Y:S04]  /*13310*/  LDL.LU.64 R6, [R1+0x11a0] ;  /* 0x0011a00001067983 */ /* 0x000e680000300a00 */
[----:B------:R-:W2:Y:S04]  /*13320*/  LDL.64 R14, [R1+0x328] ;  /* 0x00032800010e7983 */ /* 0x000ea80000100a00 */
[----:B------:R-:W2:Y:S04]  /*13330*/  LDL.64 R122, [R1+0x2f0] ;  /* 0x0002f000017a7983 */ /* 0x000ea80000100a00 */
[----:B------:R-:W2:Y:S04]  /*13340*/  LDL.64 R50, [R1+0x2b8] ;  /* 0x0002b80001327983 */ /* 0x000ea80000100a00 */
[----:B------:R-:W2:Y:S04]  /*13350*/  LDL.64 R124, [R1+0x280] ;  /* 0x00028000017c7983 */ /* 0x000ea80000100a00 */
[----:B------:R-:W2:Y:S01]  /*13360*/  LDL.LU.64 R8, [R1+0x1198] ;  /* 0x0011980001087983 */ /* 0x000ea20000300a00 */
[----:B------:R-:W-:-:S02]  /*13370*/  PRMT R24, RZ, 0x7610, R24 ;  /* 0x00007610ff187816 */ /* 0x000fc40000000018 */
[----:B------:R-:W-:Y:S02]  /*13380*/  PRMT R36, RZ, 0x7610, R36 ;  /* 0x00007610ff247816 */ /* 0x000fe40000000024 */
[----:B------:R-:W-:Y:S02]  /*13390*/  PRMT R42, RZ, 0x7610, R42 ;  /* 0x00007610ff2a7816 */ /* 0x000fe4000000002a */
[----:B------:R-:W3:Y:S04]  /*133a0*/  @P2 LDG.E.U16 R24, desc[UR8][R60.64] ;  /* 0x000000083c182981 */ /* 0x000ee8000c1e1500 */
[----:B------:R-:W3:Y:S04]  /*133b0*/  @P2 LDG.E.U16 R36, desc[UR8][R54.64] ;  /* 0x0000000836242981 */ /* 0x000ee8000c1e1500 */
[----:B------:R-:W3:Y:S04]  /*133c0*/  @P2 LDG.E.U16 R42, desc[UR8][R56.64] ;  /* 0x00000008382a2981 */ /* 0x000ee8000c1e1500 */
[----:B------:R-:W3:Y:S01]  /*133d0*/  LDL.64 R60, [R1+0x210] ;  /* 0x00021000013c7983 */ /* 0x000ee20000100a00 */
[----:B0-----:R-:W-:-:S02]  /*133e0*/  PRMT R4, RZ, 0x7610, R4 ;  /* 0x00007610ff047816 */ /* 0x001fc40000000004 */
[----:B------:R-:W-:Y:S02]  /*133f0*/  PRMT R5, RZ, 0x7610, R5 ;  /* 0x00007610ff057816 */ /* 0x000fe40000000005 */
[----:B-1----:R-:W-:Y:S02]  /*13400*/  PRMT R6, RZ, 0x7610, R6 ;  /* 0x00007610ff067816 */ /* 0x002fe40000000006 */
[----:B------:R-:W3:Y:S04]  /*13410*/  @P2 LDG.E.U16 R4, desc[UR8][R58.64] ;  /* 0x000000083a042981 */ /* 0x000ee8000c1e1500 */
[----:B------:R0:W3:Y:S04]  /*13420*/  @P2 LDG.E.U16 R5, desc[UR8][R66.64] ;  /* 0x0000000842052981 */ /* 0x0000e8000c1e1500 */
[----:B------:R1:W3:Y:S04]  /*13430*/  @P2 LDG.E.U16 R6, desc[UR8][R134.64] ;  /* 0x0000000886062981 */ /* 0x0002e8000c1e1500 */
[----:B------:R-:W3:Y:S04]  /*13440*/  LDL.64 R58, [R1+0x248] ;  /* 0x00024800013a7983 */ /* 0x000ee80000100a00 */
[----:B------:R-:W0:Y:S01]  /*13450*/  LDL.LU.64 R66, [R1+0x1190] ;  /* 0x0011900001427983 */ /* 0x000e220000300a00 */
[----:B--2---:R-:W-:-:S03]  /*13460*/  PRMT R8, RZ, 0x7610, R8 ;  /* 0x00007610ff087816 */ /* 0x004fc60000000008 */
[----:B------:R-:W1:Y:S04]  /*13470*/  LDL.LU.64 R134, [R1+0x1188] ;  /* 0x0011880001867983 */ /* 0x000e680000300a00 */
[----:B------:R-:W2:Y:S04]  /*13480*/  LDL.64 R54, [R1+0x168] ;  /* 0x0001680001367983 */ /* 0x000ea80000100a00 */
[----:B------:R-:W2:Y:S04]  /*13490*/  LDL.64 R56, [R1+0x130] ;  /* 0x0001300001387983 */ /* 0x000ea80000100a00 */
[----:B------:R0:W2:Y:S04]  /*134a0*/  @P2 LDG.E.U16 R8, desc[UR8][R64.64] ;  /* 0x0000000840082981 */ /* 0x0000a8000c1e1500 */
[----:B------:R-:W2:Y:S01]  /*134b0*/  LDL.LU.64 R64, [R1+0x1180] ;  /* 0x0011800001407983 */ /* 0x000ea20000300a00 */
[----:B------:R-:W-:-:S02]  /*134c0*/  PRMT R9, RZ, 0x7610, R9 ;  /* 0x00007610ff097816 */ /* 0x000fc40000000009 */
[----:B------:R-:W-:-:S04]  /*134d0*/  PRMT R7, RZ, 0x7610, R7 ;  /* 0x00007610ff077816 */ /* 0x000fc80000000007 */
[----:B------:R0:W3:Y:S04]  /*134e0*/  @P2 LDG.E.U16 R9, desc[UR8][R62.64] ;  /* 0x000000083e092981 */ /* 0x0000e8000c1e1500 */
[----:B------:R-:W3:Y:S04]  /*134f0*/  @P2 LDG.E.U16 R7, desc[UR8][R48.64] ;  /* 0x0000000830072981 */ /* 0x000ee8000c1e1500 */
[----:B------:R-:W4:Y:S04]  /*13500*/  LDL.LU.64 R62, [R1+0x1178] ;  /* 0x00117800013e7983 */ /* 0x000f280000300a00 */
[----:B------:R-:W4:Y:S01]  /*13510*/  LDL.64 R48, [R1+0x88] ;  /* 0x0000880001307983 */ /* 0x000f220000100a00 */
[----:B0-----:R-:W-:-:S02]  /*13520*/  PRMT R67, RZ, 0x7610, R67 ;  /* 0x00007610ff437816 */ /* 0x001fc40000000043 */
[----:B------:R-:W-:Y:S02]  /*13530*/  PRMT R66, RZ, 0x7610, R66 ;  /* 0x00007610ff427816 */ /* 0x000fe40000000042 */
[----:B-1----:R-:W-:Y:S02]  /*13540*/  PRMT R135, RZ, 0x7610, R135 ;  /* 0x00007610ff877816 */ /* 0x002fe40000000087 */
[----:B------:R-:W-:Y:S01]  /*13550*/  PRMT R134, RZ, 0x7610, R134 ;  /* 0x00007610ff867816 */ /* 0x000fe20000000086 */
[----:B------:R-:W4:Y:S04]  /*13560*/  @P2 LDG.E.U16 R67, desc[UR8][R50.64] ;  /* 0x0000000832432981 */ /* 0x000f28000c1e1500 */
[----:B------:R-:W4:Y:S04]  /*13570*/  @P2 LDG.E.U16 R135, desc[UR8][R14.64] ;  /* 0x000000080e872981 */ /* 0x000f28000c1e1500 */
[----:B------:R-:W4:Y:S04]  /*13580*/  @P2 LDG.E.U16 R134, desc[UR8][R122.64] ;  /* 0x000000087a862981 */ /* 0x000f28000c1e1500 */
[----:B------:R-:W4:Y:S04]  /*13590*/  @P2 LDG.E.U16 R66, desc[UR8][R124.64] ;  /* 0x000000087c422981 */ /* 0x000f28000c1e1500 */
[----:B------:R-:W4:Y:S01]  /*135a0*/  LDL.64 R14, [R1+0x5c0] ;  /* 0x0005c000010e7983 */ /* 0x000f220000100a00 */
[----:B--2---:R-:W-:-:S03]  /*135b0*/  PRMT R65, RZ, 0x7610, R65 ;  /* 0x00007610ff417816 */ /* 0x004fc60000000041 */
[----:B------:R-:W2:Y:S01]  /*135c0*/  LDL.64 R122, [R1+0x588] ;  /* 0x00058800017a7983 */ /* 0x000ea20000100a00 */
[----:B------:R-:W-:-:S03]  /*135d0*/  PRMT R64, RZ, 0x7610, R64 ;  /* 0x00007610ff407816 */ /* 0x000fc60000000040 */
[----:B------:R-:W2:Y:S04]  /*135e0*/  LDL.64 R50, [R1+0x550] ;  /* 0x0005500001327983 */ /* 0x000ea80000100a00 */
[----:B------:R-:W2:Y:S04]  /*135f0*/  LDL.64 R124, [R1+0x518] ;  /* 0x00051800017c7983 */ /* 0x000ea80000100a00 */
[----:B---3--:R-:W3:Y:S04]  /*13600*/  @P2 LDG.E.U16 R65, desc[UR8][R58.64] ;  /* 0x000000083a412981 */ /* 0x008ee8000c1e1500 */
[----:B------:R-:W2:Y:S04]  /*13610*/  @P2 LDG.E.U16 R64, desc[UR8][R60.64] ;  /* 0x000000083c402981 */ /* 0x000ea8000c1e1500 */
[----:B------:R-:W2:Y:S04]  /*13620*/  LDL.LU.64 R58, [R1+0x1170] ;  /* 0x00117000013a7983 */ /* 0x000ea80000300a00 */
[----:B------:R-:W3:Y:S01]  /*13630*/  LDL.LU.64 R60, [R1+0x1168] ;  /* 0x00116800013c7983 */ /* 0x000ee20000300a00 */
[----:B----4-:R-:W-:-:S02]  /*13640*/  PRMT R63, RZ, 0x7610, R63 ;  /* 0x00007610ff3f7816 */ /* 0x010fc4000000003f */
[----:B------:R-:W-:-:S06]  /*13650*/  PRMT R62, RZ, 0x7610, R62 ;  /* 0x00007610ff3e7816 */ /* 0x000fcc000000003e */
[----:B--2---:R-:W2:Y:S04]  /*13660*/  @P2 LDG.E.U16 R62, desc[UR8][R58.64] ;  /* 0x000000083a3e2981 */ /* 0x004ea8000c1e1500 */
[----:B---3--:R0:W3:Y:S04]  /*13670*/  @P2 LDG.E.U16 R63, desc[UR8][R60.64] ;  /* 0x000000083c3f2981 */ /* 0x0080e8000c1e1500 */
[----:B------:R-:W0:Y:S04]  /*13680*/  LDL.LU.64 R60, [R1+0x1160] ;  /* 0x00116000013c7983 */ /* 0x000e280000300a00 */
[----:B------:R-:W4:Y:S01]  /*13690*/  LDL.LU.64 R58, [R1+0x1158] ;  /* 0x00115800013a7983 */ /* 0x000f220000300a00 */
[----:B0-----:R-:W-:-:S02]  /*136a0*/  PRMT R61, RZ, 0x7610, R61 ;  /* 0x00007610ff3d7816 */ /* 0x001fc4000000003d */
[----:B------:R-:W-:-:S04]  /*136b0*/  PRMT R60, RZ, 0x7610, R60 ;  /* 0x00007610ff3c7816 */ /* 0x000fc8000000003c */
[----:B------:R-:W2:Y:S04]  /*136c0*/  @P2 LDG.E.U16 R61, desc[UR8][R54.64] ;  /* 0x00000008363d2981 */ /* 0x000ea8000c1e1500 */
        /* <DEDUP_REMOVED lines=9> */
[----:B0-----:R-:W-:-:S06]  /*13760*/  PRMT R57, RZ, 0x7610, R57 ;  /* 0x00007610ff397816 */ /* 0x001fcc0000000039 */
[----:B------:R-:W2:Y:S04]  /*13770*/  @P2 LDG.E.U16 R57, desc[UR8][R48.64] ;  /* 0x0000000830392981 */ /* 0x000ea8000c1e1500 */
[----:B------:R-:W2:Y:S01]  /*13780*/  LDL.LU.64 R48, [R1+0x1130] ;  /* 0x0011300001307983 */ /* 0x000ea20000300a00 */
[----:B------:R-:W-:Y:S02]  /*13790*/  PRMT R56, RZ, 0x7610, R56 ;  /* 0x00007610ff387816 */ /* 0x000fe40000000038 */
[----:B----4-:R-:W-:-:S06]  /*137a0*/  PRMT R55, RZ, 0x7610, R55 ;  /* 0x00007610ff377816 */ /* 0x010fcc0000000037 */
[----:B------:R-:W4:Y:S04]  /*137b0*/  @P2 LDG.E.U16 R55, desc[UR8][R46.64] ;  /* 0x000000082e372981 */ /* 0x000f28000c1e1500 */
[----:B--2---:R0:W2:Y:S04]  /*137c0*/  @P2 LDG.E.U16 R56, desc[UR8][R48.64] ;  /* 0x0000000830382981 */ /* 0x0040a8000c1e1500 */
[----:B------:R-:W0:Y:S04]  /*137d0*/  LDL.LU.64 R48, [R1+0x1128] ;  /* 0x0011280001307983 */ /* 0x000e280000300a00 */
[----:B------:R-:W2:Y:S04]  /*137e0*/  LDL.LU.64 R46, [R1+0x1120] ;  /* 0x00112000012e7983 */ /* 0x000ea80000300a00 */
[----:B------:R1:W-:Y:S01]  /*137f0*/  STS.U16 [R133+UR4+0x1080], R102 ;  /* 0x0010806685007988 */ /* 0x0003e20008000404 */
[----:B0-----:R-:W-:-:S02]  /*13800*/  PRMT R49, RZ, 0x7610, R49 ;  /* 0x00007610ff317816 */ /* 0x001fc40000000031 */
[----:B------:R-:W-:Y:S02]  /*13810*/  PRMT R48, RZ, 0x7610, R48 ;  /* 0x00007610ff307816 */ /* 0x000fe40000000030 */
[----:B--2---:R-:W-:Y:S02]  /*13820*/  PRMT R47, RZ, 0x7610, R47 ;  /* 0x00007610ff2f7816 */ /* 0x004fe4000000002f */
[----:B------:R-:W-:Y:S01]  /*13830*/  PRMT R46, RZ, 0x7610, R46 ;  /* 0x00007610ff2e7816 */ /* 0x000fe2000000002e */
[----:B------:R-:W2:Y:S04]  /*13840*/  @P2 LDG.E.U16 R49, desc[UR8][R14.64] ;  /* 0x000000080e312981 */ /* 0x000ea8000c1e1500 */
[----:B------:R0:W2:Y:S04]  /*13850*/  @P2 LDG.E.U16 R48, desc[UR8][R122.64] ;  /* 0x000000087a302981 */ /* 0x0000a8000c1e1500 */
[----:B------:R-:W2:Y:S04]  /*13860*/  @P2 LDG.E.U16 R47, desc[UR8][R50.64] ;  /* 0x00000008322f2981 */ /* 0x000ea8000c1e1500 */
[----:B------:R-:W2:Y:S04]  /*13870*/  LDL.LU.64 R14, [R1+0x1118] ;  /* 0x00111800010e7983 */ /* 0x000ea80000300a00 */
[----:B------:R-:W2:Y:S04]  /*13880*/  LDL.LU.64 R122, [R1+0x1110] ;  /* 0x00111000017a7983 */ /* 0x000ea80000300a00 */
[----:B------:R-:W2:Y:S04]  /*13890*/  LDL.LU.64 R50, [R1+0x1108] ;  /* 0x0011080001327983 */ /* 0x000ea80000300a00 */
[----:B------:R0:W2:Y:S04]  /*138a0*/  @P2 LDG.E.U16 R46, desc[UR8][R124.64] ;  /* 0x000000087c2e2981 */ /* 0x0000a8000c1e1500 */
[----:B------:R-:W2:Y:S04]  /*138b0*/  LDL.LU.64 R124, [R1+0x1100] ;  /* 0x00110000017c7983 */ /* 0x000ea80000300a00 */
[----:B-1----:R-:W2:Y:S01]  /*138c0*/  LDL.LU R133, [R1+0x10f8] ;  /* 0x0010f80001857983 */ /* 0x002ea20000300800 */
[----:B------:R-:W-:-:S06]  /*138d0*/  PRMT R0, RZ, 0x7610, R0 ;  /* 0x00007610ff007816 */ /* 0x000fcc0000000000 */
[----:B------:R-:W3:Y:S01]  /*138e0*/  @P2 LDG.E.U16 R0, desc[UR8][R164.64] ;  /* 0x00000008a4002981 */ /* 0x000ee2000c1e1500 */
[----:B--2---:R-:W-:-:S05]  /*138f0*/  LOP3.LUT R102, R133, 0x10, RZ, 0x3c, !PT ;  /* 0x0000001085667812 */ /* 0x004fca00078e3cff */
[----:B------:R-:W-:Y:S04]  /*13900*/  STS.U16 [R102+UR4+0x1480], R101 ;  /* 0x0014806566007988 */ /* 0x000fe80008000404 */
[----:B------:R-:W-:Y:S04]  /*13910*/  STS.U16 [R102+UR4+0x1880], R100 ;  /* 0x0018806466007988 */ /* 0x000fe80008000404 */
[----:B------:R1:W-:Y:S04]  /*13920*/  STS.U16 [R102+UR4+0x1c80], R99 ;  /* 0x001c806366007988 */ /* 0x0003e80008000404 */
[----:B------:R-:W-:Y:S04]  /*13930*/  STS.U16 [R102+UR4+0x2080], R98 ;  /* 0x0020806266007988 */ /* 0x000fe80008000404 */
[----:B------:R2:W-:Y:S01]  /*13940*/  STS.U16 [R102+UR4+0x2480], R97 ;  /* 0x0024806166007988 */ /* 0x0005e20008000404 */
[----:B------:R-:W-:Y:S01]  /*13950*/  PRMT R138, RZ, 0x7610, R138 ;  /* 0x00007610ff8a7816 */ /* 0x000fe2000000008a */
[----:B-1----:R-:W1:Y:S02]  /*13960*/  LDC R99, c[0x0][0x3d8] ;  /* 0x0000f600ff637b82 */ /* 0x002e640000000800 */
[----:B------:R-:W-:Y:S04]  /*13970*/  STS.U16 [R102+UR4+0x2880], R96 ;  /* 0x0028806066007988 */ /* 0x000fe80008000404 */
[----:B------:R0:W-:Y:S01]  /*13980*/  STS.U16 [R102+UR4+0x2c80], R95 ;  /* 0x002c805f66007988 */ /* 0x0001e20008000404 */
[----:B------:R-:W-:Y:S01]  /*13990*/  PRMT R10, RZ, 0x7610, R10 ;  /* 0x00007610ff0a7816 */ /* 0x000fe2000000000a */
[----:B--2---:R-:W2:Y:S02]  /*139a0*/  LDC R97, c[0x0][0x3d8] ;  /* 0x0000f600ff617b82 */ /* 0x004ea40000000800 */
[----:B------:R3:W-:Y:S04]  /*139b0*/  STS.U16 [R102+UR4+0x3080], R94 ;  /* 0x0030805e66007988 */ /* 0x0007e80008000404 */
[----:B------:R-:W-:Y:S01]  /*139c0*/  STS.U16 [R102+UR4+0x3480], R93 ;  /* 0x0034805d66007988 */ /* 0x000fe20008000404 */
[----:B------:R-:W-:Y:S01]  /*139d0*/  PRMT R54, RZ, 0x7610, R54 ;  /* 0x00007610ff367816 */ /* 0x000fe20000000036 */
[----:B0-----:R-:W0:Y:S02]  /*139e0*/  LDC R95, c[0x0][0x3d8] ;  /* 0x0000f600ff5f7b82 */ /* 0x001e240000000800 */
[----:B------:R4:W-:Y:S04]  /*139f0*/  STS.U16 [R102+UR4+0x3880], R92 ;  /* 0x0038805c66007988 */ /* 0x0009e80008000404 */
[----:B------:R-:W-:Y:S02]  /*13a00*/  STS.U16 [R102+UR4+0x3c80], R91 ;  /* 0x003c805b66007988 */ /* 0x000fe40008000404 */
[----:B---3--:R-:W3:Y:S02]  /*13a10*/  LDC R94, c[0x0][0x3d8] ;  /* 0x0000f600ff5e7b82 */ /* 0x008ee40000000800 */
[----:B------:R-:W-:Y:S04]  /*13a20*/  STS.U16 [R102+UR4+0x4080], R90 ;  /* 0x0040805a66007988 */ /* 0x000fe80008000404 */
[----:B------:R-:W-:Y:S02]  /*13a30*/  STS.U16 [R102+UR4+0x4480], R89 ;  /* 0x0044805966007988 */ /* 0x000fe40008000404 */
[----:B----4-:R-:W4:Y:S02]  /*13a40*/  LDC R92, c[0x0][0x3d8] ;  /* 0x0000f600ff5c7b82 */ /* 0x010f240000000800 */
[----:B------:R-:W-:Y:S04]  /*13a50*/  STS.U16 [R102+UR4+0x4880], R88 ;  /* 0x0048805866007988 */ /* 0x000fe80008000404 */
[----:B------:R-:W-:Y:S02]  /*13a60*/  STS.U16 [R102+UR4+0x4c80], R87 ;  /* 0x004c805766007988 */ /* 0x000fe40008000404 */
[----:B------:R-:W0:Y:S02]  /*13a70*/  LDC R93, c[0x0][0x3d8] ;  /* 0x0000f600ff5d7b82 */ /* 0x000e240000000800 */
[----:B------:R-:W-:Y:S04]  /*13a80*/  STS.U16 [R102+UR4+0x5080], R86 ;  /* 0x0050805666007988 */ /* 0x000fe80008000404 */
[----:B------:R-:W-:Y:S02]  /*13a90*/  STS.U16 [R102+UR4+0x5480], R85 ;  /* 0x0054805566007988 */ /* 0x000fe40008000404 */
[----:B------:R-:W0:Y:S02]  /*13aa0*/  LDC R98, c[0x0][0x3d8] ;  /* 0x0000f600ff627b82 */ /* 0x000e240000000800 */
[----:B------:R-:W-:Y:S04]  /*13ab0*/  STS.U16 [R102+UR4+0x5880], R84 ;  /* 0x0058805466007988 */ /* 0x000fe80008000404 */
[----:B------:R-:W-:Y:S02]  /*13ac0*/  STS.U16 [R102+UR4+0x5c80], R83 ;  /* 0x005c805366007988 */ /* 0x000fe40008000404 */
[----:B------:R-:W0:Y:S02]  /*13ad0*/  LDC R96, c[0x0][0x3d8] ;  /* 0x0000f600ff607b82 */ /* 0x000e240000000800 */
[----:B------:R-:W-:Y:S04]  /*13ae0*/  STS.U16 [R102+UR4+0x6080], R82 ;  /* 0x0060805266007988 */ /* 0x000fe80008000404 */
[----:B------:R-:W-:Y:S04]  /*13af0*/  STS.U16 [R102+UR4+0x6480], R80 ;  /* 0x0064805066007988 */ /* 0x000fe80008000404 */
[----:B------:R-:W-:Y:S04]  /*13b00*/  STS.U16 [R102+UR4+0x6880], R78 ;  /* 0x0068804e66007988 */ /* 0x000fe80008000404 */
[----:B------:R-:W-:Y:S04]  /*13b10*/  STS.U16 [R102+UR4+0x6c80], R76 ;  /* 0x006c804c66007988 */ /* 0x000fe80008000404 */
[----:B------:R-:W-:Y:S04]  /*13b20*/  STS.U16 [R102+UR4+0x7080], R74 ;  /* 0x0070804a66007988 */ /* 0x000fe80008000404 */
[----:B------:R-:W-:Y:S04]  /*13b30*/  STS.U16 [R102+UR4+0x7480], R72 ;  /* 0x0074804866007988 */ /* 0x000fe80008000404 */
[----:B------:R-:W-:Y:S04]  /*13b40*/  STS.U16 [R102+UR4+0x7880], R70 ;  /* 0x0078804666007988 */ /* 0x000fe80008000404 */
[----:B------:R-:W2:Y:S04]  /*13b50*/  LDL.LU R100, [R1+0x40] ;  /* 0x0000400001647983 */ /* 0x000ea80000300800 */
[----:B------:R1:W-:Y:S04]  /*13b60*/  STS.U16 [R102+UR4+0x7c80], R68 ;  /* 0x007c804466007988 */ /* 0x0003e80008000404 */
[----:B------:R-:W2:Y:S04]  /*13b70*/  LDL.LU R101, [R1+0x14] ;  /* 0x0000140001657983 */ /* 0x000ea80000300800 */
[----:B------:R-:W2:Y:S04]  /*13b80*/  @P2 LDG.E.U16 R138, desc[UR8][R160.64] ;  /* 0x00000008a08a2981 */ /* 0x000ea8000c1e1500 */
[----:B-1----:R-:W2:Y:S01]  /*13b90*/  LDL.LU R102, [R1+0x10] ;  /* 0x0000100001667983 */ /* 0x002ea20000300800 */
[----:B------:R-:W-:-:S03]  /*13ba0*/  LOP3.LUT R72, R133, 0x20, RZ, 0x3c, !PT ;  /* 0x0000002085487812 */ /* 0x000fc600078e3cff */
[----:B------:R-:W2:Y:S04]  /*13bb0*/  @P2 LDG.E.U16 R10, desc[UR8][R156.64] ;  /* 0x000000089c0a2981 */ /* 0x000ea8000c1e1500 */
[----:B------:R-:W-:Y:S04]  /*13bc0*/  STS.U16 [R72+UR4+0x100], R126 ;  /* 0x0001007e48007988 */ /* 0x000fe80008000404 */
[----:B------:R-:W-:Y:S04]  /*13bd0*/  STS.U16 [R72+UR4+0x500], R125 ;  /* 0x0005007d48007988 */ /* 0x000fe80008000404 */
[----:B------:R-:W-:Y:S01]  /*13be0*/  STS.U16 [R72+UR4+0x900], R124 ;  /* 0x0009007c48007988 */ /* 0x000fe20008000404 */
[----:B------:R-:W-:-:S03]  /*13bf0*/  LOP3.LUT R91, R133, 0x30, RZ, 0x3c, !PT ;  /* 0x00000030855b7812 */ /* 0x000fc600078e3cff */
[----:B------:R-:W2:Y:S01]  /*13c00*/  @P2 LDG.E.U16 R54, desc[UR8][R154.64] ;  /* 0x000000089a362981 */ /* 0x000ea2000c1e1500 */
[----:B----4-:R-:W-:Y:S02]  /*13c10*/  IMAD R92, R92, 0x5e, RZ ;  /* 0x0000005e5c5c7824 */ /* 0x010fe400078e02ff */
[----:B---3--:R-:W-:Y:S01]  /*13c20*/  IMAD R94, R94, 0x7e, RZ ;  /* 0x0000007e5e5e7824 */ /* 0x008fe200078e02ff */
[----:B------:R1:W-:Y:S01]  /*13c30*/  STS.U16 [R72+UR4+0xd00], R123 ;  /* 0x000d007b48007988 */ /* 0x0003e20008000404 */
[----:B0-----:R-:W-:Y:S02]  /*13c40*/  IMAD R95, R95, 0x8e, RZ ;  /* 0x0000008e5f5f7824 */ /* 0x001fe400078e02ff */
[----:B--2---:R-:W-:Y:S01]  /*13c50*/  IMAD R97, R97, 0xae, RZ ;  /* 0x000000ae61617824 */ /* 0x004fe200078e02ff */
[----:B------:R0:W-:Y:S01]  /*13c60*/  STS.U16 [R72+UR4+0x1100], R122 ;  /* 0x0011007a48007988 */ /* 0x0001e20008000404 */
[----:B------:R-:W-:Y:S02]  /*13c70*/  IMAD R93, R93, 0x6e, RZ ;  /* 0x0000006e5d5d7824 */ /* 0x000fe400078e02ff */
[----:B------:R-:W-:Y:S01]  /*13c80*/  IMAD R98, R98, 0xbe, RZ ;  /* 0x000000be62627824 */ /* 0x000fe200078e02ff */
[----:B------:R-:W-:Y:S01]  /*13c90*/  STS.U16 [R72+UR4+0x1500], R121 ;  /* 0x0015007948007988 */ /* 0x000fe20008000404 */
[----:B------:R-:W-:-:S02]  /*13ca0*/  IMAD R96, R96, 0x9e, RZ ;  /* 0x0000009e60607824 */ /* 0x000fc400078e02ff */
[----:B------:R-:W-:Y:S01]  /*13cb0*/  IMAD R99, R99, 0xce, RZ ;  /* 0x000000ce63637824 */ /* 0x000fe200078e02ff */
[----:B------:R-:W-:Y:S01]  /*13cc0*/  STS.U16 [R72+UR4+0x1900], R120 ;  /* 0x0019007848007988 */ /* 0x000fe20008000404 */
[C---:B-1----:R-:W-:Y:S01]  /*13cd0*/  LOP3.LUT R123, R133.reuse, 0x60, RZ, 0x3c, !PT ;  /* 0x00000060857b7812 */ /* 0x042fe200078e3cff */
[----:B------:R-:W1:Y:S02]  /*13ce0*/  LDC R126, c[0x0][0x3d8] ;  /* 0x0000f600ff7e7b82 */ /* 0x000e640000000800 */
[----:B------:R-:W-:Y:S04]  /*13cf0*/  STS.U16 [R72+UR4+0x1d00], R119 ;  /* 0x001d007748007988 */ /* 0x000fe80008000404 */
[----:B------:R-:W-:Y:S01]  /*13d00*/  STS.U16 [R72+UR4+0x2100], R118 ;  /* 0x0021007648007988 */ /* 0x000fe20008000404 */
[----:B------:R-:W-:Y:S01]  /*13d10*/  PRMT R70, RZ, 0x7610, R70 ;  /* 0x00007610ff467816 */ /* 0x000fe20000000046 */
[----:B0-----:R-:W0:Y:S02]  /*13d20*/  LDC R122, c[0x0][0x3d8] ;  /* 0x0000f600ff7a7b82 */ /* 0x001e240000000800 */
[----:B------:R2:W-:Y:S04]  /*13d30*/  STS.U16 [R72+UR4+0x2500], R117 ;  /* 0x0025007548007988 */ /* 0x0005e80008000404 */
[----:B------:R3:W-:Y:S04]  /*13d40*/  STS.U16 [R72+UR4+0x2900], R116 ;  /* 0x0029007448007988 */ /* 0x0007e80008000404 */
[----:B------:R-:W-:Y:S01]  /*13d50*/  STS.U16 [R72+UR4+0x2d00], R115 ;  /* 0x002d007348007988 */ /* 0x000fe20008000404 */
[----:B------:R-:W-:Y:S01]  /*13d60*/  PRMT R76, RZ, 0x7610, R76 ;  /* 0x00007610ff4c7816 */ /* 0x000fe2000000004c */
[----:B--2---:R-:W2:Y:S02]  /*13d70*/  LDC R117, c[0x0][0x3d8] ;  /* 0x0000f600ff757b82 */ /* 0x004ea40000000800 */
[----:B------:R-:W-:Y:S04]  /*13d80*/  STS.U16 [R72+UR4+0x3100], R114 ;  /* 0x0031007248007988 */ /* 0x000fe80008000404 */
[----:B------:R4:W-:Y:S02]  /*13d90*/  STS.U16 [R72+UR4+0x3500], R113 ;  /* 0x0035007148007988 */ /* 0x0009e40008000404 */
[----:B---3--:R-:W3:Y:S02]  /*13da0*/  LDC R116, c[0x0][0x3d8] ;  /* 0x0000f600ff747b82 */ /* 0x008ee40000000800 */
[----:B------:R1:W-:Y:S04]  /*13db0*/  STS.U16 [R72+UR4+0x3900], R112 ;  /* 0x0039007048007988 */ /* 0x0003e80008000404 */
[----:B------:R-:W-:Y:S02]  /*13dc0*/  STS.U16 [R72+UR4+0x3d00], R111 ;  /* 0x003d006f48007988 */ /* 0x000fe40008000404 */
[----:B----4-:R-:W4:Y:S02]  /*13dd0*/  LDC R113, c[0x0][0x3d8] ;  /* 0x0000f600ff717b82 */ /* 0x010f240000000800 */
[----:B------:R-:W-:Y:S04]  /*13de0*/  STS.U16 [R72+UR4+0x4100], R110 ;  /* 0x0041006e48007988 */ /* 0x000fe80008000404 */
[----:B------:R0:W-:Y:S02]  /*13df0*/  STS.U16 [R72+UR4+0x4500], R109 ;  /* 0x0045006d48007988 */ /* 0x0001e40008000404 */
[----:B-1----:R-:W1:Y:S02]  /*13e00*/  LDC R112, c[0x0][0x3d8] ;  /* 0x0000f600ff707b82 */ /* 0x002e640000000800 */
[----:B------:R-:W-:Y:S04]  /*13e10*/  STS.U16 [R72+UR4+0x4900], R108 ;  /* 0x0049006c48007988 */ /* 0x000fe80008000404 */
[----:B------:R0:W-:Y:S02]  /*13e20*/  STS.U16 [R72+UR4+0x4d00], R107 ;  /* 0x004d006b48007988 */ /* 0x0001e40008000404 */
[----:B0-----:R-:W0:Y:S02]  /*13e30*/  LDC R109, c[0x0][0x3d8] ;  /* 0x0000f600ff6d7b82 */ /* 0x001e240000000800 */
[----:B------:R3:W-:Y:S04]  /*13e40*/  STS.U16 [R72+UR4+0x5100], R106 ;  /* 0x0051006a48007988 */ /* 0x0007e80008000404 */
[----:B------:R-:W-:Y:S02]  /*13e50*/  STS.U16 [R72+UR4+0x5500], R105 ;  /* 0x0055006948007988 */ /* 0x000fe40008000404 */
[----:B------:R-:W0:Y:S02]  /*13e60*/  LDC R107, c[0x0][0x3d8] ;  /* 0x0000f600ff6b7b82 */ /* 0x000e240000000800 */
[----:B------:R-:W-:Y:S04]  /*13e70*/  STS.U16 [R72+UR4+0x5900], R104 ;  /* 0x0059006848007988 */ /* 0x000fe80008000404 */
[----:B------:R3:W-:Y:S02]  /*13e80*/  STS.U16 [R72+UR4+0x5d00], R103 ;  /* 0x005d006748007988 */ /* 0x0007e40008000404 */
[----:B---3--:R-:W3:Y:S02]  /*13e90*/  LDC R106, c[0x0][0x3d8] ;  /* 0x0000f600ff6a7b82 */ /* 0x008ee40000000800 */
        /* <DEDUP_REMOVED lines=10> */
[----:B------:R0:W-:Y:S02]  /*13f40*/  STS.U16 [R72+UR4+0x7d00], R0 ;  /* 0x007d000048007988 */ /* 0x0001e40008000404 */
[----:B------:R-:W0:Y:S08]  /*13f50*/  LDC R105, c[0x0][0x3d8] ;  /* 0x0000f600ff697b82 */ /* 0x000e300000000800 */
[----:B------:R-:W0:Y:S08]  /*13f60*/  LDC R108, c[0x0][0x3d8] ;  /* 0x0000f600ff6c7b82 */ /* 0x000e300000000800 */
[----:B------:R-:W0:Y:S08]  /*13f70*/  LDC R111, c[0x0][0x3d8] ;  /* 0x0000f600ff6f7b82 */ /* 0x000e300000000800 */
[----:B------:R-:W0:Y:S08]  /*13f80*/  LDC R114, c[0x0][0x3d8] ;  /* 0x0000f600ff727b82 */ /* 0x000e300000000800 */
[----:B------:R-:W0:Y:S01]  /*13f90*/  LDC R115, c[0x0][0x3d8] ;  /* 0x0000f600ff737b82 */ /* 0x000e220000000800 */
[----:B------:R1:W-:Y:S04]  /*13fa0*/  STS.U16 [R91+UR4+0x180], R100 ;  /* 0x000180645b007988 */ /* 0x0003e80008000404 */
[----:B------:R3:W-:Y:S01]  /*13fb0*/  STS.U16 [R91+UR4+0x580], R101 ;  /* 0x000580655b007988 */ /* 0x0007e20008000404 */
[----:B0-----:R-:W-:-:S02]  /*13fc0*/  LOP3.LUT R72, R133, 0x40, RZ, 0x3c, !PT ;  /* 0x0000004085487812 */ /* 0x001fc400078e3cff */
[----:B-1----:R-:W0:Y:S01]  /*13fd0*/  LDC R100, c[0x0][0x3d8] ;  /* 0x0000f600ff647b82 */ /* 0x002e220000000800 */
[----:B------:R1:W-:Y:S01]  /*13fe0*/  STS.U16 [R91+UR4+0x980], R102 ;  /* 0x000980665b007988 */ /* 0x0003e20008000404 */
[----:B------:R-:W-:Y:S01]  /*13ff0*/  LOP3.LUT R0, R133, 0x50, RZ, 0x3c, !PT ;  /* 0x0000005085007812 */ /* 0x000fe200078e3cff */
[----:B------:R-:W-:-:S05]  /*14000*/  IMAD R103, R103, 0x11c, RZ ;  /* 0x0000011c67677824 */ /* 0x000fca00078e02ff */
[----:B---3--:R-:W3:Y:S01]  /*14010*/  LDC R101, c[0x0][0x3d8] ;  /* 0x0000f600ff657b82 */ /* 0x008ee20000000800 */
[----:B------:R4:W-:Y:S04]  /*14020*/  STS.U16 [R91+UR4+0xd80], R35 ;  /* 0x000d80235b007988 */ /* 0x0009e80008000404 */
[----:B------:R2:W-:Y:S01]  /*14030*/  STS.U16 [R91+UR4+0x1180], R139 ;  /* 0x0011808b5b007988 */ /* 0x0005e20008000404 */
[----:B------:R-:W-:Y:S02]  /*14040*/  IMAD R104, R104, 0x12c, RZ ;  /* 0x0000012c68687824 */ /* 0x000fe400078e02ff */
[----:B------:R-:W-:Y:S01]  /*14050*/  IMAD R106, R106, 0x14c, RZ ;  /* 0x0000014c6a6a7824 */ /* 0x000fe200078e02ff */
[----:B-1----:R-:W1:Y:S01]  /*14060*/  LDC R102, c[0x0][0x3d8] ;  /* 0x0000f600ff667b82 */ /* 0x002e620000000800 */
[----:B----4-:R-:W4:Y:S04]  /*14070*/  LDL.LU R35, [R1+0x10f4] ;  /* 0x0010f40001237983 */ /* 0x010f280000300800 */
[----:B--2---:R-:W2:Y:S04]  /*14080*/  LDL.LU R139, [R1+0x10f0] ;  /* 0x0010f000018b7983 */ /* 0x004ea80000300800 */
[----:B------:R-:W-:Y:S04]  /*14090*/  STS.U16 [R91+UR4+0x1580], R163 ;  /* 0x001580a35b007988 */ /* 0x000fe80008000404 */
[----:B------:R-:W-:Y:S04]  /*140a0*/  STS.U16 [R91+UR4+0x1980], R162 ;  /* 0x001980a25b007988 */ /* 0x000fe80008000404 */
[----:B------:R-:W-:Y:S01]  /*140b0*/  STS.U16 [R91+UR4+0x1d80], R159 ;  /* 0x001d809f5b007988 */ /* 0x000fe20008000404 */
[----:B------:R-:W-:-:S02]  /*140c0*/  IMAD R107, R107, 0x15c, RZ ;  /* 0x0000015c6b6b7824 */ /* 0x000fc400078e02ff */
[----:B------:R-:W-:Y:S01]  /*140d0*/  IMAD R109, R109, 0x17c, RZ ;  /* 0x0000017c6d6d7824 */ /* 0x000fe200078e02ff */
[----:B------:R-:W-:Y:S01]  /*140e0*/  STS.U16 [R91+UR4+0x2180], R158 ;  /* 0x0021809e5b007988 */ /* 0x000fe20008000404 */
[----:B------:R-:W-:Y:S02]  /*140f0*/  IMAD R110, R110, 0x18c, RZ ;  /* 0x0000018c6e6e7824 */ /* 0x000fe400078e02ff */
[----:B------:R-:W-:Y:S01]  /*14100*/  IMAD R112, R112, 0x1ac, RZ ;  /* 0x000001ac70707824 */ /* 0x000fe200078e02ff */
[----:B------:R-:W-:Y:S01]  /*14110*/  STS.U16 [R91+UR4+0x2580], R153 ;  /* 0x002580995b007988 */ /* 0x000fe20008000404 */
[----:B------:R-:W-:Y:S02]  /*14120*/  IMAD R113, R113, 0x1bc, RZ ;  /* 0x000001bc71717824 */ /* 0x000fe400078e02ff */
[----:B------:R-:W-:Y:S01]  /*14130*/  IMAD R116, R116, 0x1ec, RZ ;  /* 0x000001ec74747824 */ /* 0x000fe200078e02ff */
[----:B------:R3:W-:Y:S01]  /*14140*/  STS.U16 [R91+UR4+0x2980], R152 ;  /* 0x002980985b007988 */ /* 0x0007e20008000404 */
[----:B0-----:R-:W-:Y:S01]  /*14150*/  IMAD R100, R100, 0xde, RZ ;  /* 0x000000de64647824 */ /* 0x001fe200078e02ff */
[----:B------:R-:W-:Y:S01]  /*14160*/  PRMT R69, RZ, 0x7610, R69 ;  /* 0x00007610ff457816 */ /* 0x000fe20000000045 */
[----:B------:R-:W-:Y:S01]  /*14170*/  IMAD R105, R105, 0x13c, RZ ;  /* 0x0000013c69697824 */ /* 0x000fe200078e02ff */
[----:B------:R0:W-:Y:S01]  /*14180*/  STS.U16 [R91+UR4+0x2d80], R151 ;  /* 0x002d80975b007988 */ /* 0x0001e20008000404 */
[----:B------:R-:W-:Y:S01]  /*14190*/  IMAD R108, R108, 0x16c, RZ ;  /* 0x0000016c6c6c7824 */ /* 0x000fe200078e02ff */
[----:B------:R-:W-:Y:S01]  /*141a0*/  PRMT R73, RZ, 0x7610, R73 ;  /* 0x00007610ff497816 */ /* 0x000fe20000000049 */
[----:B------:R-:W-:Y:S01]  /*141b0*/  IMAD R111, R111, 0x19c, RZ ;  /* 0x0000019c6f6f7824 */ /* 0x000fe200078e02ff */
[----:B------:R-:W-:Y:S01]  /*141c0*/  STS.U16 [R91+UR4+0x3180], R150 ;  /* 0x003180965b007988 */ /* 0x000fe20008000404 */
[----:B------:R-:W-:Y:S01]  /*141d0*/  IMAD R114, R114, 0x1cc, RZ ;  /* 0x000001cc72727824 */ /* 0x000fe200078e02ff */
[----:B---3--:R-:W3:Y:S02]  /*141e0*/  LDC R152, c[0x0][0x3d8] ;  /* 0x0000f600ff987b82 */ /* 0x008ee40000000800 */
[----:B------:R-:W-:Y:S04]  /*141f0*/  STS.U16 [R91+UR4+0x3580], R149 ;  /* 0x003580955b007988 */ /* 0x000fe80008000404 */
[----:B------:R-:W-:Y:S01]  /*14200*/  STS.U16 [R91+UR4+0x3980], R148 ;  /* 0x003980945b007988 */ /* 0x000fe20008000404 */
[----:B------:R-:W-:Y:S01]  /*14210*/  IMAD R115, R115, 0x1dc, RZ ;  /* 0x000001dc73737824 */ /* 0x000fe200078e02ff */
[----:B------:R-:W-:Y:S01]  /*14220*/  PRMT R71, RZ, 0x7610, R71 ;  /* 0x00007610ff477816 */ /* 0x000fe20000000047 */
[----:B------:R-:W-:Y:S01]  /*14230*/  IMAD R101, R101, 0xee, RZ ;  /* 0x000000ee65657824 */ /* 0x000fe200078e02ff */
[----:B------:R-:W-:Y:S01]  /*14240*/  STS.U16 [R91+UR4+0x3d80], R147 ;  /* 0x003d80935b007988 */ /* 0x000fe20008000404 */
[----:B-1----:R-:W-:Y:S01]  /*14250*/  IMAD R102, R102, 0xfe, RZ ;  /* 0x000000fe66667824 */ /* 0x002fe200078e02ff */
[----:B0-----:R-:W0:Y:S02]  /*14260*/  LDC R151, c[0x0][0x3d8] ;  /* 0x0000f600ff977b82 */ /* 0x001e240000000800 */
[----:B------:R1:W-:Y:S04]  /*14270*/  STS.U16 [R91+UR4+0x4180], R146 ;  /* 0x004180925b007988 */ /* 0x0003e80008000404 */
[----:B------:R-:W-:Y:S01]  /*14280*/  STS.U16 [R91+UR4+0x4580], R145 ;  /* 0x004580915b007988 */ /* 0x000fe20008000404 */
[----:B------:R-:W-:Y:S01]  /*14290*/  PRMT R74, RZ, 0x7610, R74 ;  /* 0x00007610ff4a7816 */ /* 0x000fe2000000004a */
[----:B------:R-:W0:Y:S02]  /*142a0*/  LDC R163, c[0x0][0x3d8] ;  /* 0x0000f600ffa37b82 */ /* 0x000e240000000800 */
[----:B------:R-:W-:Y:S04]  /*142b0*/  STS.U16 [R91+UR4+0x4980], R144 ;  /* 0x004980905b007988 */ /* 0x000fe80008000404 */
[----:B------:R-:W-:Y:S01]  /*142c0*/  STS.U16 [R91+UR4+0x4d80], R143 ;  /* 0x004d808f5b007988 */ /* 0x000fe20008000404 */
[----:B---3--:R-:W-:Y:S01]  /*142d0*/  IMAD R152, R152, 0x1fc, RZ ;  /* 0x000001fc98987824 */ /* 0x008fe200078e02ff */
[----:B------:R-:W-:Y:S01]  /*142e0*/  PRMT R79, RZ, 0x7610, R79 ;  /* 0x00007610ff4f7816 */ /* 0x000fe2000000004f */
[----:B-1----:R-:W1:Y:S01]  /*142f0*/  LDC R146, c[0x0][0x3d8] ;  /* 0x0000f600ff927b82 */ /* 0x002e620000000800 */
[----:B------:R3:W-:Y:S04]  /*14300*/  STS.U16 [R91+UR4+0x5180], R142 ;  /* 0x0051808e5b007988 */ /* 0x0007e80008000404 */
[----:B------:R-:W-:Y:S01]  /*14310*/  STS.U16 [R91+UR4+0x5580], R141 ;  /* 0x0055808d5b007988 */ /* 0x000fe20008000404 */
[----:B------:R-:W-:-:S02]  /*14320*/  PRMT R77, RZ, 0x7610, R77 ;  /* 0x00007610ff4d7816 */ /* 0x000fc4000000004d */
[----:B------:R-:W-:Y:S01]  /*14330*/  PRMT R82, RZ, 0x7610, R82 ;  /* 0x00007610ff527816 */ /* 0x000fe20000000052 */
[----:B------:R0:W-:Y:S01]  /*14340*/  STS.U16 [R91+UR4+0x5980], R132 ;  /* 0x005980845b007988 */ /* 0x0001e20008000404 */
[----:B------:R-:W-:Y:S01]  /*14350*/  PRMT R80, RZ, 0x7610, R80 ;  /* 0x00007610ff507816 */ /* 0x000fe20000000050 */
[----:B---3--:R-:W3:Y:S02]  /*14360*/  LDC R142, c[0x0][0x3d8] ;  /* 0x0000f600ff8e7b82 */ /* 0x008ee40000000800 */
[----:B------:R0:W-:Y:S04]  /*14370*/  STS.U16 [R91+UR4+0x5d80], R131 ;  /* 0x005d80835b007988 */ /* 0x0001e80008000404 */
[----:B------:R-:W-:Y:S02]  /*14380*/  STS.U16 [R91+UR4+0x6180], R130 ;  /* 0x006180825b007988 */ /* 0x000fe40008000404 */
[----:B0-----:R-:W0:Y:S02]  /*14390*/  LDC R132, c[0x0][0x3d8] ;  /* 0x0000f600ff847b82 */ /* 0x001e240000000800 */
[----:B------:R-:W-:Y:S04]  /*143a0*/  STS.U16 [R91+UR4+0x6580], R129 ;  /* 0x006580815b007988 */ /* 0x000fe80008000404 */
[----:B------:R1:W-:Y:S02]  /*143b0*/  STS.U16 [R91+UR4+0x6980], R128 ;  /* 0x006980805b007988 */ /* 0x0003e40008000404 */
[----:B------:R-:W0:Y:S02]  /*143c0*/  LDC R131, c[0x0][0x3d8] ;  /* 0x0000f600ff837b82 */ /* 0x000e240000000800 */
[----:B------:R1:W-:Y:S04]  /*143d0*/  STS.U16 [R91+UR4+0x6d80], R127 ;  /* 0x006d807f5b007988 */ /* 0x0003e80008000404 */
[----:B------:R1:W-:Y:S02]  /*143e0*/  STS.U16 [R91+UR4+0x7180], R12 ;  /* 0x0071800c5b007988 */ /* 0x0003e40008000404 */
[----:B-1----:R-:W1:Y:S02]  /*143f0*/  LDC R128, c[0x0][0x3d8] ;  /* 0x0000f600ff807b82 */ /* 0x002e640000000800 */
[----:B------:R3:W-:Y:S04]  /*14400*/  STS.U16 [R91+UR4+0x7580], R53 ;  /* 0x007580355b007988 */ /* 0x0007e80008000404 */
[----:B------:R3:W-:Y:S02]  /*14410*/  STS.U16 [R91+UR4+0x7980], R11 ;  /* 0x0079800b5b007988 */ /* 0x0007e40008000404 */
[----:B------:R-:W1:Y:S02]  /*14420*/  LDC R127, c[0x0][0x3d8] ;  /* 0x0000f600ff7f7b82 */ /* 0x000e640000000800 */
[----:B------:R-:W4:Y:S04]  /*14430*/  LDL.LU R12, [R1+0x10ec] ;  /* 0x0010ec00010c7983 */ /* 0x000f280000300800 */
[----:B---3--:R-:W3:Y:S02]  /*14440*/  LDL.LU R53, [R1+0x10e8] ;  /* 0x0010e80001357983 */ /* 0x008ee40000300800 */
[----:B------:R-:W1:Y:S02]  /*14450*/  LDC R141, c[0x0][0x3d8] ;  /* 0x0000f600ff8d7b82 */ /* 0x000e640000000800 */
[----:B------:R-:W3:Y:S04]  /*14460*/  LDL.LU R11, [R1+0x10e4] ;  /* 0x0010e400010b7983 */ /* 0x000ee80000300800 */
[----:B------:R0:W-:Y:S01]  /*14470*/  STS.U16 [R91+UR4+0x7d80], R138 ;  /* 0x007d808a5b007988 */ /* 0x0001e20008000404 */
[----:B------:R-:W-:-:S02]  /*14480*/  PRMT R85, RZ, 0x7610, R85 ;  /* 0x00007610ff557816 */ /* 0x000fc40000000055 */
[----:B------:R-:W-:Y:S02]  /*14490*/  PRMT R83, RZ, 0x7610, R83 ;  /* 0x00007610ff537816 */ /* 0x000fe40000000053 */
[----:B------:R-:W-:Y:S02]  /*144a0*/  PRMT R68, RZ, 0x7610, R68 ;  /* 0x00007610ff447816 */ /* 0x000fe40000000044 */
[----:B------:R-:W-:Y:S02]  /*144b0*/  PRMT R75, RZ, 0x7610, R75 ;  /* 0x00007610ff4b7816 */ /* 0x000fe4000000004b */
[----:B------:R-:W-:Y:S01]  /*144c0*/  PRMT R88, RZ, 0x7610, R88 ;  /* 0x00007610ff587816 */ /* 0x000fe20000000058 */
[----:B0-----:R-:W3:Y:S01]  /*144d0*/  LDL.LU R138, [R1+0x10e0] ;  /* 0x0010e000018a7983 */ /* 0x001ee20000300800 */
[----:B------:R-:W0:Y:S01]  /*144e0*/  LDC R91, c[0x0][0x3d8] ;  /* 0x0000f600ff5b7b82 */ /* 0x000e220000000800 */
[----:B------:R-:W-:Y:S01]  /*144f0*/  PRMT R86, RZ, 0x7610, R86 ;  /* 0x00007610ff567816 */ /* 0x000fe20000000056 */
[----:B------:R-:W-:Y:S01]  /*14500*/  IMAD R149, R151, 0x1ce, RZ ;  /* 0x000001ce97957824 */ /* 0x000fe200078e02ff */
[----:B------:R-:W-:Y:S01]  /*14510*/  PRMT R78, RZ, 0x7610, R78 ;  /* 0x00007610ff4e7816 */ /* 0x000fe2000000004e */
[----:B------:R-:W-:Y:S01]  /*14520*/  IMAD R126, R126, 0x8f, RZ ;  /* 0x0000008f7e7e7824 */ /* 0x000fe200078e02ff */
[----:B------:R-:W-:-:S03]  /*14530*/  PRMT R89, RZ, 0x7610, R89 ;  /* 0x00007610ff597816 */ /* 0x000fc60000000059 */
[----:B------:R-:W0:Y:S01]  /*14540*/  LDC R130, c[0x0][0x3d8] ;  /* 0x0000f600ff827b82 */ /* 0x000e220000000800 */
[----:B------:R-:W-:Y:S01]  /*14550*/  PRMT R81, RZ, 0x7610, R81 ;  /* 0x00007610ff517816 */ /* 0x000fe20000000051 */
[----:B------:R-:W-:-:S06]  /*14560*/  IMAD R132, R132, 0xa7, RZ ;  /* 0x000000a784847824 */ /* 0x000fcc00078e02ff */
[----:B------:R-:W0:Y:S01]  /*14570*/  LDC R129, c[0x0][0x3d8] ;  /* 0x0000f600ff817b82 */ /* 0x000e220000000800 */
[----:B------:R-:W-:-:S07]  /*14580*/  PRMT R84, RZ, 0x7610, R84 ;  /* 0x00007610ff547816 */ /* 0x000fce0000000054 */
[----:B------:R-:W0:Y:S01]  /*14590*/  LDC R144, c[0x0][0x3d8] ;  /* 0x0000f600ff907b82 */ /* 0x000e220000000800 */
[----:B------:R-:W-:-:S07]  /*145a0*/  PRMT R87, RZ, 0x7610, R87 ;  /* 0x00007610ff577816 */ /* 0x000fce0000000057 */
[----:B------:R-:W0:Y:S01]  /*145b0*/  LDC R143, c[0x0][0x3d8] ;  /* 0x0000f600ff8f7b82 */ /* 0x000e220000000800 */
[----:B------:R-:W-:-:S07]  /*145c0*/  IMAD R117, R117, 0x6f, RZ ;  /* 0x0000006f75757824 */ /* 0x000fce00078e02ff */
[----:B------:R-:W0:Y:S08]  /*145d0*/  LDC R148, c[0x0][0x3d8] ;  /* 0x0000f600ff947b82 */ /* 0x000e300000000800 */
[----:B------:R-:W0:Y:S08]  /*145e0*/  LDC R145, c[0x0][0x3d8] ;  /* 0x0000f600ff917b82 */ /* 0x000e300000000800 */
[----:B------:R-:W0:Y:S08]  /*145f0*/  LDC R147, c[0x0][0x3d8] ;  /* 0x0000f600ff937b82 */ /* 0x000e300000000800 */
[----:B------:R-:W0:Y:S01]  /*14600*/  LDC R150, c[0x0][0x3d8] ;  /* 0x0000f600ff967b82 */ /* 0x000e220000000800 */
[----:B------:R-:W-:-:S07]  /*14610*/  PRMT R90, RZ, 0x7610, R90 ;  /* 0x00007610ff5a7816 */ /* 0x000fce000000005a */
[----:B------:R-:W0:Y:S08]  /*14620*/  LDC R158, c[0x0][0x3d8] ;  /* 0x0000f600ff9e7b82 */ /* 0x000e300000000800 */
[----:B------:R-:W0:Y:S01]  /*14630*/  LDC R162, c[0x0][0x3d8] ;  /* 0x0000f600ffa27b82 */ /* 0x000e220000000800 */
[----:B--2---:R2:W-:Y:S04]  /*14640*/  STS.U16 [R72+UR4+0x200], R139 ;  /* 0x0002008b48007988 */ /* 0x0045e80008000404 */
[----:B----4-:R4:W-:Y:S04]  /*14650*/  STS.U16 [R72+UR4+0x600], R35 ;  /* 0x0006002348007988 */ /* 0x0109e80008000404 */
[----:B------:R0:W-:Y:S04]  /*14660*/  STS.U16 [R72+UR4+0xa00], R37 ;  /* 0x000a002548007988 */ /* 0x0001e80008000404 */
[----:B--2---:R-:W2:Y:S04]  /*14670*/  LDL.LU R139, [R1+0x10dc] ;  /* 0x0010dc00018b7983 */ /* 0x004ea80000300800 */
[----:B----4-:R-:W4:Y:S04]  /*14680*/  LDL.LU R35, [R1+0x10d8] ;  /* 0x0010d80001237983 */ /* 0x010f280000300800 */
[----:B0-----:R-:W2:Y:S04]  /*14690*/  LDL.LU R37, [R1+0x10d4] ;  /* 0x0010d40001257983 */ /* 0x001ea80000300800 */
[----:B------:R0:W-:Y:S04]  /*146a0*/  STS.U16 [R72+UR4+0xe00], R38 ;  /* 0x000e002648007988 */ /* 0x0001e80008000404 */
[----:B------:R1:W-:Y:S04]  /*146b0*/  STS.U16 [R72+UR4+0x1200], R40 ;  /* 0x0012002848007988 */ /* 0x0003e80008000404 */
[----:B------:R1:W-:Y:S04]  /*146c0*/  STS.U16 [R72+UR4+0x1600], R41 ;  /* 0x0016002948007988 */ /* 0x0003e80008000404 */
[----:B0-----:R-:W2:Y:S04]  /*146d0*/  LDL.LU R38, [R1+0x10d0] ;  /* 0x0010d00001267983 */ /* 0x001ea80000300800 */
[----:B-1----:R-:W2:Y:S04]  /*146e0*/  LDL.LU R40, [R1+0x10cc] ;  /* 0x0010cc0001287983 */ /* 0x002ea80000300800 */
[----:B------:R-:W2:Y:S04]  /*146f0*/  LDL.LU R41, [R1+0x10c8] ;  /* 0x0010c80001297983 */ /* 0x000ea80000300800 */
[----:B------:R0:W-:Y:S04]  /*14700*/  STS.U16 [R72+UR4+0x1a00], R43 ;  /* 0x001a002b48007988 */ /* 0x0001e80008000404 */
[----:B------:R1:W-:Y:S04]  /*14710*/  STS.U16 [R72+UR4+0x1e00], R44 ;  /* 0x001e002c48007988 */ /* 0x0003e80008000404 */
[----:B------:R1:W-:Y:S04]  /*14720*/  STS.U16 [R72+UR4+0x2200], R45 ;  /* 0x0022002d48007988 */ /* 0x0003e80008000404 */
[----:B0-----:R-:W2:Y:S04]  /*14730*/  LDL.LU R43, [R1+0x10c4] ;  /* 0x0010c400012b7983 */ /* 0x001ea80000300800 */
[----:B-1----:R-:W2:Y:S04]  /*14740*/  LDL.LU R44, [R1+0x10c0] ;  /* 0x0010c000012c7983 */ /* 0x002ea80000300800 */
[----:B------:R-:W4:Y:S04]  /*14750*/  LDL.LU R45, [R1+0x10bc] ;  /* 0x0010bc00012d7983 */ /* 0x000f280000300800 */
[----:B------:R0:W-:Y:S04]  /*14760*/  STS.U16 [R72+UR4+0x2600], R25 ;  /* 0x0026001948007988 */ /* 0x0001e80008000404 */
[----:B------:R1:W-:Y:S04]  /*14770*/  STS.U16 [R72+UR4+0x2a00], R27 ;  /* 0x002a001b48007988 */ /* 0x0003e80008000404 */
[----:B------:R1:W-:Y:S04]  /*14780*/  STS.U16 [R72+UR4+0x2e00], R28 ;  /* 0x002e001c48007988 */ /* 0x0003e80008000404 */
[----:B0-----:R-:W4:Y:S04]  /*14790*/  LDL.LU R25, [R1+0x10b8] ;  /* 0x0010b80001197983 */ /* 0x001f280000300800 */
[----:B-1----:R-:W4:Y:S04]  /*147a0*/  LDL.LU R27, [R1+0x10b4] ;  /* 0x0010b400011b7983 */ /* 0x002f280000300800 */
        /* <DEDUP_REMOVED lines=18> */
[----:B---3--:R-:W3:Y:S04]  /*148d0*/  LDL.LU R3, [R1+0x108c] ;  /* 0x00108c0001037983 */ /* 0x008ee80000300800 */
[----:B------:R0:W-:Y:S04]  /*148e0*/  STS.U16 [R72+UR4+0x5600], R39 ;  /* 0x0056002748007988 */ /* 0x0001e80008000404 */
[----:B------:R1:W-:Y:S04]  /*148f0*/  STS.U16 [R72+UR4+0x5a00], R42 ;  /* 0x005a002a48007988 */ /* 0x0003e80008000404 */
[----:B0-----:R-:W3:Y:S04]  /*14900*/  LDL.LU R39, [R1+0x1088] ;  /* 0x0010880001277983 */ /* 0x001ee80000300800 */
[----:B-1----:R-:W3:Y:S04]  /*14910*/  LDL.LU R42, [R1+0x1084] ;  /* 0x00108400012a7983 */ /* 0x002ee80000300800 */
[----:B------:R0:W-:Y:S04]  /*14920*/  STS.U16 [R72+UR4+0x5e00], R26 ;  /* 0x005e001a48007988 */ /* 0x0001e80008000404 */
[----:B------:R1:W-:Y:S04]  /*14930*/  STS.U16 [R72+UR4+0x6200], R24 ;  /* 0x0062001848007988 */ /* 0x0003e80008000404 */
[----:B0-----:R-:W3:Y:S04]  /*14940*/  LDL.LU R26, [R1+0x1080] ;  /* 0x00108000011a7983 */ /* 0x001ee80000300800 */
[----:B-1----:R-:W3:Y:S04]  /*14950*/  LDL.LU R24, [R1+0x107c] ;  /* 0x00107c0001187983 */ /* 0x002ee80000300800 */
[----:B------:R0:W-:Y:S04]  /*14960*/  STS.U16 [R72+UR4+0x6600], R4 ;  /* 0x0066000448007988 */ /* 0x0001e80008000404 */
[----:B------:R-:W-:Y:S04]  /*14970*/  STS.U16 [R72+UR4+0x6a00], R5 ;  /* 0x006a000548007988 */ /* 0x000fe80008000404 */
[----:B------:R-:W-:Y:S01]  /*14980*/  STS.U16 [R72+UR4+0x6e00], R6 ;  /* 0x006e000648007988 */ /* 0x000fe20008000404 */
[----:B------:R-:W-:-:S03]  /*14990*/  IMAD R91, R91, 0x4e, RZ ;  /* 0x0000004e5b5b7824 */ /* 0x000fc600078e02ff */
[----:B------:R-:W-:Y:S04]  /*149a0*/  STS.U16 [R72+UR4+0x7200], R7 ;  /* 0x0072000748007988 */ /* 0x000fe80008000404 */
[----:B------:R-:W-:Y:S04]  /*149b0*/  STS.U16 [R72+UR4+0x7600], R8 ;  /* 0x0076000848007988 */ /* 0x000fe80008000404 */
[----:B------:R-:W-:Y:S04]  /*149c0*/  STS.U16 [R72+UR4+0x7a00], R9 ;  /* 0x007a000948007988 */ /* 0x000fe80008000404 */
[----:B------:R1:W-:Y:S04]  /*149d0*/  STS.U16 [R72+UR4+0x7e00], R10 ;  /* 0x007e000a48007988 */ /* 0x0003e80008000404 */
[----:B------:R-:W-:Y:S04]  /*149e0*/  STS.U16 [R0+UR4+0x4e80], R66 ;  /* 0x004e804200007988 */ /* 0x000fe80008000404 */
[----:B0-----:R-:W3:Y:S01]  /*149f0*/  LDL.LU R4, [R1+0x1078] ;  /* 0x0010780001047983 */ /* 0x001ee20000300800 */
[----:B-1----:R-:W0:Y:S03]  /*14a00*/  LDC R72, c[0x0][0x3d8] ;  /* 0x0000f600ff487b82 */ /* 0x002e260000000800 */
[----:B------:R1:W-:Y:S04]  /*14a10*/  STS.U16 [R0+UR4+0x5680], R64 ;  /* 0x0056804000007988 */ /* 0x0003e80008000404 */
        /* <DEDUP_REMOVED lines=26> */
[----:B------:R-:W-:Y:S01]  /*14bc0*/  STS.U16 [R0+UR4+0x7280], R57 ;  /* 0x0072803900007988 */ /* 0x000fe20008000404 */
[----:B--2---:R-:W-:-:S02]  /*14bd0*/  IADD3 R120, P6, PT, R44, R138, RZ ;  /* 0x0000008a2c787210 */ /* 0x004fc40007fde0ff */
[-C--:B----4-:R-:W-:Y:S01]  /*14be0*/  IADD3 R124, P4, PT, R45, R138.reuse, RZ ;  /* 0x0000008a2d7c7210 */ /* 0x090fe20007f9e0ff */
[----:B------:R-:W-:Y:S01]  /*14bf0*/  STS.U16 [R0+UR4+0x7680], R56 ;  /* 0x0076803800007988 */ /* 0x000fe20008000404 */
[----:B------:R-:W-:Y:S02]  /*14c00*/  LEA.HI.X.SX32 R121, R91, R139, 0x1, P6 ;  /* 0x0000008b5b797211 */ /* 0x000fe400030f0eff */
[-C--:B-1----:R-:W-:Y:S01]  /*14c10*/  IADD3 R64, P6, PT, R40, R138.reuse, RZ ;  /* 0x0000008a28407210 */ /* 0x082fe20007fde0ff */
[----:B------:R-:W-:Y:S04]  /*14c20*/  STS.U16 [R0+UR4+0x7a80], R55 ;  /* 0x007a803700007988 */ /* 0x000fe80008000404 */
[----:B------:R-:W-:Y:S04]  /*14c30*/  STS.U16 [R0+UR4+0x7e80], R54 ;  /* 0x007e803600007988 */ /* 0x000fe80008000404 */
[----:B------:R1:W-:Y:S01]  /*14c40*/  STS.U16 [R123+UR4+0x700], R52 ;  /* 0x000700347b007988 */ /* 0x0003e20008000404 */
[----:B------:R-:W-:-:S03]  /*14c50*/  IADD3 R118, P5, PT, R43, R138, RZ ;  /* 0x0000008a2b767210 */ /* 0x000fc60007fbe0ff */
[----:B------:R-:W2:Y:S04]  /*14c60*/  LDL.LU R5, [R1+0x1074] ;  /* 0x0010740001057983 */ /* 0x000ea80000300800 */
[----:B------:R4:W-:Y:S04]  /*14c70*/  STS.U16 [R123+UR4+0x300], R53 ;  /* 0x000300357b007988 */ /* 0x0009e80008000404 */
[----:B------:R-:W2:Y:S04]  /*14c80*/  LDL.LU R6, [R1+0x1070] ;  /* 0x0010700001067983 */ /* 0x000ea80000300800 */
[----:B------:R-:W-:Y:S04]  /*14c90*/  STS.U16 [R123+UR4+0x1700], R48 ;  /* 0x001700307b007988 */ /* 0x000fe80008000404 */
[----:B------:R1:W-:Y:S04]  /*14ca0*/  STS.U16 [R123+UR4+0x1f00], R46 ;  /* 0x001f002e7b007988 */ /* 0x0003e80008000404 */
[----:B------:R-:W2:Y:S01]  /*14cb0*/  LDL.LU R7, [R1+0x106c] ;  /* 0x00106c0001077983 */ /* 0x000ea20000300800 */
[----:B0-----:R-:W-:-:S03]  /*14cc0*/  IMAD R72, R72, 0x10c, RZ ;  /* 0x0000010c48487824 */ /* 0x001fc600078e02ff */
[----:B------:R-:W2:Y:S04]  /*14cd0*/  LDL.LU R8, [R1+0x1068] ;  /* 0x0010680001087983 */ /* 0x000ea80000300800 */
[----:B------:R-:W2:Y:S04]  /*14ce0*/  LDL.LU R9, [R1+0x1064] ;  /* 0x0010640001097983 */ /* 0x000ea80000300800 */
[----:B------:R-:W2:Y:S04]  /*14cf0*/  LDL.LU R10, [R1+0x1060] ;  /* 0x00106000010a7983 */ /* 0x000ea80000300800 */
[----:B------:R0:W-:Y:S04]  /*14d00*/  STS.U16 [R123+UR4+0x1300], R49 ;  /* 0x001300317b007988 */ /* 0x0001e80008000404 */
[----:B------:R0:W-:Y:S04]  /*14d10*/  STS.U16 [R123+UR4+0x1b00], R47 ;  /* 0x001b002f7b007988 */ /* 0x0001e80008000404 */
[----:B------:R-:W2:Y:S04]  /*14d20*/  LDL.LU R11, [R1+0x105c] ;  /* 0x00105c00010b7983 */ /* 0x000ea80000300800 */
[----:B------:R-:W2:Y:S04]  /*14d30*/  LDL.LU R12, [R1+0x1058] ;  /* 0x00105800010c7983 */ /* 0x000ea80000300800 */
[----:B------:R-:W2:Y:S04]  /*14d40*/  LDL.LU R13, [R1+0x1054] ;  /* 0x00105400010d7983 */ /* 0x000ea80000300800 */
[----:B------:R-:W2:Y:S04]  /*14d50*/  LDL.LU R14, [R1+0x1050] ;  /* 0x00105000010e7983 */ /* 0x000ea80000300800 */
[----:B------:R-:W2:Y:S04]  /*14d60*/  LDL.LU R15, [R1+0x104c] ;  /* 0x00104c00010f7983 */ /* 0x000ea80000300800 */
[----:B------:R-:W2:Y:S04]  /*14d70*/  LDL.LU R16, [R1+0x1048] ;  /* 0x0010480001107983 */ /* 0x000ea80000300800 */
[----:B------:R-:W2:Y:S04]  /*14d80*/  LDL.LU R17, [R1+0x1044] ;  /* 0x0010440001117983 */ /* 0x000ea80000300800 */
[----:B------:R-:W2:Y:S01]  /*14d90*/  LDL.LU R18, [R1+0x1040] ;  /* 0x0010400001127983 */ /* 0x000ea20000300800 */
[----:B------:R-:W-:-:S03]  /*14da0*/  LEA.HI.X.SX32 R65, R36, R139, 0x1, P6 ;  /* 0x0000008b24417211 */ /* 0x000fc600030f0eff */
[----:B------:R-:W2:Y:S01]  /*14db0*/  LDL.LU R19, [R1+0x103c] ;  /* 0x00103c0001137983 */ /* 0x000ea20000300800 */
[----:B------:R-:W-:-:S03]  /*14dc0*/  IADD3 R58, P6, PT, R35, R138, RZ ;  /* 0x0000008a233a7210 */ /* 0x000fc60007fde0ff */
[----:B------:R-:W2:Y:S01]  /*14dd0*/  LDL.LU R20, [R1+0x1038] ;  /* 0x0010380001147983 */ /* 0x000ea20000300800 */
[-C--:B------:R-:W-:Y:S02]  /*14de0*/  LEA.HI.X.SX32 R59, R94, R139.reuse, 0x1, P6 ;  /* 0x0000008b5e3b7211 */ /* 0x080fe400030f0eff */
[-C--:B-1----:R-:W-:Y:S02]  /*14df0*/  IADD3 R52, P6, PT, R104, R138.reuse, RZ ;  /* 0x0000008a68347210 */ /* 0x082fe40007fde0ff */
[-C--:B---3--:R-:W-:Y:S01]  /*14e00*/  LEA.HI.X.SX32 R125, R42, R139.reuse, 0x1, P4 ;  /* 0x0000008b2a7d7211 */ /* 0x088fe200020f0eff */
[----:B------:R1:W-:Y:S01]  /*14e10*/  STS.U16 [R123+UR4+0xf00], R50 ;  /* 0x000f00327b007988 */ /* 0x0003e20008000404 */
[----:B------:R-:W-:Y:S01]  /*14e20*/  IADD3 R66, P4, PT, R41, R138, RZ ;  /* 0x0000008a29427210 */ /* 0x000fe20007f9e0ff */
[----:B------:R-:W3:Y:S01]  /*14e30*/  LDC R104, c[0x0][0x3d8] ;  /* 0x0000f600ff687b82 */ /* 0x000ee20000000800 */
[-C--:B----4-:R-:W-:Y:S01]  /*14e40*/  LEA.HI.X.SX32 R53, R32, R139.reuse, 0x1, P6 ;  /* 0x0000008b20357211 */ /* 0x090fe200030f0eff */
[----:B------:R-:W4:Y:S01]  /*14e50*/  LDL.LU R21, [R1+0x1034] ;  /* 0x0010340001157983 */ /* 0x000f220000300800 */
[----:B------:R-:W-:-:S02]  /*14e60*/  LEA.HI.X.SX32 R67, R92, R139, 0x1, P4 ;  /* 0x0000008b5c437211 */ /* 0x000fc400020f0eff */
[-C--:B------:R-:W-:Y:S01]  /*14e70*/  IADD3 R60, P4, PT, R37, R138.reuse, RZ ;  /* 0x0000008a253c7210 */ /* 0x080fe20007f9e0ff */
[----:B------:R-:W2:Y:S03]  /*14e80*/  LDL.LU R22, [R1+0x1030] ;  /* 0x0010300001167983 */ /* 0x000ea60000300800 */
[-C--:B------:R-:W-:Y:S01]  /*14e90*/  LEA.HI.X.SX32 R61, R34, R139.reuse, 0x1, P4 ;  /* 0x0000008b223d7211 */ /* 0x080fe200020f0eff */
[----:B------:R-:W2:Y:S01]  /*14ea0*/  LDL.LU R23, [R1+0x102c] ;  /* 0x00102c0001177983 */ /* 0x000ea20000300800 */
[-C--:B------:R-:W-:Y:S02]  /*14eb0*/  IADD3 R54, P4, PT, R103, R138.reuse, RZ ;  /* 0x0000008a67367210 */ /* 0x080fe40007f9e0ff */
[-C--:B------:R-:W-:Y:S01]  /*14ec0*/  IADD3 R46, P6, PT, R107, R138.reuse, RZ ;  /* 0x0000008a6b2e7210 */ /* 0x080fe20007fde0ff */
[----:B------:R-:W1:Y:S01]  /*14ed0*/  LDC R103, c[0x0][0x3d8] ;  /* 0x0000f600ff677b82 */ /* 0x000e620000000800 */
[----:B------:R-:W-:Y:S01]  /*14ee0*/  LEA.HI.X.SX32 R55, R95, R139, 0x1, P4 ;  /* 0x0000008b5f377211 */ /* 0x000fe200020f0eff */
[----:B------:R-:W5:Y:S01]  /*14ef0*/  LDL.LU R140, [R1+0x1028] ;  /* 0x00102800018c7983 */ /* 0x000f620000300800 */
[----:B------:R-:W-:-:S02]  /*14f00*/  IADD3 R48, P4, PT, R106, R138, RZ ;  /* 0x0000008a6a307210 */ /* 0x000fc40007f9e0ff */
[-C--:B------:R-:W-:Y:S01]  /*14f10*/  LEA.HI.X.SX32 R119, R39, R139.reuse, 0x1, P5 ;  /* 0x0000008b27777211 */ /* 0x080fe200028f0eff */
[----:B------:R1:W-:Y:S01]  /*14f20*/  STS.U16 [R123+UR4+0xb00], R51 ;  /* 0x000b00337b007988 */ /* 0x0003e20008000404 */
[-C--:B------:R-:W-:Y:S01]  /*14f30*/  IADD3 R62, P5, PT, R38, R138.reuse, RZ ;  /* 0x0000008a263e7210 */ /* 0x080fe20007fbe0ff */
[----:B------:R-:W3:Y:S01]  /*14f40*/  LDC R106, c[0x0][0x3d8] ;  /* 0x0000f600ff6a7b82 */ /* 0x000ee20000000800 */
[-C--:B0-----:R-:W-:Y:S01]  /*14f50*/  LEA.HI.X.SX32 R49, R31, R139.reuse, 0x1, P4 ;  /* 0x0000008b1f317211 */ /* 0x081fe200020f0eff */
[----:B------:R-:W2:Y:S01]  /*14f60*/  @P2 LDG.E.U16 R70, desc[UR8][R120.64] ;  /* 0x0000000878462981 */ /* 0x000ea2000c1e1500 */
[-C--:B------:R-:W-:Y:S02]  /*14f70*/  LEA.HI.X.SX32 R47, R97, R139.reuse, 0x1, P6 ;  /* 0x0000008b612f7211 */ /* 0x080fe400030f0eff */
[-C--:B------:R-:W-:Y:S01]  /*14f80*/  IADD3 R42, P4, PT, R109, R138.reuse, RZ ;  /* 0x0000008a6d2a7210 */ /* 0x080fe20007f9e0ff */
[----:B------:R-:W-:Y:S01]  /*14f90*/  STL.64 [R1+0x4e0], R124 ;  /* 0x0004e07c01007387 */ /* 0x000fe20000100a00 */
[-C--:B------:R-:W-:Y:S01]  /*14fa0*/  IADD3 R40, P6, PT, R110, R138.reuse, RZ ;  /* 0x0000008a6e287210 */ /* 0x080fe20007fde0ff */
[----:B------:R-:W0:Y:S01]  /*14fb0*/  LDC R109, c[0x0][0x3d8] ;  /* 0x0000f600ff6d7b82 */ /* 0x000e220000000800 */
[----:B------:R-:W-:Y:S01]  /*14fc0*/  LEA.HI.X.SX32 R63, R93, R139, 0x1, P5 ;  /* 0x0000008b5d3f7211 */ /* 0x000fe200028f0eff */
[----:B------:R0:W2:Y:S01]  /*14fd0*/  @P2 LDG.E.U16 R69, desc[UR8][R118.64] ;  /* 0x0000000876452981 */ /* 0x0000a2000c1e1500 */
[----:B------:R-:W-:-:S02]  /*14fe0*/  IADD3 R56, P5, PT, R72, R138, RZ ;  /* 0x0000008a48387210 */ /* 0x000fc40007fbe0ff */
[-C--:B------:R-:W-:Y:S01]  /*14ff0*/  LEA.HI.X.SX32 R43, R98, R139.reuse, 0x1, P4 ;  /* 0x0000008b622b7211 */ /* 0x080fe200020f0eff */
[----:B------:R-:W-:Y:S01]  /*15000*/  STL.64 [R1+0x4a8], R120 ;  /* 0x0004a87801007387 */ /* 0x000fe20000100a00 */
[-C--:B------:R-:W-:Y:S01]  /*15010*/  LEA.HI.X.SX32 R41, R29, R139.reuse, 0x1, P6 ;  /* 0x0000008b1d297211 */ /* 0x080fe200030f0eff */
[----:B------:R-:W0:Y:S01]  /*15020*/  LDC R107, c[0x0][0x3d8] ;  /* 0x0000f600ff6b7b82 */ /* 0x000e220000000800 */
[-C--:B------:R-:W-:Y:S01]  /*15030*/  IADD3 R36, P4, PT, R112, R138.reuse, RZ ;  /* 0x0000008a70247210 */ /* 0x080fe20007f9e0ff */
[----:B-1----:R-:W-:Y:S01]  /*15040*/  IMAD R103, R103, 0x7, RZ ;  /* 0x0000000767677824 */ /* 0x002fe200078e02ff */
[-C--:B------:R-:W-:Y:S01]  /*15050*/  IADD3 R34, P6, PT, R113, R138.reuse, RZ ;  /* 0x0000008a71227210 */ /* 0x080fe20007fde0ff */
[----:B------:R1:W2:Y:S01]  /*15060*/  @P2 LDG.E.U16 R71, desc[UR8][R124.64] ;  /* 0x000000087c472981 */ /* 0x0002a2000c1e1500 */
[-C--:B------:R-:W-:Y:S02]  /*15070*/  LEA.HI.X.SX32 R57, R33, R139.reuse, 0x1, P5 ;  /* 0x0000008b21397211 */ /* 0x080fe400028f0eff */
[-C--:B------:R-:W-:Y:S01]  /*15080*/  IADD3 R50, P5, PT, R105, R138.reuse, RZ ;  /* 0x0000008a69327210 */ /* 0x080fe20007fbe0ff */
[----:B------:R0:W-:Y:S01]  /*15090*/  STL.64 [R1+0x470], R118 ;  /* 0x0004707601007387 */ /* 0x0001e20000100a00 */
[-C--:B------:R-:W-:Y:S01]  /*150a0*/  LEA.HI.X.SX32 R37, R28, R139.reuse, 0x1, P4 ;  /* 0x0000008b1c257211 */ /* 0x080fe200020f0eff */
[----:B------:R-:W0:Y:S01]  /*150b0*/  LDC R105, c[0x0][0x3d8] ;  /* 0x0000f600ff697b82 */ /* 0x000e220000000800 */
[-C--:B------:R-:W-:Y:S01]  /*150c0*/  LEA.HI.X.SX32 R35, R100, R139.reuse, 0x1, P6 ;  /* 0x0000008b64237211 */ /* 0x080fe200030f0eff */
[----:B---3--:R-:W-:Y:S01]  /*150d0*/  IMAD R106, R106, 0x1f, RZ ;  /* 0x0000001f6a6a7824 */ /* 0x008fe200078e02ff */
[----:B------:R-:W-:Y:S01]  /*150e0*/  IADD3 R28, P6, PT, R116, R138, RZ ;  /* 0x0000008a741c7210 */ /* 0x000fe20007fde0ff */
[----:B------:R-:W3:Y:S01]  /*150f0*/  @P2 LDG.E.U16 R79, desc[UR8][R40.64] ;  /* 0x00000008284f2981 */ /* 0x000ee2000c1e1500 */
[----:B------:R-:W-:-:S02]  /*15100*/  LEA.HI.X.SX32 R51, R96, R139, 0x1, P5 ;  /* 0x0000008b60337211 */ /* 0x000fc400028f0eff */
[-C--:B------:R-:W-:Y:S01]  /*15110*/  IADD3 R44, P5, PT, R108, R138.reuse, RZ ;  /* 0x0000008a6c2c7210 */ /* 0x080fe20007fbe0ff */
[----:B------:R-:W-:Y:S01]  /*15120*/  STL.64 [R1+0x438], R66 ;  /* 0x0004384201007387 */ /* 0x000fe20000100a00 */
[-C--:B------:R-:W-:Y:S01]  /*15130*/  LEA.HI.X.SX32 R29, R25, R139.reuse, 0x1, P6 ;  /* 0x0000008b191d7211 */ /* 0x080fe200030f0eff */
[----:B------:R-:W0:Y:S01]  /*15140*/  LDC R108, c[0x0][0x3d8] ;  /* 0x0000f600ff6c7b82 */ /* 0x000e220000000800 */
[----:B------:R-:W-:Y:S01]  /*15150*/  LEA.HI.X.SX32 R45, R30, R139, 0x1, P5 ;  /* 0x0000008b1e2d7211 */ /* 0x000fe200028f0eff */
[----:B------:R-:W-:Y:S01]  /*15160*/  STL.64 [R1+0x400], R64 ;  /* 0x0004004001007387 */ /* 0x000fe20000100a00 */
[----:B------:R-:W-:-:S03]  /*15170*/  IADD3 R38, P5, PT, R111, R138, RZ ;  /* 0x0000008a6f267210 */ /* 0x000fc60007fbe0ff */
[----:B------:R-:W2:Y:S02]  /*15180*/  @P2 LDG.E.U16 R76, desc[UR8][R34.64] ;  /* 0x00000008224c2981 */ /* 0x000ea4000c1e1500 */
[----:B------:R-:W1:Y:S02]  /*15190*/  LDC R25, c[0x0][0x3d8] ;  /* 0x0000f600ff197b82 */ /* 0x000e640000000800 */
[----:B------:R-:W-:Y:S04]  /*151a0*/  STL.64 [R1+0x3c8], R62 ;  /* 0x0003c83e01007387 */ /* 0x000fe80000100a00 */
[----:B------:R-:W-:Y:S02]  /*151b0*/  STL.64 [R1+0x390], R60 ;  /* 0x0003903c01007387 */ /* 0x000fe40000100a00 */
[----:B------:R-:W1:Y:S02]  /*151c0*/  LDC R111, c[0x0][0x3d8] ;  /* 0x0000f600ff6f7b82 */ /* 0x000e640000000800 */
[----:B------:R-:W-:Y:S01]  /*151d0*/  STL.64 [R1+0x358], R58 ;  /* 0x0003583a01007387 */ /* 0x000fe20000100a00 */
[----:B------:R-:W-:-:S03]  /*151e0*/  LEA.HI.X.SX32 R39, R99, R139, 0x1, P5 ;  /* 0x0000008b63277211 */ /* 0x000fc600028f0eff */
[----:B------:R-:W-:Y:S01]  /*151f0*/  STL.64 [R1+0x320], R56 ;  /* 0x0003203801007387 */ /* 0x000fe20000100a00 */
[-C--:B------:R-:W-:Y:S01]  /*15200*/  IADD3 R32, P5, PT, R114, R138.reuse, RZ ;  /* 0x0000008a72207210 */ /* 0x080fe20007fbe0ff */
[----:B------:R-:W1:Y:S02]  /*15210*/  LDC R112, c[0x0][0x3d8] ;  /* 0x0000f600ff707b82 */ /* 0x000e640000000800 */
[----:B------:R-:W-:Y:S01]  /*15220*/  STL.64 [R1+0x2e8], R54 ;  /* 0x0002e83601007387 */ /* 0x000fe20000100a00 */
[----:B------:R-:W-:-:S03]  /*15230*/  IADD3 R30, P4, PT, R115, R138, RZ ;  /* 0x0000008a731e7210 */ /* 0x000fc60007f9e0ff */
[----:B------:R-:W-:Y:S02]  /*15240*/  STL.64 [R1+0x2b0], R52 ;  /* 0x0002b03401007387 */ /* 0x000fe40000100a00 */
[----:B------:R-:W1:Y:S02]  /*15250*/  LDC R114, c[0x0][0x3d8] ;  /* 0x0000f600ff727b82 */ /* 0x000e640000000800 */
[----:B------:R-:W-:Y:S01]  /*15260*/  STL.64 [R1+0x278], R50 ;  /* 0x0002783201007387 */ /* 0x000fe20000100a00 */
[----:B------:R-:W-:-:S03]  /*15270*/  LEA.HI.X.SX32 R33, R27, R139, 0x1, P5 ;  /* 0x0000008b1b217211 */ /* 0x000fc600028f0eff */
[----:B------:R-:W-:Y:S01]  /*15280*/  STL.64 [R1+0x240], R48 ;  /* 0x0002403001007387 */ /* 0x000fe20000100a00 */
[-C--:B------:R-:W-:Y:S01]  /*15290*/  LEA.HI.X.SX32 R31, R101, R139.reuse, 0x1, P4 ;  /* 0x0000008b651f7211 */ /* 0x080fe200020f0eff */
[----:B------:R-:W1:Y:S02]  /*152a0*/  LDC R115, c[0x0][0x3d8] ;  /* 0x0000f600ff737b82 */ /* 0x000e640000000800 */
[----:B------:R-:W-:Y:S04]  /*152b0*/  STL.64 [R1+0x208], R46 ;  /* 0x0002082e01007387 */ /* 0x000fe80000100a00 */
[----:B------:R-:W-:Y:S01]  /*152c0*/  STL.64 [R1+0x1d0], R44 ;  /* 0x0001d02c01007387 */ /* 0x000fe20000100a00 */
[----:B------:R-:W-:Y:S01]  /*152d0*/  IADD3 R152, P5, PT, R152, R138, RZ ;  /* 0x0000008a98987210 */ /* 0x000fe20007fbe0ff */
[----:B0-----:R-:W0:Y:S02]  /*152e0*/  LDC R119, c[0x0][0x3d8] ;  /* 0x0000f600ff777b82 */ /* 0x001e240000000800 */
[----:B------:R-:W-:Y:S04]  /*152f0*/  STL.64 [R1+0x198], R42 ;  /* 0x0001982a01007387 */ /* 0x000fe80000100a00 */
[----:B------:R-:W-:Y:S02]  /*15300*/  STL.64 [R1+0x160], R40 ;  /* 0x0001602801007387 */ /* 0x000fe40000100a00 */
[----:B------:R-:W0:Y:S02]  /*15310*/  LDC R118, c[0x0][0x3d8] ;  /* 0x0000f600ff767b82 */ /* 0x000e240000000800 */
[----:B------:R-:W-:Y:S04]  /*15320*/  STL.64 [R1+0x128], R38 ;  /* 0x0001282601007387 */ /* 0x000fe80000100a00 */
[----:B------:R-:W-:Y:S01]  /*15330*/  STL.64 [R1+0xf0], R36 ;  /* 0x0000f02401007387 */ /* 0x000fe20000100a00 */
[----:B------:R-:W-:Y:S01]  /*15340*/  LEA.HI.X.SX32 R153, R102, R139, 0x1, P5 ;  /* 0x0000008b66997211 */ /* 0x000fe200028f0eff */
[----:B------:R-:W0:Y:S02]  /*15350*/  LDC R27, c[0x0][0x3d8] ;  /* 0x0000f600ff1b7b82 */ /* 0x000e240000000800 */
[----:B------:R-:W-:Y:S01]  /*15360*/  STL.64 [R1+0xb8], R34 ;  /* 0x0000b82201007387 */ /* 0x000fe20000100a00 */
[----:B------:R-:W-:-:S03]  /*15370*/  IMAD R105, R105, 0x17, RZ ;  /* 0x0000001769697824 */ /* 0x000fc600078e02ff */
[----:B------:R-:W-:Y:S01]  /*15380*/  STL.64 [R1+0x80], R32 ;  /* 0x0000802001007387 */ /* 0x000fe20000100a00 */
[----:B------:R-:W-:Y:S01]  /*15390*/  IADD3 R24, P5, PT, R24, R138, RZ ;  /* 0x0000008a18187210 */ /* 0x000fe20007fbe0ff */
[----:B------:R-:W0:Y:S02]  /*153a0*/  LDC R121, c[0x0][0x3d8] ;  /* 0x0000f600ff797b82 */ /* 0x000e240000000800 */
[----:B------:R-:W-:Y:S04]  /*153b0*/  STL.64 [R1+0x48], R30 ;  /* 0x0000481e01007387 */ /* 0x000fe80000100a00 */
[----:B------:R1:W-:Y:S02]  /*153c0*/  STL.64 [R1+0x10], R28 ;  /* 0x0000101c01007387 */ /* 0x0003e40000100a00 */
[----:B------:R-:W0:Y:S02]  /*153d0*/  LDC R120, c[0x0][0x3d8] ;  /* 0x0000f600ff787b82 */ /* 0x000e240000000800 */
[----:B------:R1:W2:Y:S02]  /*153e0*/  @P2 LDG.E.U16 R73, desc[UR8][R28.64] ;  /* 0x000000081c492981 */ /* 0x0002a4000c1e1500 */
[----:B-1----:R-:W-:Y:S01]  /*153f0*/  IMAD R159, R25, 0x1ee, RZ ;  /* 0x000001ee199f7824 */ /* 0x002fe200078e02ff */
[----:B------:R-:W-:Y:S01]  /*15400*/  LEA.HI.X.SX32 R25, R103, R139, 0x1, P5 ;  /* 0x0000008b67197211 */ /* 0x000fe200028f0eff */
[----:B------:R-:W-:Y:S01]  /*15410*/  IMAD R108, R108, 0x2f, RZ ;  /* 0x0000002f6c6c7824 */ /* 0x000fe200078e02ff */
[----:B------:R1:W2:Y:S01]  /*15420*/  @P2 LDG.E.U16 R74, desc[UR8][R30.64] ;  /* 0x000000081e4a2981 */ /* 0x0002a2000c1e1500 */
[----:B------:R-:W0:Y:S01]  /*15430*/  LDC R125, c[0x0][0x3d8] ;  /* 0x0000f600ff7d7b82 */ /* 0x000e220000000800 */
[----:B------:R-:W-:-:S02]  /*15440*/  IMAD R109, R109, 0x37, RZ ;  /* 0x000000376d6d7824 */ /* 0x000fc400078e02ff */
[----:B------:R1:W2:Y:S01]  /*15450*/  @P2 LDG.E.U16 R77, desc[UR8][R36.64] ;  /* 0x00000008244d2981 */ /* 0x0002a2000c1e1500 */
[----:B------:R-:W-:-:S03]  /*15460*/  IADD3 R28, P6, PT, R3, R138, RZ ;  /* 0x0000008a031c7210 */ /* 0x000fc60007fde0ff */
[----:B------:R-:W2:Y:S01]  /*15470*/  @P2 LDG.E.U16 R82, desc[UR8][R46.64] ;  /* 0x000000082e522981 */ /* 0x000ea2000c1e1500 */
[----:B------:R-:W0:Y:S01]  /*15480*/  LDC R110, c[0x0][0x3d8] ;  /* 0x0000f600ff6e7b82 */ /* 0x000e220000000800 */
[-C--:B------:R-:W-:Y:S01]  /*15490*/  LEA.HI.X.SX32 R29, R105, R139.reuse, 0x1, P6 ;  /* 0x0000008b691d7211 */ /* 0x080fe200030f0eff */
[----:B------:R-:W-:Y:S01]  /*154a0*/  IMAD R111, R111, 0x47, RZ ;  /* 0x000000476f6f7824 */ /* 0x000fe200078e02ff */
[-C--:B-1----:R-:W-:Y:S01]  /*154b0*/  IADD3 R30, P5, PT, R2, R138.reuse, RZ ;  /* 0x0000008a021e7210 */ /* 0x082fe20007fbe0ff */
[----:B------:R1:W2:Y:S01]  /*154c0*/  @P2 LDG.E.U16 R80, desc[UR8][R42.64] ;  /* 0x000000082a502981 */ /* 0x0002a2000c1e1500 */
[-C--:B------:R-:W-:Y:S02]  /*154d0*/  IADD3 R34, P6, PT, R92, R138.reuse, RZ ;  /* 0x0000008a5c227210 */ /* 0x080fe40007fde0ff */
[-C--:B------:R-:W-:Y:S01]  /*154e0*/  LEA.HI.X.SX32 R31, R106, R139.reuse, 0x1, P5 ;  /* 0x0000008b6a1f7211 */ /* 0x080fe200028f0eff */
[----:B------:R-:W0:Y:S01]  /*154f0*/  LDC R113, c[0x0][0x3d8] ;  /* 0x0000f600ff717b82 */ /* 0x000e220000000800 */
[----:B------:R-:W-:Y:S01]  /*15500*/  LEA.HI.X.SX32 R35, R108, R139, 0x1, P6 ;  /* 0x0000008b6c237211 */ /* 0x000fe200030f0eff */
[----:B------:R-:W-:Y:S01]  /*15510*/  IMAD R112, R112, 0x4f, RZ ;  /* 0x0000004f70707824 */ /* 0x000fe200078e02ff */
[-C--:B------:R-:W-:Y:S01]  /*15520*/  IADD3 R36, P5, PT, R93, R138.reuse, RZ ;  /* 0x0000008a5d247210 */ /* 0x080fe20007fbe0ff */
[----:B------:R-:W-:Y:S01]  /*15530*/  IMAD R114, R114, 0x5f, RZ ;  /* 0x0000005f72727824 */ /* 0x000fe200078e02ff */
[----:B------:R-:W-:-:S02]  /*15540*/  IADD3 R40, P6, PT, R95, R138, RZ ;  /* 0x0000008a5f287210 */ /* 0x000fc40007fde0ff */
[----:B------:R-:W-:Y:S01]  /*15550*/  PRMT R0, RZ, 0x7610, R0 ;  /* 0x00007610ff007816 */ /* 0x000fe20000000000 */
[----:B------:R-:W0:Y:S01]  /*15560*/  LDC R116, c[0x0][0x3d8] ;  /* 0x0000f600ff747b82 */ /* 0x000e220000000800 */
[-C--:B------:R-:W-:Y:S01]  /*15570*/  LEA.HI.X.SX32 R37, R109, R139.reuse, 0x1, P5 ;  /* 0x0000008b6d257211 */ /* 0x080fe200028f0eff */
[----:B------:R-:W-:Y:S01]  /*15580*/  IMAD R104, R104, 0xf, RZ ;  /* 0x0000000f68687824 */ /* 0x000fe200078e02ff */
[-C--:B------:R-:W-:Y:S01]  /*15590*/  LEA.HI.X.SX32 R41, R111, R139.reuse, 0x1, P6 ;  /* 0x0000008b6f297211 */ /* 0x080fe200030f0eff */
[----:B------:R0:W2:Y:S01]  /*155a0*/  @P2 LDG.E.U16 R85, desc[UR8][R52.64] ;  /* 0x0000000834552981 */ /* 0x0000a2000c1e1500 */
[-C--:B-1----:R-:W-:Y:S02]  /*155b0*/  IADD3 R42, P5, PT, R96, R138.reuse, RZ ;  /* 0x0000008a602a7210 */ /* 0x082fe40007fbe0ff */
[-C--:B------:R-:W-:Y:S01]  /*155c0*/  IADD3 R46, P6, PT, R98, R138.reuse, RZ ;  /* 0x0000008a622e7210 */ /* 0x080fe20007fde0ff */
[----:B------:R1:W2:Y:S01]  /*155d0*/  @P2 LDG.E.U16 R83, desc[UR8][R48.64] ;  /* 0x0000000830532981 */ /* 0x0002a2000c1e1500 */
[----:B------:R-:W0:Y:S01]  /*155e0*/  LDC R124, c[0x0][0x3d8] ;  /* 0x0000f600ff7c7b82 */ /* 0x000e220000000800 */
[----:B------:R-:W-:Y:S01]  /*155f0*/  IMAD R115, R115, 0x67, RZ ;  /* 0x0000006773737824 */ /* 0x000fe200078e02ff */
[-C--:B------:R-:W-:Y:S01]  /*15600*/  IADD3 R26, P4, PT, R26, R138.reuse, RZ ;  /* 0x0000008a1a1a7210 */ /* 0x080fe20007f9e0ff */
[----:B0-----:R-:W-:Y:S01]  /*15610*/  IMAD R119, R119, 0x77, RZ ;  /* 0x0000007777777824 */ /* 0x001fe200078e02ff */
[-C--:B------:R-:W-:Y:S01]  /*15620*/  LEA.HI.X.SX32 R43, R112, R139.reuse, 0x1, P5 ;  /* 0x0000008b702b7211 */ /* 0x080fe200028f0eff */
[----:B------:R-:W-:Y:S01]  /*15630*/  IMAD R118, R118, 0x11e, RZ ;  /* 0x0000011e76767824 */ /* 0x000fe200078e02ff */
[-C--:B------:R-:W-:Y:S01]  /*15640*/  LEA.HI.X.SX32 R47, R114, R139.reuse, 0x1, P6 ;  /* 0x0000008b722f7211 */ /* 0x080fe200030f0eff */
[----:B------:R-:W2:Y:S01]  /*15650*/  @P2 LDG.E.U16 R68, desc[UR8][R66.64] ;  /* 0x0000000842442981 */ /* 0x000ea2000c1e1500 */
[-C--:B------:R-:W-:Y:S01]  /*15660*/  IADD3 R52, P6, PT, R101, R138.reuse, RZ ;  /* 0x0000008a65347210 */ /* 0x080fe20007fde0ff */
[----:B------:R-:W-:Y:S01]  /*15670*/  IMAD R151, R163, 0x1de, RZ ;  /* 0x000001dea3977824 */ /* 0x000fe200078e02ff */
[----:B-1----:R-:W-:Y:S01]  /*15680*/  IADD3 R48, P5, PT, R99, R138, RZ ;  /* 0x0000008a63307210 */ /* 0x002fe20007fbe0ff */
[----:B------:R-:W2:Y:S01]  /*15690*/  @P2 LDG.E.U16 R0, desc[UR8][R64.64] ;  /* 0x0000000840002981 */ /* 0x000ea2000c1e1500 */
[----:B------:R-:W-:Y:S01]  /*156a0*/  IMAD R163, R27, 0x1fe, RZ ;  /* 0x000001fe1ba37824 */ /* 0x000fe200078e02ff */
[-C--:B------:R-:W-:Y:S01]  /*156b0*/  LEA.HI.X.SX32 R27, R104, R139.reuse, 0x1, P4 ;  /* 0x0000008b681b7211 */ /* 0x080fe200020f0eff */
[----:B------:R-:W-:Y:S01]  /*156c0*/  IMAD R107, R107, 0x27, RZ ;  /* 0x000000276b6b7824 */ /* 0x000fe200078e02ff */
[----:B------:R0:W2:Y:S01]  /*156d0*/  @P2 LDG.E.U16 R75, desc[UR8][R32.64] ;  /* 0x00000008204b2981 */ /* 0x0000a2000c1e1500 */
[----:B------:R-:W-:Y:S01]  /*156e0*/  IMAD R121, R121, 0x7f, RZ ;  /* 0x0000007f79797824 */ /* 0x000fe200078e02ff */
[-C--:B------:R-:W-:Y:S01]  /*156f0*/  LEA.HI.X.SX32 R49, R115, R139.reuse, 0x1, P5 ;  /* 0x0000008b73317211 */ /* 0x080fe200028f0eff */
[----:B------:R-:W-:Y:S01]  /*15700*/  IMAD R120, R120, 0x12e, RZ ;  /* 0x0000012e78787824 */ /* 0x000fe200078e02ff */
[----:B------:R1:W2:Y:S01]  /*15710*/  @P2 LDG.E.U16 R88, desc[UR8][R58.64] ;  /* 0x000000083a582981 */ /* 0x0002a2000c1e1500 */
[----:B------:R-:W-:Y:S01]  /*15720*/  LEA.HI.X.SX32 R53, R119, R139, 0x1, P6 ;  /* 0x0000008b77357211 */ /* 0x000fe200030f0eff */
[----:B------:R-:W-:-:S02]  /*15730*/  IMAD R125, R125, 0x14e, RZ ;  /* 0x0000014e7d7d7824 */ /* 0x000fc400078e02ff */
[----:B------:R0:W2:Y:S02]  /*15740*/  @P2 LDG.E.U16 R86, desc[UR8][R54.64] ;  /* 0x0000000836562981 */ /* 0x0000a4000c1e1500 */
[-C--:B0-----:R-:W-:Y:S01]  /*15750*/  IADD3 R32, P4, PT, R91, R138.reuse, RZ ;  /* 0x0000008a5b207210 */ /* 0x081fe20007f9e0ff */
[----:B------:R-:W-:Y:S01]  /*15760*/  IMAD R110, R110, 0x3f, RZ ;  /* 0x0000003f6e6e7824 */ /* 0x000fe200078e02ff */
[----:B------:R0:W2:Y:S01]  /*15770*/  @P2 LDG.E.U16 R78, desc[UR8][R38.64] ;  /* 0x00000008264e2981 */ /* 0x0000a2000c1e1500 */
[-C--:B-1----:R-:W-:Y:S01]  /*15780*/  IADD3 R58, P6, PT, R118, R138.reuse, RZ ;  /* 0x0000008a763a7210 */ /* 0x082fe20007fde0ff */
[----:B------:R-:W-:Y:S02]  /*15790*/  IMAD R128, R128, 0x97, RZ ;  /* 0x0000009780807824 */ /* 0x000fe400078e02ff */
[----:B------:R1:W2:Y:S01]  /*157a0*/  @P2 LDG.E.U16 R89, desc[UR8][R60.64] ;  /* 0x000000083c592981 */ /* 0x0002a2000c1e1500 */
[-C--:B------:R-:W-:Y:S02]  /*157b0*/  IADD3 R54, P5, PT, R102, R138.reuse, RZ ;  /* 0x0000008a66367210 */ /* 0x080fe40007fbe0ff */
[-C--:B------:R-:W-:Y:S01]  /*157c0*/  LEA.HI.X.SX32 R33, R107, R139.reuse, 0x1, P4 ;  /* 0x0000008b6b217211 */ /* 0x080fe200020f0eff */
[----:B------:R-:W-:Y:S01]  /*157d0*/  IMAD R127, R127, 0x15e, RZ ;  /* 0x0000015e7f7f7824 */ /* 0x000fe200078e02ff */
[----:B0-----:R-:W-:Y:S01]  /*157e0*/  IADD3 R38, P4, PT, R94, R138, RZ ;  /* 0x0000008a5e267210 */ /* 0x001fe20007f9e0ff */
[----:B------:R-:W-:Y:S01]  /*157f0*/  IMAD R131, R131, 0x17e, RZ ;  /* 0x0000017e83837824 */ /* 0x000fe200078e02ff */
[-C--:B------:R-:W-:Y:S01]  /*15800*/  LEA.HI.X.SX32 R55, R121, R139.reuse, 0x1, P5 ;  /* 0x0000008b79377211 */ /* 0x080fe200028f0eff */
[----:B------:R0:W2:Y:S01]  /*15810*/  @P2 LDG.E.U16 R81, desc[UR8][R44.64] ;  /* 0x000000082c512981 */ /* 0x0000a2000c1e1500 */
[----:B------:R-:W-:-:S02]  /*15820*/  LEA.HI.X.SX32 R59, R126, R139, 0x1, P6 ;  /* 0x0000008b7e3b7211 */ /* 0x000fc400030f0eff */
[-C--:B-1----:R-:W-:Y:S01]  /*15830*/  IADD3 R60, P5, PT, R120, R138.reuse, RZ ;  /* 0x0000008a783c7210 */ /* 0x082fe20007fbe0ff */
[----:B------:R-:W-:Y:S01]  /*15840*/  IMAD R142, R142, 0xaf, RZ ;  /* 0x000000af8e8e7824 */ /* 0x000fe200078e02ff */
[-C--:B------:R-:W-:Y:S01]  /*15850*/  IADD3 R64, P6, PT, R125, R138.reuse, RZ ;  /* 0x0000008a7d407210 */ /* 0x080fe20007fde0ff */
[----:B------:R-:W-:Y:S01]  /*15860*/  IMAD R113, R113, 0x57, RZ ;  /* 0x0000005771717824 */ /* 0x000fe200078e02ff */
[-C--:B------:R-:W-:Y:S01]  /*15870*/  LEA.HI.X.SX32 R39, R110, R139.reuse, 0x1, P4 ;  /* 0x0000008b6e277211 */ /* 0x080fe200020f0eff */
[----:B------:R-:W-:Y:S01]  /*15880*/  IMAD R146, R146, 0xbf, RZ ;  /* 0x000000bf92927824 */ /* 0x000fe200078e02ff */
[-C--:B------:R-:W-:Y:S01]  /*15890*/  LEA.HI.X.SX32 R61, R128, R139.reuse, 0x1, P5 ;  /* 0x0000008b803d7211 */ /* 0x080fe200028f0eff */
[----:B------:R-:W-:Y:S01]  /*158a0*/  IMAD R141, R141, 0x18e, RZ ;  /* 0x0000018e8d8d7824 */ /* 0x000fe200078e02ff */
[----:B0-----:R-:W-:Y:S01]  /*158b0*/  IADD3 R44, P4, PT, R97, R138, RZ ;  /* 0x0000008a612c7210 */ /* 0x001fe20007f9e0ff */
[----:B------:R0:W2:Y:S01]  /*158c0*/  @P2 LDG.E.U16 R84, desc[UR8][R50.64] ;  /* 0x0000000832542981 */ /* 0x0000a2000c1e1500 */
[----:B------:R-:W-:-:S02]  /*158d0*/  LEA.HI.X.SX32 R65, R132, R139, 0x1, P6 ;  /* 0x0000008b84417211 */ /* 0x000fc400030f0eff */
[-C--:B------:R-:W-:Y:S01]  /*158e0*/  IADD3 R66, P5, PT, R127, R138.reuse, RZ ;  /* 0x0000008a7f427210 */ /* 0x080fe20007fbe0ff */
[----:B------:R-:W-:Y:S01]  /*158f0*/  IMAD R116, R116, 0x10e, RZ ;  /* 0x0000010e74747824 */ /* 0x000fe200078e02ff */
[-C--:B------:R-:W-:Y:S01]  /*15900*/  IADD3 R134, P6, PT, R131, R138.reuse, RZ ;  /* 0x0000008a83867210 */ /* 0x080fe20007fde0ff */
[----:B------:R-:W1:Y:S01]  /*15910*/  LDC R132, c[0x0][0x3d8] ;  /* 0x0000f600ff847b82 */ /* 0x000e620000000800 */
[-C--:B------:R-:W-:Y:S01]  /*15920*/  LEA.HI.X.SX32 R45, R113, R139.reuse, 0x1, P4 ;  /* 0x0000008b712d7211 */ /* 0x080fe200020f0eff */
[----:B------:R0:W2:Y:S01]  /*15930*/  @P2 LDG.E.U16 R87, desc[UR8][R56.64] ;  /* 0x0000000838572981 */ /* 0x0000a2000c1e1500 */
[-C--:B------:R-:W-:Y:S02]  /*15940*/  LEA.HI.X.SX32 R67, R142, R139.reuse, 0x1, P5 ;  /* 0x0000008b8e437211 */ /* 0x080fe400028f0eff */
[-C--:B0-----:R-:W-:Y:S01]  /*15950*/  IADD3 R50, P4, PT, R100, R138.reuse, RZ ;  /* 0x0000008a64327210 */ /* 0x081fe20007f9e0ff */
[----:B------:R-:W-:Y:S01]  /*15960*/  IMAD R122, R122, 0x13e, RZ ;  /* 0x0000013e7a7a7824 */ /* 0x000fe200078e02ff */
[-C--:B------:R-:W-:Y:S01]  /*15970*/  LEA.HI.X.SX32 R135, R146, R139.reuse, 0x1, P6 ;  /* 0x0000008b92877211 */ /* 0x080fe200030f0eff */
[----:B------:R0:W2:Y:S01]  /*15980*/  @P2 LDG.E.U16 R90, desc[UR8][R62.64] ;  /* 0x000000083e5a2981 */ /* 0x0000a2000c1e1500 */
[-C--:B------:R-:W-:Y:S01]  /*15990*/  IADD3 R2, P5, PT, R141, R138.reuse, RZ ;  /* 0x0000008a8d027210 */ /* 0x080fe20007fbe0ff */
[----:B------:R-:W1:Y:S01]  /*159a0*/  LDC R146, c[0x0][0x3d8] ;  /* 0x0000f600ff927b82 */ /* 0x000e620000000800 */
[----:B------:R-:W-:Y:S01]  /*159b0*/  IMAD R124, R124, 0x87, RZ ;  /* 0x000000877c7c7824 */ /* 0x000fe200078e02ff */
[----:B------:R-:W-:Y:S01]  /*159c0*/  LEA.HI.X.SX32 R51, R117, R139, 0x1, P4 ;  /* 0x0000008b75337211 */ /* 0x000fe200020f0eff */
[----:B------:R0:W-:Y:S01]  /*159d0*/  STL.64 [R1+0x680], R24 ;  /* 0x0006801801007387 */ /* 0x0001e20000100a00 */
[----:B------:R-:W-:-:S04]  /*159e0*/  IADD3 R56, P4, PT, R116, R138, RZ ;  /* 0x0000008a74387210 */ /* 0x000fc80007f9e0ff */
[----:B------:R-:W1:Y:S01]  /*159f0*/  LDC R141, c[0x0][0x3d8] ;  /* 0x0000f600ff8d7b82 */ /* 0x000e620000000800 */
[----:B------:R1:W-:Y:S01]  /*15a00*/  STL.64 [R1+0x650], R26 ;  /* 0x0006501a01007387 */ /* 0x0003e20000100a00 */
[----:B------:R-:W-:Y:S01]  /*15a10*/  IMAD R130, R130, 0x9f, RZ ;  /* 0x0000009f82827824 */ /* 0x000fe200078e02ff */
[----:B------:R-:W-:Y:S02]  /*15a20*/  LEA.HI.X.SX32 R57, R124, R139, 0x1, P4 ;  /* 0x0000008b7c397211 */ /* 0x000fe400020f0eff */
[----:B------:R1:W-:Y:S01]  /*15a30*/  STL.64 [R1+0x620], R28 ;  /* 0x0006201c01007387 */ /* 0x0003e20000100a00 */
[----:B------:R-:W-:Y:S01]  /*15a40*/  IMAD R129, R129, 0x16e, RZ ;  /* 0x0000016e81817824 */ /* 0x000fe200078e02ff */
[----:B0-----:R-:W-:Y:S02]  /*15a50*/  IADD3 R62, P4, PT, R122, R138, RZ ;  /* 0x0000008a7a3e7210 */ /* 0x001fe40007f9e0ff */
[----:B------:R0:W-:Y:S04]  /*15a60*/  STL.64 [R1+0x5f0], R30 ;  /* 0x0005f01e01007387 */ /* 0x0001e80000100a00 */
[----:B------:R0:W-:Y:S01]  /*15a70*/  STL.64 [R1+0x5b8], R32 ;  /* 0x0005b82001007387 */ /* 0x0001e20000100a00 */
[----:B------:R-:W-:-:S03]  /*15a80*/  IMAD R144, R144, 0xb7, RZ ;  /* 0x000000b790907824 */ /* 0x000fc600078e02ff */
[----:B------:R0:W-:Y:S01]  /*15a90*/  STL.64 [R1+0x580], R34 ;  /* 0x0005802201007387 */ /* 0x0001e20000100a00 */
[----:B------:R-:W-:-:S03]  /*15aa0*/  LEA.HI.X.SX32 R63, R130, R139, 0x1, P4 ;  /* 0x0000008b823f7211 */ /* 0x000fc600020f0eff */
[----:B------:R0:W-:Y:S01]  /*15ab0*/  STL.64 [R1+0x548], R36 ;  /* 0x0005482401007387 */ /* 0x0001e20000100a00 */
[----:B------:R-:W-:Y:S01]  /*15ac0*/  IMAD R143, R143, 0x19e, RZ ;  /* 0x0000019e8f8f7824 */ /* 0x000fe200078e02ff */
[----:B------:R-:W-:Y:S02]  /*15ad0*/  IADD3 R136, P4, PT, R129, R138, RZ ;  /* 0x0000008a81887210 */ /* 0x000fe40007f9e0ff */
[----:B------:R0:W-:Y:S01]  /*15ae0*/  STL.64 [R1+0x510], R38 ;  /* 0x0005102601007387 */ /* 0x0001e20000100a00 */
[----:B------:R-:W-:-:S03]  /*15af0*/  IMAD R148, R148, 0xc7, RZ ;  /* 0x000000c794947824 */ /* 0x000fc600078e02ff */
[----:B------:R0:W-:Y:S01]  /*15b00*/  STL.64 [R1+0x4d8], R40 ;  /* 0x0004d82801007387 */ /* 0x0001e20000100a00 */
[----:B------:R-:W-:-:S03]  /*15b10*/  IMAD R145, R145, 0x1ae, RZ ;  /* 0x000001ae91917824 */ /* 0x000fc600078e02ff */
[----:B------:R0:W-:Y:S01]  /*15b20*/  STL.64 [R1+0x4a0], R42 ;  /* 0x0004a02a01007387 */ /* 0x0001e20000100a00 */
[----:B------:R-:W-:-:S03]  /*15b30*/  IMAD R147, R147, 0x1be, RZ ;  /* 0x000001be93937824 */ /* 0x000fc600078e02ff */
[----:B------:R0:W-:Y:S01]  /*15b40*/  STL.64 [R1+0x468], R44 ;  /* 0x0004682c01007387 */ /* 0x0001e20000100a00 */
[----:B------:R-:W-:Y:S01]  /*15b50*/  IMAD R150, R150, 0xcf, RZ ;  /* 0x000000cf96967824 */ /* 0x000fe200078e02ff */
[----:B------:R-:W-:Y:S02]  /*15b60*/  LEA.HI.X.SX32 R137, R144, R139, 0x1, P4 ;  /* 0x0000008b90897211 */ /* 0x000fe400020f0eff */
[----:B------:R0:W-:Y:S01]  /*15b70*/  STL.64 [R1+0x430], R46 ;  /* 0x0004302e01007387 */ /* 0x0001e20000100a00 */
[----:B------:R-:W-:Y:S01]  /*15b80*/  IMAD R158, R158, 0xd7, RZ ;  /* 0x000000d79e9e7824 */ /* 0x000fe200078e02ff */
[-C--:B------:R-:W-:Y:S02]  /*15b90*/  IADD3 R142, P4, PT, R143, R138.reuse, RZ ;  /* 0x0000008a8f8e7210 */ /* 0x080fe40007f9e0ff */
[----:B------:R0:W-:Y:S01]  /*15ba0*/  STL.64 [R1+0x3f8], R48 ;  /* 0x0003f83001007387 */ /* 0x0001e20000100a00 */
[----:B------:R-:W-:Y:S01]  /*15bb0*/  IMAD R162, R162, 0xdf, RZ ;  /* 0x000000dfa2a27824 */ /* 0x000fe200078e02ff */
[----:B------:R-:W-:-:S02]  /*15bc0*/  IADD3 R144, P6, PT, R145, R138, RZ ;  /* 0x0000008a91907210 */ /* 0x000fc40007fde0ff */
[----:B------:R0:W-:Y:S01]  /*15bd0*/  STL.64 [R1+0x3c0], R50 ;  /* 0x0003c03201007387 */ /* 0x0001e20000100a00 */
[----:B------:R-:W-:-:S03]  /*15be0*/  LEA.HI.X.SX32 R3, R148, R139, 0x1, P5 ;  /* 0x0000008b94037211 */ /* 0x000fc600028f0eff */
[----:B------:R0:W-:Y:S01]  /*15bf0*/  STL.64 [R1+0x388], R52 ;  /* 0x0003883401007387 */ /* 0x0001e20000100a00 */
[----:B------:R-:W-:-:S03]  /*15c00*/  IADD3 R130, P5, PT, R147, R138, RZ ;  /* 0x0000008a93827210 */ /* 0x000fc60007fbe0ff */
[----:B------:R0:W-:Y:S01]  /*15c10*/  STL.64 [R1+0x350], R54 ;  /* 0x0003503601007387 */ /* 0x0001e20000100a00 */
[-C--:B------:R-:W-:Y:S01]  /*15c20*/  LEA.HI.X.SX32 R143, R150, R139.reuse, 0x1, P4 ;  /* 0x0000008b968f7211 */ /* 0x080fe200020f0eff */
[----:B-1----:R-:W-:Y:S02]  /*15c30*/  IMAD R132, R132, 0xe7, RZ ;  /* 0x000000e784847824 */ /* 0x002fe400078e02ff */
[----:B------:R1:W-:Y:S01]  /*15c40*/  STL.64 [R1+0x318], R56 ;  /* 0x0003183801007387 */ /* 0x0003e20000100a00 */
[----:B------:R-:W-:Y:S01]  /*15c50*/  IADD3 R128, P4, PT, R149, R138, RZ ;  /* 0x0000008a95807210 */ /* 0x000fe20007f9e0ff */
[----:B------:R-:W-:Y:S02]  /*15c60*/  IMAD R146, R146, 0xef, RZ ;  /* 0x000000ef92927824 */ /* 0x000fe400078e02ff */
[----:B------:R0:W-:Y:S01]  /*15c70*/  STL.64 [R1+0x2e0], R58 ;  /* 0x0002e03a01007387 */ /* 0x0001e20000100a00 */
[----:B------:R-:W-:Y:S01]  /*15c80*/  LEA.HI.X.SX32 R145, R158, R139, 0x1, P6 ;  /* 0x0000008b9e917211 */ /* 0x000fe200030f0eff */
[----:B------:R-:W-:-:S02]  /*15c90*/  IMAD R141, R141, 0xf7, RZ ;  /* 0x000000f78d8d7824 */ /* 0x000fc400078e02ff */
[----:B------:R0:W-:Y:S01]  /*15ca0*/  STL.64 [R1+0x2a8], R60 ;  /* 0x0002a83c01007387 */ /* 0x0001e20000100a00 */
[-C--:B------:R-:W-:Y:S02]  /*15cb0*/  IADD3 R126, P6, PT, R151, R138.reuse, RZ ;  /* 0x0000008a977e7210 */ /* 0x080fe40007fde0ff */
[----:B------:R-:W-:Y:S01]  /*15cc0*/  LEA.HI.X.SX32 R131, R162, R139, 0x1, P5 ;  /* 0x0000008ba2837211 */ /* 0x000fe200028f0eff */
[----:B------:R0:W-:Y:S01]  /*15cd0*/  STL.64 [R1+0x270], R62 ;  /* 0x0002703e01007387 */ /* 0x0001e20000100a00 */
[----:B------:R-:W-:-:S03]  /*15ce0*/  IADD3 R124, P5, PT, R159, R138, RZ ;  /* 0x0000008a9f7c7210 */ /* 0x000fc60007fbe0ff */
[----:B------:R0:W-:Y:S01]  /*15cf0*/  STL.64 [R1+0x238], R64 ;  /* 0x0002384001007387 */ /* 0x0001e20000100a00 */
[-C--:B------:R-:W-:Y:S02]  /*15d00*/  LEA.HI.X.SX32 R129, R132, R139.reuse, 0x1, P4 ;  /* 0x0000008b84817211 */ /* 0x080fe400020f0eff */
[-C--:B------:R-:W-:Y:S01]  /*15d10*/  LEA.HI.X.SX32 R127, R146, R139.reuse, 0x1, P6 ;  /* 0x0000008b927f7211 */ /* 0x080fe200030f0eff */
[----:B------:R0:W-:Y:S01]  /*15d20*/  STL.64 [R1+0x200], R66 ;  /* 0x0002004201007387 */ /* 0x0001e20000100a00 */
[----:B------:R-:W-:Y:S01]  /*15d30*/  PRMT R95, RZ, 0x7610, R95 ;  /* 0x00007610ff5f7816 */ /* 0x000fe2000000005f */
[----:B------:R-:W0:Y:S02]  /*15d40*/  LDC R132, c[0x0][0x3d8] ;  /* 0x0000f600ff847b82 */ /* 0x000e240000000800 */
[----:B------:R-:W-:Y:S01]  /*15d50*/  STL.64 [R1+0x1c8], R136 ;  /* 0x0001c88801007387 */ /* 0x000fe20000100a00 */
[----:B------:R-:W-:-:S03]  /*15d60*/  LEA.HI.X.SX32 R125, R141, R139, 0x1, P5 ;  /* 0x0000008b8d7d7211 */ /* 0x000fc600028f0eff */
[----:B------:R-:W-:Y:S04]  /*15d70*/  STL.64 [R1+0x190], R134 ;  /* 0x0001908601007387 */ /* 0x000fe80000100a00 */
[----:B------:R-:W-:Y:S04]  /*15d80*/  STL.64 [R1+0x158], R2 ;  /* 0x0001580201007387 */ /* 0x000fe80000100a00 */
[----:B------:R-:W-:Y:S04]  /*15d90*/  STL.64 [R1+0x120], R142 ;  /* 0x0001208e01007387 */ /* 0x000fe80000100a00 */
[----:B------:R-:W-:Y:S01]  /*15da0*/  STL.64 [R1+0xe8], R144 ;  /* 0x0000e89001007387 */ /* 0x000fe20000100a00 */
[----:B------:R-:W-:-:S03]  /*15db0*/  PRMT R94, RZ, 0x7610, R94 ;  /* 0x00007610ff5e7816 */ /* 0x000fc6000000005e */
[----:B------:R-:W-:Y:S04]  /*15dc0*/  STL.64 [R1+0xb0], R130 ;  /* 0x0000b08201007387 */ /* 0x000fe80000100a00 */
[----:B------:R-:W-:Y:S04]  /*15dd0*/  STL.64 [R1+0x78], R128 ;  /* 0x0000788001007387 */ /* 0x000fe80000100a00 */
[----:B------:R-:W-:Y:S04]  /*15de0*/  STL.64 [R1+0x40], R126 ;  /* 0x0000407e01007387 */ /* 0x000fe80000100a00 */
[----:B------:R-:W-:Y:S04]  /*15df0*/  STL.64 [R1+0x8], R124 ;  /* 0x0000087c01007387 */ /* 0x000fe80000100a00 */
[----:B------:R-:W3:Y:S01]  /*15e00*/  @P2 LDG.E.U16 R95, desc[UR8][R24.64] ;  /* 0x00000008185f2981 */ /* 0x000ee2000c1e1500 */
[----:B------:R-:W-:-:S03]  /*15e10*/  PRMT R93, RZ, 0x7610, R93 ;  /* 0x00007610ff5d7816 */ /* 0x000fc6000000005d */
[----:B------:R-:W3:Y:S01]  /*15e20*/  @P2 LDG.E.U16 R94, desc[UR8][R26.64] ;  /* 0x000000081a5e2981 */ /* 0x000ee2000c1e1500 */
[----:B------:R-:W-:-:S03]  /*15e30*/  PRMT R92, RZ, 0x7610, R92 ;  /* 0x00007610ff5c7816 */ /* 0x000fc6000000005c */
[----:B------:R-:W3:Y:S04]  /*15e40*/  @P2 LDG.E.U16 R93, desc[UR8][R28.64] ;  /* 0x000000081c5d2981 */ /* 0x000ee8000c1e1500 */
[----:B------:R-:W3:Y:S04]  /*15e50*/  LDL.LU.64 R24, [R1+0x1020] ;  /* 0x0010200001187983 */ /* 0x000ee80000300a00 */
[----:B------:R-:W3:Y:S04]  /*15e60*/  LDL.LU.64 R26, [R1+0x1018] ;  /* 0x00101800011a7983 */ /* 0x000ee80000300a00 */
[----:B------:R-:W3:Y:S01]  /*15e70*/  LDL.LU.64 R28, [R1+0x1010] ;  /* 0x00101000011c7983 */ /* 0x000ee20000300a00 */
[----:B------:R-:W-:-:S03]  /*15e80*/  PRMT R91, RZ, 0x7610, R91 ;  /* 0x00007610ff5b7816 */ /* 0x000fc6000000005b */
[----:B------:R-:W3:Y:S01]  /*15e90*/  @P2 LDG.E.U16 R92, desc[UR8][R30.64] ;  /* 0x000000081e5c2981 */ /* 0x000ee2000c1e1500 */
[----:B------:R-:W-:-:S03]  /*15ea0*/  PRMT R118, RZ, 0x7610, R118 ;  /* 0x00007610ff767816 */ /* 0x000fc60000000076 */
[----:B------:R-:W3:Y:S01]  /*15eb0*/  @P2 LDG.E.U16 R91, desc[UR8][R32.64] ;  /* 0x00000008205b2981 */ /* 0x000ee2000c1e1500 */
[----:B------:R-:W-:-:S03]  /*15ec0*/  PRMT R117, RZ, 0x7610, R117 ;  /* 0x00007610ff757816 */ /* 0x000fc60000000075 */
[----:B------:R-:W3:Y:S04]  /*15ed0*/  @P2 LDG.E.U16 R118, desc[UR8][R34.64] ;  /* 0x0000000822762981 */ /* 0x000ee8000c1e1500 */
[----:B0-----:R-:W3:Y:S04]  /*15ee0*/  LDL.LU.64 R30, [R1+0x1008] ;  /* 0x00100800011e7983 */ /* 0x001ee80000300a00 */
        /* <DEDUP_REMOVED lines=36> */
[----:B-1----:R-:W3:Y:S04]  /*16130*/  LDL.LU.64 R56, [R1+0xfa0] ;  /* 0x000fa00001387983 */ /* 0x002ee80000300a00 */
        /* <DEDUP_REMOVED lines=9> */
[----:B------:R-:W3:Y:S04]  /*161d0*/  LDL.LU.64 R64, [R1+0xf80] ;  /* 0x000f800001407983 */ /* 0x000ee80000300a00 */
[----:B------:R-:W3:Y:S04]  /*161e0*/  @P2 LDG.E.U16 R102, desc[UR8][R66.64] ;  /* 0x0000000842662981 */ /* 0x000ee8000c1e1500 */
[----:B------:R-:W3:Y:S01]  /*161f0*/  LDL.LU.64 R66, [R1+0xf78] ;  /* 0x000f780001427983 */ /* 0x000ee20000300a00 */
[----:B------:R-:W-:Y:S01]  /*16200*/  IMAD R132, R132, 0xff, RZ ;  /* 0x000000ff84847824 */ /* 0x000fe200078e02ff */
[----:B------:R-:W-:-:S02]  /*16210*/  IADD3 R150, P4, PT, R163, R138, RZ ;  /* 0x0000008aa3967210 */ /* 0x000fc40007f9e0ff */
        /* <DEDUP_REMOVED lines=15> */
[----:B------:R-:W-:Y:S01]  /*16310*/  LEA.HI.X.SX32 R151, R132, R139, 0x1, P4 ;  /* 0x0000008b84977211 */ /* 0x000fe200020f0eff */
[----:B------:R-:W3:Y:S04]  /*16320*/  @P2 LDG.E.U16 R98, desc[UR8][R142.64] ;  /* 0x000000088e622981 */ /* 0x000ee8000c1e1500 */
[----:B------:R-:W3:Y:S04]  /*16330*/  @P2 LDG.E.U16 R97, desc[UR8][R144.64] ;  /* 0x0000000890612981 */ /* 0x000ee8000c1e1500 */
[----:B------:R-:W3:Y:S04]  /*16340*/  @P2 LDG.E.U16 R96, desc[UR8][R130.64] ;  /* 0x0000000882602981 */ /* 0x000ee8000c1e1500 */
[----:B------:R-:W3:Y:S04]  /*16350*/  @P2 LDG.E.U16 R122, desc[UR8][R128.64] ;  /* 0x00000008807a2981 */ /* 0x000ee8000c1e1500 */
[----:B------:R-:W3:Y:S04]  /*16360*/  @P2 LDG.E.U16 R121, desc[UR8][R126.64] ;  /* 0x000000087e792981 */ /* 0x000ee8000c1e1500 */
[----:B------:R-:W3:Y:S04]  /*16370*/  @P2 LDG.E.U16 R120, desc[UR8][R124.64] ;  /* 0x000000087c782981 */ /* 0x000ee8000c1e1500 */
[----:B------:R-:W3:Y:S04]  /*16380*/  @P2 LDG.E.U16 R119, desc[UR8][R150.64] ;  /* 0x0000000896772981 */ /* 0x000ee8000c1e1500 */
[----:B--2---:R0:W-:Y:S04]  /*16390*/  STS.U16 [R123+UR4+0x2b00], R69 ;  /* 0x002b00457b007988 */ /* 0x0041e80008000404 */
[----:B------:R-:W-:Y:S04]  /*163a0*/  STS.U16 [R123+UR4+0x2300], R71 ;  /* 0x002300477b007988 */ /* 0x000fe80008000404 */
[----:B------:R1:W-:Y:S01]  /*163b0*/  STS.U16 [R123+UR4+0x2f00], R68 ;  /* 0x002f00447b007988 */ /* 0x0003e20008000404 */
[----:B0-----:R-:W1:Y:S03]  /*163c0*/  LDC R69, c[0x0][0x3a8] ;  /* 0x0000ea00ff457b82 */ /* 0x001e660000000800 */
[----:B------:R0:W-:Y:S04]  /*163d0*/  STS.U16 [R123+UR4+0x3300], R0 ;  /* 0x003300007b007988 */ /* 0x0001e80008000404 */
[----:B------:R2:W-:Y:S04]  /*163e0*/  STS.U16 [R123+UR4+0x2700], R70 ;  /* 0x002700467b007988 */ /* 0x0005e80008000404 */
[----:B------:R0:W5:Y:S04]  /*163f0*/  LDL.LU.64 R136, [R1+0xf70] ;  /* 0x000f700001887983 */ /* 0x0001680000300a00 */
[----:B------:R0:W5:Y:S04]  /*16400*/  LDL.LU.64 R134, [R1+0xf68] ;  /* 0x000f680001867983 */ /* 0x0001680000300a00 */
[----:B------:R0:W5:Y:S01]  /*16410*/  LDL.LU.64 R2, [R1+0xf60] ;  /* 0x000f600001027983 */ /* 0x0001620000300a00 */
[-C--:B-1----:R-:W-:Y:S01]  /*16420*/  FMUL R68, R4, R69.reuse ;  /* 0x0000004504447220 */ /* 0x082fe20000400000 */
[-C--:B------:R-:W-:Y:S01]  /*16430*/  FMUL R71, R5, R69.reuse ;  /* 0x0000004505477220 */ /* 0x080fe20000400000 */
[-C--:B0-----:R-:W-:Y:S01]  /*16440*/  FMUL R0, R6, R69.reuse ;  /* 0x0000004506007220 */ /* 0x081fe20000400000 */
[----:B--2---:R-:W-:-:S04]  /*16450*/  FMUL R70, R7, R69 ;  /* 0x0000004507467220 */ /* 0x004fc80000400000 */
[----:B------:R-:W-:Y:S01]  /*16460*/  FMNMX3 R0, R68, R71, R0, !PT ;  /* 0x0000004744007276 */ /* 0x000fe20007800000 */
[----:B------:R-:W-:-:S05]  /*16470*/  FMUL R68, R8, R69 ;  /* 0x0000004508447220 */ /* 0x000fca0000400000 */
[----:B------:R-:W-:Y:S01]  /*16480*/  FMNMX3 R0, R0, R70, R68, !PT ;  /* 0x0000004600007276 */ /* 0x000fe20007800044 */
[-C--:B------:R-:W-:Y:S01]  /*16490*/  FMUL R70, R9, R69.reuse ;  /* 0x0000004509467220 */ /* 0x080fe20000400000 */
        /* <DEDUP_REMOVED lines=17> */
[-C--:B----4-:R-:W-:Y:S01]  /*165b0*/  FMUL R70, R21, R69.reuse ;  /* 0x0000004515467220 */ /* 0x090fe20000400000 */
[----:B------:R-:W-:-:S05]  /*165c0*/  FMUL R68, R22, R69 ;  /* 0x0000004516447220 */ /* 0x000fca0000400000 */
[----:B------:R-:W-:Y:S01]  /*165d0*/  FMNMX3 R0, R0, R70, R68, !PT ;  /* 0x0000004600007276 */ /* 0x000fe20007800044 */
[-C--:B------:R-:W-:Y:S01]  /*165e0*/  FMUL R70, R23, R69.reuse ;  /* 0x0000004517467220 */ /* 0x080fe20000400000 */
[----:B---3--:R-:W-:-:S05]  /*165f0*/  FMUL R68, R24, R69 ;  /* 0x0000004518447220 */ /* 0x008fca0000400000 */
        /* <DEDUP_REMOVED lines=64> */
[----:B------:R-:W-:-:S05]  /*16a00*/  FMUL R68, R67, R69 ;  /* 0x0000004543447220 */ /* 0x000fca0000400000 */
[----:B------:R-:W-:-:S05]  /*16a10*/  FMNMX R132, R68, R132, !PT ;  /* 0x0000008444847209 */ /* 0x000fca0007800000 */
[----:B------:R-:W0:Y:S04]  /*16a20*/  SHFL.BFLY PT, R68, R132, 0x10, 0x1f ;  /* 0x0e001f0084447f89 */ /* 0x000e2800000e0000 */
[----:B------:R1:W-:Y:S01]  /*16a30*/  STS.U16 [R123+UR4+0x3b00], R89 ;  /* 0x003b00597b007988 */ /* 0x0003e20008000404 */
[----:B0-----:R-:W-:-:S05]  /*16a40*/  FMNMX3 R132, R132, -INF , R68, !PT ;  /* 0xff80000084847876 */ /* 0x001fca0007800044 */
[-CC-:B------:R-:W-:Y:S01]  /*16a50*/  FFMA R4, R4, R69.reuse, -R132.reuse ;  /* 0x0000004504047223 */ /* 0x180fe20000000884 */
[-CC-:B------:R-:W-:Y:S01]  /*16a60*/  FFMA R5, R5, R69.reuse, -R132.reuse ;  /* 0x0000004505057223 */ /* 0x180fe20000000884 */
[-CC-:B------:R-:W-:Y:S02]  /*16a70*/  FFMA R6, R6, R69.reuse, -R132.reuse ;  /* 0x0000004506067223 */ /* 0x180fe40000000884 */
[----:B------:R-:W-:Y:S01]  /*16a80*/  FMUL R4, R4, 1.4426950216293334961 ;  /* 0x3fb8aa3b04047820 */ /* 0x000fe20000400000 */
[----:B------:R-:W-:Y:S01]  /*16a90*/  FMUL R5, R5, 1.4426950216293334961 ;  /* 0x3fb8aa3b05057820 */ /* 0x000fe20000400000 */
[----:B------:R-:W-:Y:S01]  /*16aa0*/  FMUL R6, R6, 1.4426950216293334961 ;  /* 0x3fb8aa3b06067820 */ /* 0x000fe20000400000 */
[-CC-:B------:R-:W-:Y:S01]  /*16ab0*/  FFMA R7, R7, R69.reuse, -R132.reuse ;  /* 0x0000004507077223 */ /* 0x180fe20000000884 */
[----:B-1----:R-:W-:Y:S01]  /*16ac0*/  MUFU.EX2 R89, R4 ;  /* 0x0000000400597308 */ /* 0x002fe20000000800 */
[----:B------:R0:W-:Y:S01]  /*16ad0*/  STS.U16 [R123+UR4+0x3f00], R88 ;  /* 0x003f00587b007988 */ /* 0x0001e20008000404 */
[----:B------:R-:W-:Y:S01]  /*16ae0*/  FFMA R8, R8, R69, -R132 ;  /* 0x0000004508087223 */ /* 0x000fe20000000884 */
[----:B------:R-:W-:-:S05]  /*16af0*/  FMUL R7, R7, 1.4426950216293334961 ;  /* 0x3fb8aa3b07077820 */ /* 0x000fca0000400000 */
[----:B------:R-:W1:Y:S01]  /*16b00*/  MUFU.EX2 R4, R5 ;  /* 0x0000000500047308 */ /* 0x000e620000000800 */
[----:B------:R-:W-:Y:S01]  /*16b10*/  FMUL R8, R8, 1.4426950216293334961 ;  /* 0x3fb8aa3b08087820 */ /* 0x000fe20000400000 */
[----:B------:R-:W-:-:S06]  /*16b20*/  FFMA R9, R9, R69, -R132 ;  /* 0x0000004509097223 */ /* 0x000fcc0000000884 */
[----:B0-----:R-:W0:Y:S01]  /*16b30*/  MUFU.EX2 R88, R6 ;  /* 0x0000000600587308 */ /* 0x001e220000000800 */
[----:B------:R2:W-:Y:S01]  /*16b40*/  STS.U16 [R123+UR4+0x4300], R87 ;  /* 0x004300577b007988 */ /* 0x0005e20008000404 */
[----:B------:R-:W-:Y:S01]  /*16b50*/  LOP3.LUT R0, R133, 0x70, RZ, 0x3c, !PT ;  /* 0x0000007085007812 */ /* 0x000fe200078e3cff */
[----:B------:R-:W-:Y:S01]  /*16b60*/  FMUL R9, R9, 1.4426950216293334961 ;  /* 0x3fb8aa3b09097820 */ /* 0x000fe20000400000 */
[----:B------:R-:W-:-:S04]  /*16b70*/  FFMA R10, R10, R69, -R132 ;  /* 0x000000450a0a7223 */ /* 0x000fc80000000884 */
[----:B------:R-:W3:Y:S01]  /*16b80*/  MUFU.EX2 R5, R7 ;  /* 0x0000000700057308 */ /* 0x000ee20000000800 */
[----:B------:R-:W-:Y:S01]  /*16b90*/  STS.U16 [R123+UR4+0x3700], R90 ;  /* 0x0037005a7b007988 */ /* 0x000fe20008000404 */
[----:B------:R-:W-:Y:S01]  /*16ba0*/  FMUL R10, R10, 1.4426950216293334961 ;  /* 0x3fb8aa3b0a0a7820 */ /* 0x000fe20000400000 */
[-CC-:B------:R-:W-:Y:S02]  /*16bb0*/  FFMA R11, R11, R69.reuse, -R132.reuse ;  /* 0x000000450b0b7223 */ /* 0x180fe40000000884 */
[----:B------:R4:W-:Y:S03]  /*16bc0*/  STS.U16 [R123+UR4+0x4700], R86 ;  /* 0x004700567b007988 */ /* 0x0009e60008000404 */
[----:B--2---:R-:W2:Y:S01]  /*16bd0*/  MUFU.EX2 R87, R8 ;  /* 0x0000000800577308 */ /* 0x004ea20000000800 */
[----:B------:R-:W-:Y:S04]  /*16be0*/  STS.U16 [R123+UR4+0x4b00], R85 ;  /* 0x004b00557b007988 */ /* 0x000fe80008000404 */
[----:B------:R-:W-:Y:S03]  /*16bf0*/  STS.U16 [R123+UR4+0x4f00], R84 ;  /* 0x004f00547b007988 */ /* 0x000fe60008000404 */
[----:B------:R-:W0:Y:S01]  /*16c00*/  MUFU.EX2 R6, R9 ;  /* 0x0000000900067308 */ /* 0x000e220000000800 */
        /* <DEDUP_REMOVED lines=43> */
[----:B------:R1:W-:Y:S01]  /*16ec0*/  STS.U16 [R0+UR4+0x7f80], R119 ;  /* 0x007f807700007988 */ /* 0x0003e20008000404 */
[----:B----4-:R-:W4:Y:S01]  /*16ed0*/  MUFU.EX2 R86, R10 ;  /* 0x0000000a00567308 */ /* 0x010f220000000800 */
[----:B------:R-:W-:Y:S01]  /*16ee0*/  FMUL R11, R11, 1.4426950216293334961 ;  /* 0x3fb8aa3b0b0b7820 */ /* 0x000fe20000400000 */
[----:B------:R-:W-:Y:S01]  /*16ef0*/  FFMA R12, R12, R69, -R132 ;  /* 0x000000450c0c7223 */ /* 0x000fe20000000884 */
[----:B-1----:R-:W-:-:S05]  /*16f00*/  FADD R0, R89, R4 ;  /* 0x0000000459007221 */ /* 0x002fca0000000000 */
[----:B------:R-:W1:Y:S01]  /*16f10*/  MUFU.EX2 R7, R11 ;  /* 0x0000000b00077308 */ /* 0x000e620000000800 */
[----:B0-----:R-:W-:Y:S01]  /*16f20*/  FADD R0, R88, R0 ;  /* 0x0000000058007221 */ /* 0x001fe20000000000 */
[----:B------:R-:W-:Y:S01]  /*16f30*/  FMUL R12, R12, 1.4426950216293334961 ;  /* 0x3fb8aa3b0c0c7820 */ /* 0x000fe20000400000 */
[----:B------:R-:W-:Y:S02]  /*16f40*/  FFMA R13, R13, R69, -R132 ;  /* 0x000000450d0d7223 */ /* 0x000fe40000000884 */
[----:B---3--:R-:W-:-:S03]  /*16f50*/  FADD R0, R5, R0 ;  /* 0x0000000005007221 */ /* 0x008fc60000000000 */
[----:B------:R-:W0:Y:S01]  /*16f60*/  MUFU.EX2 R85, R12 ;  /* 0x0000000c00557308 */ /* 0x000e220000000800 */
[----:B------:R-:W-:Y:S01]  /*16f70*/  FMUL R13, R13, 1.4426950216293334961 ;  /* 0x3fb8aa3b0d0d7820 */ /* 0x000fe20000400000 */
[-C--:B------:R-:W-:Y:S01]  /*16f80*/  FFMA R14, R14, R69.reuse, -R132 ;  /* 0x000000450e0e7223 */ /* 0x080fe20000000884 */
[----:B--2---:R-:W-:Y:S01]  /*16f90*/  FADD R0, R87, R0 ;  /* 0x0000000057007221 */ /* 0x004fe20000000000 */
[-C--:B------:R-:W-:Y:S02]  /*16fa0*/  FFMA R15, R15, R69.reuse, -R132 ;  /* 0x000000450f0f7223 */ /* 0x080fe40000000884 */
[----:B------:R-:W-:Y:S01]  /*16fb0*/  FMUL R14, R14, 1.4426950216293334961 ;  /* 0x3fb8aa3b0e0e7820 */ /* 0x000fe20000400000 */
[----:B------:R-:W-:Y:S01]  /*16fc0*/  FADD R0, R6, R0 ;  /* 0x0000000006007221 */ /* 0x000fe20000000000 */
[----:B------:R-:W2:Y:S01]  /*16fd0*/  MUFU.EX2 R8, R13 ;  /* 0x0000000d00087308 */ /* 0x000ea20000000800 */
[----:B------:R-:W-:Y:S01]  /*16fe0*/  FMUL R15, R15, 1.4426950216293334961 ;  /* 0x3fb8aa3b0f0f7820 */ /* 0x000fe20000400000 */
[-C--:B------:R-:W-:Y:S01]  /*16ff0*/  FFMA R16, R16, R69.reuse, -R132 ;  /* 0x0000004510107223 */ /* 0x080fe20000000884 */
[----:B----4-:R-:W-:Y:S01]  /*17000*/  FADD R0, R86, R0 ;  /* 0x0000000056007221 */ /* 0x010fe20000000000 */
[----:B------:R-:W-:-:S04]  /*17010*/  FFMA R17, R17, R69, -R132 ;  /* 0x0000004511117223 */ /* 0x000fc80000000884 */
[----:B------:R-:W3:Y:S01]  /*17020*/  MUFU.EX2 R84, R14 ;  /* 0x0000000e00547308 */ /* 0x000ee20000000800 */
[----:B------:R-:W-:Y:S01]  /*17030*/  FMUL R16, R16, 1.4426950216293334961 ;  /* 0x3fb8aa3b10107820 */ /* 0x000fe20000400000 */
[----:B-1----:R-:W-:Y:S01]  /*17040*/  FADD R0, R7, R0 ;  /* 0x0000000007007221 */ /* 0x002fe20000000000 */
[----:B------:R-:W-:Y:S01]  /*17050*/  FMUL R17, R17, 1.4426950216293334961 ;  /* 0x3fb8aa3b11117820 */ /* 0x000fe20000400000 */
[----:B------:R-:W-:-:S04]  /*17060*/  FFMA R18, R18, R69, -R132 ;  /* 0x0000004512127223 */ /* 0x000fc80000000884 */
[----:B------:R-:W1:Y:S01]  /*17070*/  MUFU.EX2 R9, R15 ;  /* 0x0000000f00097308 */ /* 0x000e620000000800 */
[----:B0-----:R-:W-:Y:S01]  /*17080*/  FADD R0, R85, R0 ;  /* 0x0000000055007221 */ /* 0x001fe20000000000 */
[----:B------:R-:W-:Y:S01]  /*17090*/  FMUL R18, R18, 1.4426950216293334961 ;  /* 0x3fb8aa3b12127820 */ /* 0x000fe20000400000 */
[----:B------:R-:W-:-:S05]  /*170a0*/  FFMA R19, R19, R69, -R132 ;  /* 0x0000004513137223 */ /* 0x000fca0000000884 */
[----:B------:R-:W0:Y:S01]  /*170b0*/  MUFU.EX2 R83, R16 ;  /* 0x0000001000537308 */ /* 0x000e220000000800 */
[----:B--2---:R-:W-:Y:S01]  /*170c0*/  FADD R0, R8, R0 ;  /* 0x0000000008007221 */ /* 0x004fe20000000000 */
[----:B------:R-:W-:Y:S01]  /*170d0*/  FMUL R19, R19, 1.4426950216293334961 ;  /* 0x3fb8aa3b13137820 */ /* 0x000fe20000400000 */
[----:B------:R-:W-:-:S05]  /*170e0*/  FFMA R20, R20, R69, -R132 ;  /* 0x0000004514147223 */ /* 0x000fca0000000884 */
[----:B------:R-:W2:Y:S01]  /*170f0*/  MUFU.EX2 R10, R17 ;  /* 0x00000011000a7308 */ /* 0x000ea20000000800 */
[----:B---3--:R-:W-:Y:S01]  /*17100*/  FADD R0, R84, R0 ;  /* 0x0000000054007221 */ /* 0x008fe20000000000 */
[----:B------:R-:W-:Y:S01]  /*17110*/  FMUL R20, R20, 1.4426950216293334961 ;  /* 0x3fb8aa3b14147820 */ /* 0x000fe20000400000 */
[----:B------:R-:W-:-:S05]  /*17120*/  FFMA R21, R21, R69, -R132 ;  /* 0x0000004515157223 */ /* 0x000fca0000000884 */
[----:B------:R-:W3:Y:S01]  /*17130*/  MUFU.EX2 R82, R18 ;  /* 0x0000001200527308 */ /* 0x000ee20000000800 */
[----:B-1----:R-:W-:Y:S01]  /*17140*/  FADD R0, R9, R0 ;  /* 0x0000000009007221 */ /* 0x002fe20000000000 */
[----:B------:R-:W-:Y:S01]  /*17150*/  FMUL R21, R21, 1.4426950216293334961 ;  /* 0x3fb8aa3b15157820 */ /* 0x000fe20000400000 */
[----:B------:R-:W-:-:S05]  /*17160*/  FFMA R22, R22, R69, -R132 ;  /* 0x0000004516167223 */ /* 0x000fca0000000884 */
        /* <DEDUP_REMOVED lines=10> */
[----:B------:R-:W-:Y:S01]  /*17210*/  FFMA R25, R25, R69, -R132 ;  /* 0x0000004519197223 */ /* 0x000fe20000000884 */
[----:B------:R-:W-:-:S05]  /*17220*/  FMUL R24, R24, 1.4426950216293334961 ;  /* 0x3fb8aa3b18187820 */ /* 0x000fca0000400000 */
[----:B------:R-:W3:Y:S01]  /*17230*/  MUFU.EX2 R80, R22 ;  /* 0x0000001600507308 */ /* 0x000ee20000000800 */
[----:B-1----:R-:W-:Y:S01]  /*17240*/  FADD R0, R11, R0 ;  /* 0x000000000b007221 */ /* 0x002fe20000000000 */
[----:B------:R-:W-:Y:S01]  /*17250*/  FMUL R14, R25, 1.4426950216293334961 ;  /* 0x3fb8aa3b190e7820 */ /* 0x000fe20000400000 */
[----:B------:R-:W-:-:S05]  /*17260*/  FFMA R26, R26, R69, -R132 ;  /* 0x000000451a1a7223 */ /* 0x000fca0000000884 */
[----:B------:R-:W1:Y:S01]  /*17270*/  MUFU.EX2 R13, R23 ;  /* 0x00000017000d7308 */ /* 0x000e620000000800 */
[----:B0-----:R-:W-:Y:S01]  /*17280*/  FADD R0, R81, R0 ;  /* 0x0000000051007221 */ /* 0x001fe20000000000 */
[----:B------:R-:W-:Y:S01]  /*17290*/  FFMA R27, R27, R69, -R132 ;  /* 0x000000451b1b7223 */ /* 0x000fe20000000884 */
[----:B------:R-:W-:-:S05]  /*172a0*/  FMUL R26, R26, 1.4426950216293334961 ;  /* 0x3fb8aa3b1a1a7820 */ /* 0x000fca0000400000 */
        /* <DEDUP_REMOVED lines=146> */
[----:B------:R-:W-:Y:S01]  /*17bd0*/  FFMA R64, R64, R69, -R132 ;  /* 0x0000004540407223 */ /* 0x000fe20000000884 */
[----:B------:R-:W-:-:S05]  /*17be0*/  FMUL R33, R63, 1.4426950216293334961 ;  /* 0x3fb8aa3b3f217820 */ /* 0x000fca0000400000 */
[----:B------:R-:W2:Y:S01]  /*17bf0*/  MUFU.EX2 R32, R32 ;  /* 0x0000002000207308 */ /* 0x000ea20000000800 */
[----:B---3--:R-:W-:Y:S01]  /*17c00*/  FADD R0, R40, R0 ;  /* 0x0000000028007221 */ /* 0x008fe20000000000 */
[----:B------:R-:W-:Y:S01]  /*17c10*/  FFMA R65, R65, R69, -R132 ;  /* 0x0000004541417223 */ /* 0x000fe20000000884 */
[----:B------:R-:W-:-:S05]  /*17c20*/  FMUL R37, R64, 1.4426950216293334961 ;  /* 0x3fb8aa3b40257820 */ /* 0x000fca0000400000 */
[----:B------:R-:W3:Y:S01]  /*17c30*/  MUFU.EX2 R38, R38 ;  /* 0x0000002600267308 */ /* 0x000ee20000000800 */
[----:B-1----:R-:W-:Y:S01]  /*17c40*/  FADD R0, R31, R0 ;  /* 0x000000001f007221 */ /* 0x002fe20000000000 */
[----:B------:R-:W-:Y:S01]  /*17c50*/  FFMA R66, R66, R69, -R132 ;  /* 0x0000004542427223 */ /* 0x000fe20000000884 */
[----:B------:R-:W-:-:S05]  /*17c60*/  FMUL R34, R65, 1.4426950216293334961 ;  /* 0x3fb8aa3b41227820 */ /* 0x000fca0000400000 */
[----:B------:R-:W1:Y:S01]  /*17c70*/  MUFU.EX2 R33, R33 ;  /* 0x0000002100217308 */ /* 0x000e620000000800 */
[----:B0-----:R-:W-:Y:S01]  /*17c80*/  FADD R0, R39, R0 ;  /* 0x0000000027007221 */ /* 0x001fe20000000000 */
[----:B------:R-:W-:Y:S01]  /*17c90*/  FFMA R67, R67, R69, -R132 ;  /* 0x0000004543437223 */ /* 0x000fe20000000884 */
[----:B------:R-:W-:-:S05]  /*17ca0*/  FMUL R36, R66, 1.4426950216293334961 ;  /* 0x3fb8aa3b42247820 */ /* 0x000fca0000400000 */
[----:B------:R-:W0:Y:S01]  /*17cb0*/  MUFU.EX2 R37, R37 ;  /* 0x0000002500257308 */ /* 0x000e220000000800 */
[----:B--2---:R-:W-:Y:S01]  /*17cc0*/  FADD R0, R32, R0 ;  /* 0x0000000020007221 */ /* 0x004fe20000000000 */
[----:B------:R-:W-:-:S06]  /*17cd0*/  FMUL R35, R67, 1.4426950216293334961 ;  /* 0x3fb8aa3b43237820 */ /* 0x000fcc0000400000 */
[----:B------:R-:W2:Y:S01]  /*17ce0*/  MUFU.EX2 R34, R34 ;  /* 0x0000002200227308 */ /* 0x000ea20000000800 */
[----:B---3--:R-:W-:-:S07]  /*17cf0*/  FADD R0, R38, R0 ;  /* 0x0000000026007221 */ /* 0x008fce0000000000 */
[----:B------:R-:W3:Y:S01]  /*17d00*/  MUFU.EX2 R36, R36 ;  /* 0x0000002400247308 */ /* 0x000ee20000000800 */
[----:B-1----:R-:W-:-:S07]  /*17d10*/  FADD R0, R33, R0 ;  /* 0x0000000021007221 */ /* 0x002fce0000000000 */
[----:B------:R-:W1:Y:S01]  /*17d20*/  MUFU.EX2 R35, R35 ;  /* 0x0000002300237308 */ /* 0x000e620000000800 */
[----:B0-----:R-:W-:-:S04]  /*17d30*/  FADD R0, R37, R0 ;  /* 0x0000000025007221 */ /* 0x001fc80000000000 */
[----:B--2---:R-:W-:-:S04]  /*17d40*/  FADD R0, R34, R0 ;  /* 0x0000000022007221 */ /* 0x004fc80000000000 */
[----:B---3--:R-:W-:-:S04]  /*17d50*/  FADD R0, R36, R0 ;  /* 0x0000000024007221 */ /* 0x008fc80000000000 */
[----:B-1----:R-:W-:Y:S01]  /*17d60*/  FADD R141, R35, R0 ;  /* 0x00000000238d7221 */ /* 0x002fe20000000000 */
[----:B------:R-:W-:-:S04]  /*17d70*/  F2FP.F16.F32.PACK_AB R4, R4, R89 ;  /* 0x000000590404723e */ /* 0x000fc800000000ff */
[----:B------:R0:W1:Y:S01]  /*17d80*/  SHFL.BFLY PT, R142, R141, 0x10, 0x1f ;  /* 0x0e001f008d8e7f89 */ /* 0x00006200000e0000 */
[----:B------:R-:W-:Y:S02]  /*17d90*/  F2FP.F16.F32.PACK_AB R5, R5, R88 ;  /* 0x000000580505723e */ /* 0x000fe400000000ff */
[----:B------:R-:W-:Y:S02]  /*17da0*/  F2FP.F16.F32.PACK_AB R6, R6, R87 ;  /* 0x000000570606723e */ /* 0x000fe400000000ff */
[----:B------:R-:W-:Y:S02]  /*17db0*/  F2FP.F16.F32.PACK_AB R7, R7, R86 ;  /* 0x000000560707723e */ /* 0x000fe400000000ff */
[----:B------:R-:W-:Y:S02]  /*17dc0*/  F2FP.F16.F32.PACK_AB R8, R8, R85 ;  /* 0x000000550808723e */ /* 0x000fe400000000ff */
[----:B------:R-:W-:Y:S02]  /*17dd0*/  F2FP.F16.F32.PACK_AB R9, R9, R84 ;  /* 0x000000540909723e */ /* 0x000fe400000000ff */
[----:B------:R-:W-:-:S02]  /*17de0*/  F2FP.F16.F32.PACK_AB R10, R10, R83 ;  /* 0x000000530a0a723e */ /* 0x000fc400000000ff */
        /* <DEDUP_REMOVED lines=24> */
[----:B------:R-:W-:Y:S01]  /*17f70*/  F2FP.F16.F32.PACK_AB R35, R35, R36 ;  /* 0x000000242323723e */ /* 0x000fe200000000ff */
[----:B01----:R-:W-:Y:S06]  /*17f80*/  @!P2 BRA `(.L_x_9) ;  /* 0x000000000008a947 */ /* 0x003fec0003800000 */
[----:B------:R0:W-:Y:S01]  /*17f90*/  STTM.16dp32bit_t0_t15.x32 tmem[UR7+0x100], R4 ;  /* 0x00010004000079ed */ /* 0x0001e20008a80007 */
[----:B------:R0:W-:Y:S02]  /*17fa0*/  STTM.16dp32bit_t16_t31.x32 tmem[UR7+0x120], R4 ;  /* 0x00012004000079ed */ /* 0x0001e40008aa0007 */
.L_x_9:
[----:B------:R-:W1:Y:S02]  /*17fb0*/  FENCE.VIEW.ASYNC.T ;  /* 0x00000000000073c6 */ /* 0x000e640000000200 */
[----:B-1----:R-:W-:Y:S06]  /*17fc0*/  BAR.SYNC.DEFER_BLOCKING 0x0 ;  /* 0x0000000000007b1d */ /* 0x002fec0000010000 */
[----:B0-----:R-:W0:Y:S01]  /*17fd0*/  LDTM.16dp32bit_t0_t15.x128 R4, tmem[UR7] ;  /* 0x00000007000479ee */ /* 0x001e220008b80000 */
[----:B------:R-:W1:Y:S01]  /*17fe0*/  LDTM.16dp32bit_t16_t31.x128 R4, tmem[UR7+0x80] ;  /* 0x00008007000479ee */ /* 0x000e620008ba0000 */
[----:B------:R-:W-:Y:S01]  /*17ff0*/  NOP ;  /* 0x0000000000007918 */ /* 0x000fe20000000000 */
[----:B------:R-:W-:Y:S05]  /*18000*/  @!P2 BRA `(.L_x_10) ;  /* 0x000000080014a947 */ /* 0x000fea0003800000 */
[----:B------:R-:W-:-:S04]  /*18010*/  FADD R0, -R132, -INF ;  /* 0xff80000084007421 */ /* 0x000fc80000000100 */
[----:B------:R-:W-:-:S06]  /*18020*/  FMUL R0, R0, 1.4426950216293334961 ;  /* 0x3fb8aa3b00007820 */ /* 0x000fcc0000400000 */
[----:B------:R-:W2:Y:S02]  /*18030*/  MUFU.EX2 R0, R0 ;  /* 0x0000000000007308 */ /* 0x000ea40000000800 */
[C---:B012---:R-:W-:Y:S01]  /*18040*/  FMUL R4, R0.reuse, R4 ;  /* 0x0000000400047220 */ /* 0x047fe20000400000 */
[C---:B------:R-:W-:Y:S01]  /*18050*/  FMUL R5, R0.reuse, R5 ;  /* 0x0000000500057220 */ /* 0x040fe20000400000 */
        /* <DEDUP_REMOVED lines=125> */
[----:B------:R-:W-:-:S04]  /*18830*/  FMUL R131, R0, R131 ;  /* 0x0000008300837220 */ /* 0x000fc80000400000 */
[----:B------:R2:W-:Y:S01]  /*18840*/  STTM.16dp32bit_t0_t15.x128 tmem[UR7], R4 ;  /* 0x00000004000079ed */ /* 0x0005e20008b80007 */
[----:B------:R2:W-:Y:S02]  /*18850*/  STTM.16dp32bit_t16_t31.x128 tmem[UR7+0x80], R4 ;  /* 0x00008004000079ed */ /* 0x0005e40008ba0007 */
.L_x_10:
[----:B012---:R0:W5:Y:S01]  /*18860*/  LDL.64 R10, [R1+0x7c8] ;  /* 0x0007c800010a7983 */ /* 0x0071620000100a00 */
[----:B------:R-:W1:Y:S01]  /*18870*/  LDC R5, c[0x0][0x3f0] ;  /* 0x0000fc00ff057b82 */ /* 0x000e620000000800 */
[----:B------:R-:W-:Y:S01]  /*18880*/  FADD R0, -R132, -INF ;  /* 0xff80000084007421 */ /* 0x000fe20000000100 */
[----:B------:R-:W-:Y:S01]  /*18890*/  UIADD3 UR75, UPT, UPT, UR5, 0x100, URZ ;  /* 0x00000100054b7890 */ /* 0x000fe2000fffe0ff */
[----:B------:R-:W2:Y:S05]  /*188a0*/  FENCE.VIEW.ASYNC.T ;  /* 0x00000000000073c6 */ /* 0x000eaa0000000200 */
[----:B--2---:R-:W-:Y:S01]  /*188b0*/  BAR.SYNC.DEFER_BLOCKING 0x0 ;  /* 0x0000000000007b1d */ /* 0x004fe20000010000 */
[----:B------:R-:W-:-:S05]  /*188c0*/  FMUL R0, R0, 1.4426950216293334961 ;  /* 0x3fb8aa3b00007820 */ /* 0x000fca0000400000 */
[----:B------:R1:W2:Y:S02]  /*188d0*/  MUFU.EX2 R4, R0 ;  /* 0x0000000000047308 */ /* 0x0002a40000000800 */
[----:B-1----:R-:W-:Y:S01]  /*188e0*/  IADD3 R0, PT, PT, R5, -0x80, RZ ;  /* 0xffffff8005007810 */ /* 0x002fe20007ffe0ff */
[----:B------:R1:W-:Y:S06]  /*188f0*/  MEMBAR.ALL.CTA ;  /* 0x0000000000007992 */ /* 0x0003ec0000008000 */
[----:B-1----:R-:W1:Y:S02]  /*18900*/  FENCE.VIEW.ASYNC.S ;  /* 0x00000000000073c6 */ /* 0x002e640000000000 */
[----:B-1----:R-:W-:Y:S01]  /*18910*/  BAR.SYNC.DEFER_BLOCKING 0x0 ;  /* 0x0000000000007b1d */ /* 0x002fe20000010000 */
[----:B------:R-:W-:Y:S01]  /*18920*/  ISETP.GE.AND P4, PT, R0, 0x1, PT ;  /* 0x000000010000780c */ /* 0x000fe20003f86270 */
[----:B------:R-:W-:Y:S01]  /*18930*/  FADD R0, R141, R142 ;  /* 0x0000008e8d007221 */ /* 0x000fe20000000000 */
[----:B------:R-:W-:-:S03]  /*18940*/  HFMA2 R141, -RZ, RZ, 0, 0 ;  /* 0x00000000ff8d7431 */ /* 0x000fc600000001ff */
[----:B--2---:R-:W-:Y:S01]  /*18950*/  FADD R148, R4, R0 ;  /* 0x0000000004947221 */ /* 0x004fe20000000000 */
[----:B0-----:R-:W-:Y:S07]  /*18960*/  @!P3 BRA `(.L_x_11) ;  /* 0x00000004002cb947 */ /* 0x001fee0003800000 */
[----:B------:R-:W-:Y:S02]  /*18970*/  MOV R0, UR4 ;  /* 0x0000000400007c02 */ /* 0x000fe40008000f00 */
[----:B------:R-:W-:Y:S02]  /*18980*/  ELECT P3, URZ, PT ;  /* 0x0000000000ff782f */ /* 0x000fe40003860000 */
[----:B-----5:R-:W-:Y:S01]  /*18990*/  MOV R11, RZ ;  /* 0x000000ff000b7202 */ /* 0x020fe20000000f00 */
[----:B------:R-:W-:Y:S01]  /*189a0*/  UIADD3 UR11, UPT, UPT, UR5, 0x110, URZ ;  /* 0x00000110050b7890 */ /* 0x000fe2000fffe0ff */
[----:B------:R-:W-:Y:S01]  /*189b0*/  SHF.R.U32.HI R0, RZ, 0x4, R0 ;  /* 0x00000004ff007819 */ /* 0x000fe20000011600 */
[----:B------:R-:W-:Y:S02]  /*189c0*/  UIADD3 UR12, UPT, UPT, UR5, 0x118, URZ ;  /* 0x00000118050c7890 */ /* 0x000fe4000fffe0ff */
[----:B------:R-:W-:Y:S01]  /*189d0*/  UIADD3 UR13, UPT, UPT, UR5, 0x120, URZ ;  /* 0x00000120050d7890 */ /* 0x000fe2000fffe0ff */
[----:B------:R-:W-:Y:S01]  /*189e0*/  SGXT.U32 R0, R0, 0xe ;  /* 0x0000000e0000781a */ /* 0x000fe20000000000 */
[----:B------:R-:W-:Y:S01]  /*189f0*/  UIADD3 UR14, UPT, UPT, UR5, 0x128, URZ ;  /* 0x00000128050e7890 */ /* 0x000fe2000fffe0ff */
[----:B------:R0:W-:Y:S01]  /*18a00*/  STL.64 [R1+0x7c8], R10 ;  /* 0x0007c80a01007387 */ /* 0x0001e20000100a00 */
[----:B------:R-:W-:Y:S01]  /*18a10*/  UIADD3 UR15, UPT, UPT, UR5, 0x130, URZ ;  /* 0x00000130050f7890 */ /* 0x000fe2000fffe0ff */
[C---:B------:R-:W-:Y:S01]  /*18a20*/  R2UR UR10, R0.reuse ;  /* 0x00000000000a72ca */ /* 0x040fe200000e0000 */
[----:B------:R-:W-:Y:S01]  /*18a30*/  UMOV UR18, 0x0 ;  /* 0x0000000000127882 */ /* 0x000fe20000000000 */
[----:B------:R-:W-:Y:S01]  /*18a40*/  @P3 MOV R5, 0x40004040 ;  /* 0x4000404000053802 */ /* 0x000fe20000000f00 */
[----:B------:R-:W-:Y:S01]  /*18a50*/  UMOV UR19, 0x4400010 ;  /* 0x0440001000137882 */ /* 0x000fe20000000000 */
[----:B------:R-:W-:Y:S01]  /*18a60*/  IADD3 R0, P5, PT, R0, 0x2, RZ ;  /* 0x0000000200007810 */ /* 0x000fe20007fbe0ff */
[----:B------:R-:W-:Y:S01]  /*18a70*/  UIADD3 UR16, UPT, UPT, UR5, 0x138, URZ ;  /* 0x0000013805107890 */ /* 0x000fe2000fffe0ff */
[----:B------:R-:W-:Y:S01]  /*18a80*/  @P3 R2UR UR21, R5 ;  /* 0x00000000051532ca */ /* 0x000fe200000e0000 */
[----:B------:R-:W-:Y:S01]  /*18a90*/  UMOV UR24, 0x0 ;  /* 0x0000000000187882 */ /* 0x000fe20000000000 */
[----:B------:R-:W-:Y:S01]  /*18aa0*/  R2UR UR22, R0 ;  /* 0x00000000001672ca */ /* 0x000fe200000e0000 */
[----:B------:R-:W-:Y:S01]  /*18ab0*/  UMOV UR25, 0x4400010 ;  /* 0x0440001000197882 */ /* 0x000fe20000000000 */
[----:B------:R-:W-:Y:S01]  /*18ac0*/  UMOV UR28, 0x0 ;  /* 0x00000000001c7882 */ /* 0x000fe20000000000 */
[----:B------:R-:W-:Y:S01]  /*18ad0*/  UMOV UR29, 0x4400010 ;  /* 0x04400010001d7882 */ /* 0x000fe20000000000 */
[----:B------:R-:W-:Y:S01]  /*18ae0*/  UMOV UR32, 0x0 ;  /* 0x0000000000207882 */ /* 0x000fe20000000000 */
[----:B------:R-:W-:Y:S01]  /*18af0*/  MOV R4, UR10 ;  /* 0x0000000a00047c02 */ /* 0x000fe20008000f00 */
[----:B------:R-:W-:Y:S01]  /*18b00*/  UIADD3 UR10, UPT, UPT, UR5, 0x108, URZ ;  /* 0x00000108050a7890 */ /* 0x000fe2000fffe0ff */
[----:B------:R-:W-:-:S02]  /*18b10*/  UMOV UR33, 0x4400010 ;  /* 0x0440001000217882 */ /* 0x000fc40000000000 */
[----:B------:R-:W-:Y:S01]  /*18b20*/  @P3 R2UR UR20, R4 ;  /* 0x00000000041432ca */ /* 0x000fe200000e0000 */
[----:B------:R-:W-:Y:S01]  /*18b30*/  UMOV UR36, 0x0 ;  /* 0x0000000000247882 */ /* 0x000fe20000000000 */
[----:B------:R-:W-:Y:S01]  /*18b40*/  @P3 MOV R4, R10 ;  /* 0x0000000a00043202 */ /* 0x000fe20000000f00 */
[----:B------:R-:W-:Y:S01]  /*18b50*/  UMOV UR37, 0x4400010 ;  /* 0x0440001000257882 */ /* 0x000fe20000000000 */
[----:B------:R-:W-:Y:S01]  /*18b60*/  UMOV UR40, 0x0 ;  /* 0x0000000000287882 */ /* 0x000fe20000000000 */
[----:B------:R-:W-:Y:S01]  /*18b70*/  UMOV UR41, 0x4400010 ;  /* 0x0440001000297882 */ /* 0x000fe20000000000 */
[----:B------:R-:W-:Y:S01]  /*18b80*/  @P3 R2UR UR17, R4 ;  /* 0x00000000041132ca */ /* 0x000fe200000e0000 */
[----:B------:R-:W-:Y:S01]  /*18b90*/  UMOV UR44, 0x0 ;  /* 0x00000000002c7882 */ /* 0x000fe20000000000 */
[----:B------:R-:W-:Y:S01]  /*18ba0*/  IADD3 R4, P3, PT, R0, 0x2, RZ ;  /* 0x0000000200047810 */ /* 0x000fe20007f7e0ff */
[----:B------:R-:W-:Y:S01]  /*18bb0*/  UMOV UR45, 0x4400010 ;  /* 0x04400010002d7882 */ /* 0x000fe20000000000 */
[----:B------:R-:W-:Y:S01]  /*18bc0*/  UMOV UR48, 0x0 ;  /* 0x0000000000307882 */ /* 0x000fe20000000000 */
[----:B------:R-:W-:Y:S01]  /*18bd0*/  UMOV UR49, 0x4400010 ;  /* 0x0440001000317882 */ /* 0x000fe20000000000 */
[----:B------:R-:W-:Y:S01]  /*18be0*/  R2UR UR26, R4 ;  /* 0x00000000041a72ca */ /* 0x000fe200000e0000 */
[----:B------:R0:W-:Y:S01]  /*18bf0*/  UTCHMMA tmem[UR75], gdesc[UR20], tmem[UR5], tmem[UR18], idesc[UR19], UPT ;  /* 0x00ff12144b0079ea */ /* 0x0001e2000b800005 */
[----:B------:R-:W-:-:S04]  /*18c00*/  MOV R4, RZ ;  /* 0x000000ff00047202 */ /* 0x000fc80000000f00 */
[----:B------:R-:W-:Y:S02]  /*18c10*/  IADD3.X R4, PT, PT, R4, 0x40004040, RZ, P5, !PT ;  /* 0x4000404004047810 */ /* 0x000fe40002ffe4ff */
[----:B------:R-:W-:Y:S02]  /*18c20*/  IADD3 R5, P5, PT, R0, 0x4, RZ ;  /* 0x0000000400057810 */ /* 0x000fe40007fbe0ff */
[----:B------:R-:W-:Y:S02]  /*18c30*/  IADD3.X R9, PT, PT, R4, RZ, RZ, P3, !PT ;  /* 0x000000ff04097210 */ /* 0x000fe40001ffe4ff */
[----:B------:R-:W-:Y:S01]  /*18c40*/  R2UR UR30, R5 ;  /* 0x00000000051e72ca */ /* 0x000fe200000e0000 */
[----:B------:R-:W-:Y:S01]  /*18c50*/  IMAD.X R8, RZ, RZ, R4, P5 ;  /* 0x000000ffff087224 */ /* 0x000fe200028e0604 */
[----:B------:R-:W-:Y:S02]  /*18c60*/  IADD3 R5, P3, PT, R0, 0x7fe, RZ ;  /* 0x000007fe00057810 */ /* 0x000fe40007f7e0ff */
[----:B------:R-:W-:-:S02]  /*18c70*/  R2UR UR23, R4 ;  /* 0x00000000041772ca */ /* 0x000fc400000e0000 */
[----:B------:R-:W-:Y:S02]  /*18c80*/  R2UR UR34, R5 ;  /* 0x00000000052272ca */ /* 0x000fe400000e0000 */
[----:B------:R-:W-:Y:S02]  /*18c90*/  IADD3 R5, P5, PT, R0, 0x800, RZ ;  /* 0x0000080000057810 */ /* 0x000fe40007fbe0ff */
[----:B------:R-:W-:Y:S02]  /*18ca0*/  IADD3.X R7, PT, PT, R4, RZ, RZ, P3, !PT ;  /* 0x000000ff04077210 */ /* 0x000fe40001ffe4ff */
[----:B------:R-:W-:Y:S02]  /*18cb0*/  R2UR UR38, R5 ;  /* 0x00000000052672ca */ /* 0x000fe400000e0000 */
[----:B------:R-:W-:Y:S02]  /*18cc0*/  IADD3 R5, P3, PT, R0, 0x802, RZ ;  /* 0x0000080200057810 */ /* 0x000fe40007f7e0ff */
[----:B------:R-:W-:Y:S01]  /*18cd0*/  IADD3.X R6, PT, PT, R4, RZ, RZ, P5, !PT ;  /* 0x000000ff04067210 */ /* 0x000fe20002ffe4ff */
[----:B------:R0:W-:Y:S01]  /*18ce0*/  UTCHMMA tmem[UR10], gdesc[UR22], tmem[UR5], tmem[UR24], idesc[UR25], UPT ;  /* 0x00ff18160a0079ea */ /* 0x0001e2000b800005 */
[----:B------:R-:W-:-:S02]  /*18cf0*/  IADD3 R0, P5, PT, R0, 0x804, RZ ;  /* 0x0000080400007810 */ /* 0x000fc40007fbe0ff */
[----:B------:R-:W-:Y:S02]  /*18d00*/  R2UR UR27, R9 ;  /* 0x00000000091b72ca */ /* 0x000fe400000e0000 */
[----:B------:R-:W-:Y:S02]  /*18d10*/  R2UR UR46, R0 ;  /* 0x00000000002e72ca */ /* 0x000fe400000e0000 */
[----:B------:R-:W-:Y:S02]  /*18d20*/  IADD3.X R0, PT, PT, R4, RZ, RZ, P3, !PT ;  /* 0x000000ff04007210 */ /* 0x000fe40001ffe4ff */
[----:B------:R-:W-:Y:S02]  /*18d30*/  R2UR UR31, R8 ;  /* 0x00000000081f72ca */ /* 0x000fe400000e0000 */
[----:B------:R-:W-:Y:S02]  /*18d40*/  IADD3.X R4, PT, PT, R4, RZ, RZ, P5, !PT ;  /* 0x000000ff04047210 */ /* 0x000fe40002ffe4ff */
[----:B------:R-:W-:-:S02]  /*18d50*/  R2UR UR35, R7 ;  /* 0x00000000072372ca */ /* 0x000fc400000e0000 */
[----:B------:R-:W-:Y:S01]  /*18d60*/  R2UR UR39, R6 ;  /* 0x00000000062772ca */ /* 0x000fe200000e0000 */
[----:B------:R0:W-:Y:S01]  /*18d70*/  UTCHMMA tmem[UR11], gdesc[UR26], tmem[UR5], tmem[UR28], idesc[UR29], UPT ;  /* 0x00ff1c1a0b0079ea */ /* 0x0001e2000b800005 */
[----:B------:R-:W-:Y:S02]  /*18d80*/  R2UR UR42, R5 ;  /* 0x00000000052a72ca */ /* 0x000fe400000e0000 */
[----:B------:R-:W-:Y:S02]  /*18d90*/  R2UR UR43, R0 ;  /* 0x00000000002b72ca */ /* 0x000fe400000e0000 */
[----:B------:R-:W-:Y:S01]  /*18da0*/  R2UR UR47, R4 ;  /* 0x00000000042f72ca */ /* 0x000fe200000e0000 */
[----:B------:R0:W-:Y:S04]  /*18db0*/  UTCHMMA tmem[UR12], gdesc[UR30], tmem[UR5], tmem[UR32], idesc[UR33], UPT ;  /* 0x00ff201e0c0079ea */ /* 0x0001e8000b800005 */
[----:B------:R0:W-:Y:S02]  /*18dc0*/  UTCHMMA tmem[UR13], gdesc[UR34], tmem[UR5], tmem[UR36], idesc[UR37], UPT ;  /* 0x00ff24220d0079ea */ /* 0x0001e4000b800005 */
[----:B------:R0:W-:Y:S04]  /*18dd0*/  UTCHMMA tmem[UR14], gdesc[UR38], tmem[UR5], tmem[UR40], idesc[UR41], UPT ;  /* 0x00ff28260e0079ea */ /* 0x0001e8000b800005 */
[----:B------:R0:W-:Y:S02]  /*18de0*/  UTCHMMA tmem[UR15], gdesc[UR42], tmem[UR5], tmem[UR44], idesc[UR45], UPT ;  /* 0x00ff2c2a0f0079ea */ /* 0x0001e4000b800005 */
[----:B------:R0:W-:Y:S01]  /*18df0*/  UTCHMMA tmem[UR16], gdesc[UR46], tmem[UR5], tmem[UR48], idesc[UR49], UPT ;  /* 0x00ff302e100079ea */ /* 0x0001e2000b800005 */
[----:B------:R0:W-:Y:S01]  /*18e00*/  UTCBAR [UR17], URZ ;  /* 0x000000ff110073e9 */ /* 0x0001e200080000ff */
[----:B------:R-:W-:Y:S01]  /*18e10*/  NOP ;  /* 0x0000000000007918 */ /* 0x000fe20000000000 */
.L_x_11:
[----:B------:R-:W-:Y:S02]  /*18e20*/  FSEL R132, R132, -INF , P2 ;  /* 0xff80000084847808 */ /* 0x000fe40001000000 */
[----:B------:R-:W-:Y:S01]  /*18e30*/  FSEL R148, R148, 1, P2 ;  /* 0x3f80000094947808 */ /* 0x000fe20001000000 */
[----:B------:R-:W-:Y:S06]  /*18e40*/  @!P4 BRA `(.L_x_12) ;  /* 0x000000b400b4c947 */ /* 0x000fec0003800000 */
[----:B------:R-:W2:Y:S01]  /*18e50*/  LDL R4, [R1+0xf58] ;  /* 0x000f580001047983 */ /* 0x000ea20000100800 */
[----:B------:R-:W1:Y:S01]  /*18e60*/  S2R R0, SR_TID.X ;  /* 0x0000000000007919 */ /* 0x000e620000002100 */
[----:B-----5:R-:W-:Y:S01]  /*18e70*/  SHF.R.U32.HI R2, RZ, 0x4, R2 ;  /* 0x00000004ff027819 */ /* 0x020fe20000011602 */
[----:B------:R-:W3:Y:S01]  /*18e80*/  LDC R15, c[0x0][0x3c4] ;  /* 0x0000f100ff0f7b82 */ /* 0x000ee20000000800 */
[----:B-1----:R-:W-:-:S04]  /*18e90*/  SHF.R.U32.HI R0, RZ, 0x5, R0 ;  /* 0x00000005ff007819 */ /* 0x002fc80000011600 */
[----:B------:R-:W-:Y:S02]  /*18ea0*/  ISETP.NE.U32.AND P2, PT, R0, RZ, PT ;  /* 0x000000ff0000720c */ /* 0x000fe40003f45070 */
[----:B------:R-:W-:-:S05]  /*18eb0*/  SGXT.U32 R0, R2, 0xe ;  /* 0x0000000e0200781a */ /* 0x000fca0000000000 */
[----:B------:R1:W-:Y:S02]  /*18ec0*/  STL [R1+0x7fc], R0 ;  /* 0x0007fc0001007387 */ /* 0x0003e40000100800 */
[----:B-1----:R-:W-:-:S04]  /*18ed0*/  IADD3 R0, P3, PT, R0, 0x2, RZ ;  /* 0x0000000200007810 */ /* 0x002fc80007f7e0ff */
[----:B0-----:R-:W-:Y:S02]  /*18ee0*/  R2UR UR10, R0 ;  /* 0x00000000000a72ca */ /* 0x001fe400000e0000 */
[----:B------:R-:W-:-:S04]  /*18ef0*/  MOV R2, RZ ;  /* 0x000000ff00027202 */ /* 0x000fc80000000f00 */
[----:B------:R-:W-:-:S04]  /*18f00*/  IADD3.X R2, PT, PT, R2, 0x40004040, RZ, P3, !PT ;  /* 0x4000404002027810 */ /* 0x000fc80001ffe4ff */
[----:B------:R-:W-:Y:S02]  /*18f10*/  R2UR UR11, R2 ;  /* 0x00000000020b72ca */ /* 0x000fe400000e0000 */
[----:B------:R-:W-:Y:S01]  /*18f20*/  R2UR UR6, R10 ;  /* 0x000000000a0672ca */ /* 0x000fe200000e0000 */
[----:B------:R-:W-:Y:S02]  /*18f30*/  HFMA2 R145, -RZ, RZ, 0, 5.9604644775390625e-08 ;  /* 0x00000001ff917431 */ /* 0x000fe400000001ff */
[----:B------:R-:W-:Y:S01]  /*18f40*/  HFMA2 R149, -RZ, RZ, 0, 0 ;  /* 0x00000000ff957431 */ /* 0x000fe200000001ff */
[----:B------:R-:W-:Y:S02]  /*18f50*/  MOV R144, R132 ;  /* 0x0000008400907202 */ /* 0x000fe40000000f00 */
[----:B------:R-:W-:Y:S02]  /*18f60*/  MOV R118, RZ ;  /* 0x000000ff00767202 */ /* 0x000fe40000000f00 */
[----:B------:R-:W-:-:S03]  /*18f70*/  MOV R146, RZ ;  /* 0x000000ff00927202 */ /* 0x000fc60000000f00 */
[----:B------:R-:W-:Y:S02]  /*18f80*/  UIADD3.64 UR76, UPT, UPT, UR10, 0x2, URZ ;  /* 0x000000020a4c7897 */ /* 0x000fe4000fffe0ff */
[----:B------:R-:W-:Y:S02]  /*18f90*/  UIADD3.64 UR44, UPT, UPT, UR10, 0x4, URZ ;  /* 0x000000040a2c7897 */ /* 0x000fe4000fffe0ff */
[----:B------:R-:W-:Y:S02]  /*18fa0*/  UIADD3.64 UR46, UPT, UPT, UR10, 0x3fe, URZ ;  /* 0x000003fe0a2e7897 */ /* 0x000fe4000fffe0ff */
[----:B------:R-:W-:Y:S02]  /*18fb0*/  UIADD3.64 UR48, UPT, UPT, UR10, 0x400, URZ ;  /* 0x000004000a307897 */ /* 0x000fe4000fffe0ff */
[----:B------:R-:W-:Y:S02]  /*18fc0*/  UIADD3.64 UR50, UPT, UPT, UR10, 0x402, URZ ;  /* 0x000004020a327897 */ /* 0x000fe4000fffe0ff */
[----:B------:R-:W-:-:S02]  /*18fd0*/  UIADD3.64 UR52, UPT, UPT, UR10, 0x404, URZ ;  /* 0x000004040a347897 */ /* 0x000fc4000fffe0ff */
[----:B------:R-:W-:Y:S02]  /*18fe0*/  UIADD3.64 UR54, UPT, UPT, UR10, 0x7fe, URZ ;  /* 0x000007fe0a367897 */ /* 0x000fe4000fffe0ff */
[----:B------:R-:W-:Y:S02]  /*18ff0*/  UIADD3.64 UR56, UPT, UPT, UR10, 0x800, URZ ;  /* 0x000008000a387897 */ /* 0x000fe4000fffe0ff */
[----:B------:R-:W-:Y:S02]  /*19000*/  UIADD3.64 UR58, UPT, UPT, UR10, 0x802, URZ ;  /* 0x000008020a3a7897 */ /* 0x000fe4000fffe0ff */
[----:B------:R-:W-:Y:S02]  /*19010*/  UIADD3.64 UR60, UPT, UPT, UR10, 0x804, URZ ;  /* 0x000008040a3c7897 */ /* 0x000fe4000fffe0ff */
[----:B------:R-:W-:Y:S02]  /*19020*/  UIADD3.64 UR62, UPT, UPT, UR10, 0xbfe, URZ ;  /* 0x00000bfe0a3e7897 */ /* 0x000fe4000fffe0ff */
[----:B------:R-:W-:-:S02]  /*19030*/  UIADD3.64 UR64, UPT, UPT, UR10, 0xc00, URZ ;  /* 0x00000c000a407897 */ /* 0x000fc4000fffe0ff */
[----:B------:R-:W-:Y:S02]  /*19040*/  UIADD3.64 UR66, UPT, UPT, UR10, 0xc02, URZ ;  /* 0x00000c020a427897 */ /* 0x000fe4000fffe0ff */
[----:B------:R-:W-:Y:S01]  /*19050*/  UIADD3.64 UR68, UPT, UPT, UR10, 0xc04, URZ ;  /* 0x00000c040a447897 */ /* 0x000fe2000fffe0ff */
[----:B--2---:R-:W-:-:S04]  /*19060*/  IADD3 R0, PT, PT, R4, 0x20000, RZ ;  /* 0x0002000004007810 */ /* 0x004fc80007ffe0ff */
[----:B------:R-:W-:Y:S02]  /*19070*/  SHF.R.U32.HI R0, RZ, 0x4, R0 ;  /* 0x00000004ff007819 */ /* 0x000fe40000011600 */
[----:B------:R-:W-:Y:S02]  /*19080*/  IADD3 R163, PT, PT, R4, 0x30000, RZ ;  /* 0x0003000004a37810 */ /* 0x000fe40007ffe0ff */
[----:B------:R-:W-:Y:S02]  /*19090*/  SGXT.U32 R0, R0, 0xe ;  /* 0x0000000e0000781a */ /* 0x000fe40000000000 */
[----:B------:R-:W-:-:S03]  /*190a0*/  SHF.R.U32.HI R163, RZ, 0x4, R163 ;  /* 0x00000004ffa37819 */ /* 0x000fc600000116a3 */
[----:B------:R0:W-:Y:S01]  /*190b0*/  STL [R1+0x7f8], R0 ;  /* 0x0007f80001007387 */ /* 0x0001e20000100800 */
[----:B------:R-:W-:Y:S02]  /*190c0*/  SGXT.U32 R163, R163, 0xe ;  /* 0x0000000ea3a3781a */ /* 0x000fe40000000000 */
[----:B0-----:R-:W-:-:S04]  /*190d0*/  IADD3 R0, P3, PT, R0, 0x2, RZ ;  /* 0x0000000200007810 */ /* 0x001fc80007f7e0ff */
[----:B------:R-:W-:Y:S02]  /*190e0*/  R2UR UR12, R0 ;  /* 0x00000000000c72ca */ /* 0x000fe400000e0000 */
[----:B------:R-:W-:-:S04]  /*190f0*/  IADD3 R0, P4, PT, R163, 0x80, RZ ;  /* 0x00000080a3007810 */ /* 0x000fc80007f9e0ff */
[----:B------:R-:W-:-:S04]  /*19100*/  IADD3 R2, P5, PT, R0, 0x80, RZ ;  /* 0x0000008000027810 */ /* 0x000fc80007fbe0ff */
[----:B------:R-:W-:Y:S02]  /*19110*/  R2UR UR14, R2 ;  /* 0x00000000020e72ca */ /* 0x000fe400000e0000 */
[----:B------:R-:W-:-:S04]  /*19120*/  IADD3 R2, P6, PT, R0, 0x100, RZ ;  /* 0x0000010000027810 */ /* 0x000fc80007fde0ff */
[----:B------:R-:W-:Y:S01]  /*19130*/  R2UR UR16, R2 ;  /* 0x00000000021072ca */ /* 0x000fe200000e0000 */
[----:B------:R-:W-:-:S05]  /*19140*/  HFMA2 R2, -RZ, RZ, 0, 0 ;  /* 0x00000000ff027431 */ /* 0x000fca00000001ff */
[----:B------:R-:W-:Y:S02]  /*19150*/  IADD3.X R2, PT, PT, R2, 0x40004040, RZ, P4, !PT ;  /* 0x4000404002027810 */ /* 0x000fe400027fe4ff */
[----:B------:R-:W-:Y:S02]  /*19160*/  IADD3 R3, P4, PT, R0, 0x180, RZ ;  /* 0x0000018000037810 */ /* 0x000fe40007f9e0ff */
[----:B------:R-:W-:Y:S02]  /*19170*/  IADD3.X R14, PT, PT, R2, RZ, RZ, P5, !PT ;  /* 0x000000ff020e7210 */ /* 0x000fe40002ffe4ff */
[----:B------:R-:W-:Y:S02]  /*19180*/  R2UR UR18, R3 ;  /* 0x00000000031272ca */ /* 0x000fe400000e0000 */
[----:B------:R-:W-:Y:S02]  /*19190*/  IADD3 R3, P5, PT, R0, 0x200, RZ ;  /* 0x0000020000037810 */ /* 0x000fe40007fbe0ff */
[----:B------:R-:W-:-:S02]  /*191a0*/  IADD3.X R13, PT, PT, R2, RZ, RZ, P6, !PT ;  /* 0x000000ff020d7210 */ /* 0x000fc400037fe4ff */
[----:B------:R-:W-:Y:S02]  /*191b0*/  R2UR UR20, R3 ;  /* 0x00000000031472ca */ /* 0x000fe400000e0000 */
        /* <DEDUP_REMOVED lines=21> */
[----:B------:R-:W-:Y:S01]  /*19310*/  IADD3 R3, P4, PT, R0, 0x600, RZ ;  /* 0x0000060000037810 */ /* 0x000fe20007f9e0ff */
[----:B------:R-:W-:Y:S01]  /*19320*/  IMAD.MOV.U32 R4, RZ, RZ, RZ ;  /* 0x000000ffff047224 */ /* 0x000fe200078e00ff */
[----:B------:R-:W-:-:S02]  /*19330*/  IADD3.X R5, PT, PT, R2, RZ, RZ, P5, !PT ;  /* 0x000000ff02057210 */ /* 0x000fc40002ffe4ff */
[----:B------:R-:W-:Y:S02]  /*19340*/  R2UR UR36, R3 ;  /* 0x00000000032472ca */ /* 0x000fe400000e0000 */
[----:B------:R-:W-:Y:S02]  /*19350*/  IADD3 R3, P5, PT, R0, 0x680, RZ ;  /* 0x0000068000037810 */ /* 0x000fe40007fbe0ff */
[----:B------:R-:W-:Y:S02]  /*19360*/  IADD3.X R4, PT, PT, R4, 0x40004040, RZ, P3, !PT ;  /* 0x4000404004047810 */ /* 0x000fe40001ffe4ff */
[----:B------:R-:W-:Y:S02]  /*19370*/  R2UR UR38, R3 ;  /* 0x00000000032672ca */ /* 0x000fe400000e0000 */
[----:B------:R-:W-:-:S04]  /*19380*/  IADD3 R3, P3, PT, R0, 0x700, RZ ;  /* 0x0000070000037810 */ /* 0x000fc80007f7e0ff */
[----:B------:R-:W-:Y:S02]  /*19390*/  R2UR UR42, R3 ;  /* 0x00000000032a72ca */ /* 0x000fe400000e0000 */
[----:B------:R-:W0:Y:S01]  /*193a0*/  LDC R3, c[0x0][0x3d4] ;  /* 0x0000f500ff037b82 */ /* 0x000e220000000800 */
[----:B------:R-:W-:Y:S02]  /*193b0*/  R2UR UR40, R0 ;  /* 0x00000000002872ca */ /* 0x000fe400000e0000 */
[----:B------:R-:W-:Y:S02]  /*193c0*/  IADD3.X R0, PT, PT, R2, RZ, RZ, P6, !PT ;  /* 0x000000ff02007210 */ /* 0x000fe400037fe4ff */
[----:B------:R-:W-:Y:S02]  /*193d0*/  R2UR UR13, R4 ;  /* 0x00000000040d72ca */ /* 0x000fe400000e0000 */
[----:B------:R-:W-:Y:S02]  /*193e0*/  R2UR UR35, R0 ;  /* 0x00000000002372ca */ /* 0x000fe400000e0000 */
[----:B------:R-:W-:-:S04]  /*193f0*/  IADD3.X R0, PT, PT, R2, RZ, RZ, P4, !PT ;  /* 0x000000ff02007210 */ /* 0x000fc800027fe4ff */
[----:B------:R-:W-:Y:S02]  /*19400*/  R2UR UR37, R0 ;  /* 0x00000000002572ca */ /* 0x000fe400000e0000 */
[----:B------:R-:W-:-:S03]  /*19410*/  IADD3.X R0, PT, PT, R2, RZ, RZ, P5, !PT ;  /* 0x000000ff02007210 */ /* 0x000fc60002ffe4ff */
[----:B------:R-:W-:Y:S01]  /*19420*/  UIADD3.64 UR72, UPT, UPT, UR12, 0x2, URZ ;  /* 0x000000020c487897 */ /* 0x000fe2000fffe0ff */
[----:B------:R-:W-:Y:S01]  /*19430*/  R2UR UR39, R0 ;  /* 0x00000000002772ca */ /* 0x000fe200000e0000 */
[----:B------:R-:W-:Y:S01]  /*19440*/  UIADD3.64 UR70, UPT, UPT, UR12, 0x4, URZ ;  /* 0x000000040c467897 */ /* 0x000fe2000fffe0ff */
[----:B------:R-:W-:Y:S02]  /*19450*/  IADD3.X R0, PT, PT, R2, RZ, RZ, P3, !PT ;  /* 0x000000ff02007210 */ /* 0x000fe40001ffe4ff */
[----:B------:R-:W-:Y:S02]  /*19460*/  R2UR UR33, R5 ;  /* 0x00000000052172ca */ /* 0x000fe400000e0000 */
[----:B------:R-:W-:Y:S02]  /*19470*/  R2UR UR43, R0 ;  /* 0x00000000002b72ca */ /* 0x000fe400000e0000 */
[----:B------:R-:W-:Y:S02]  /*19480*/  R2UR UR41, R2 ;  /* 0x00000000022972ca */ /* 0x000fe400000e0000 */
[----:B0-----:R-:W-:-:S02]  /*19490*/  SHF.L.U32 R0, R3, 0x7, RZ ;  /* 0x0000000703007819 */ /* 0x001fc400000006ff */
[----:B------:R-:W-:Y:S02]  /*194a0*/  MOV R4, UR72 ;  /* 0x0000004800047c02 */ /* 0x000fe40008000f00 */
[----:B------:R-:W-:Y:S01]  /*194b0*/  MOV R5, UR73 ;  /* 0x0000004900057c02 */ /* 0x000fe20008000f00 */
[----:B------:R-:W-:Y:S01]  /*194c0*/  UIADD3.64 UR72, UPT, UPT, UR12, 0x7fe, URZ ;  /* 0x000007fe0c487897 */ /* 0x000fe2000fffe0ff */
[----:B------:R-:W-:Y:S02]  /*194d0*/  MOV R2, UR70 ;  /* 0x0000004600027c02 */ /* 0x000fe40008000f00 */
[----:B------:R-:W-:Y:S01]  /*194e0*/  MOV R3, UR71 ;  /* 0x0000004700037c02 */ /* 0x000fe20008000f00 */
[----:B------:R-:W-:Y:S01]  /*194f0*/  UIADD3.64 UR70, UPT, UPT, UR12, 0x800, URZ ;  /* 0x000008000c467897 */ /* 0x000fe2000fffe0ff */
[----:B------:R-:W-:Y:S01]  /*19500*/  R2UR UR29, R7 ;  /* 0x00000000071d72ca */ /* 0x000fe200000e0000 */
[----:B------:R0:W-:Y:S01]  /*19510*/  STL.64 [R1+0x7f0], R4 ;  /* 0x0007f00401007387 */ /* 0x0001e20000100a00 */
[----:B------:R-:W-:-:S02]  /*19520*/  R2UR UR31, R6 ;  /* 0x00000000061f72ca */ /* 0x000fc400000e0000 */
[----:B------:R-:W-:Y:S02]  /*19530*/  MOV R6, UR72 ;  /* 0x0000004800067c02 */ /* 0x000fe40008000f00 */
[----:B------:R-:W-:Y:S01]  /*19540*/  MOV R7, UR73 ;  /* 0x0000004900077c02 */ /* 0x000fe20008000f00 */
[----:B------:R-:W-:Y:S01]  /*19550*/  UIADD3.64 UR72, UPT, UPT, UR12, 0x802, URZ ;  /* 0x000008020c487897 */ /* 0x000fe2000fffe0ff */
[----:B------:R-:W-:Y:S01]  /*19560*/  STL.64 [R1+0x7e8], R2 ;  /* 0x0007e80201007387 */ /* 0x000fe20000100a00 */
[----:B0-----:R-:W-:Y:S01]  /*19570*/  MOV R4, UR70 ;  /* 0x0000004600047c02 */ /* 0x001fe20008000f00 */
[----:B------:R-:W-:Y:S01]  /*19580*/  IMAD.U32 R5, RZ, RZ, UR71 ;  /* 0x00000047ff057e24 */ /* 0x000fe2000f8e00ff */
[----:B------:R-:W-:Y:S01]  /*19590*/  UIADD3.64 UR70, UPT, UPT, UR12, 0x804, URZ ;  /* 0x000008040c467897 */ /* 0x000fe2000fffe0ff */
[----:B------:R0:W-:Y:S04]  /*195a0*/  STL.64 [R1+0x7e0], R6 ;  /* 0x0007e00601007387 */ /* 0x0001e80000100a00 */
[----:B------:R1:W-:Y:S01]  /*195b0*/  STL.64 [R1+0x7d8], R4 ;  /* 0x0007d80401007387 */ /* 0x0003e20000100a00 */
[----:B0-----:R-:W-:-:S02]  /*195c0*/  MOV R6, UR70 ;  /* 0x0000004600067c02 */ /* 0x001fc40008000f00 */
[----:B------:R-:W-:Y:S02]  /*195d0*/  MOV R7, UR71 ;  /* 0x0000004700077c02 */ /* 0x000fe40008000f00 */
[----:B-1----:R-:W-:Y:S02]  /*195e0*/  MOV R4, UR72 ;  /* 0x0000004800047c02 */ /* 0x002fe40008000f00 */
[----:B------:R-:W-:-:S05]  /*195f0*/  MOV R5, UR73 ;  /* 0x0000004900057c02 */ /* 0x000fca0008000f00 */
[----:B------:R0:W-:Y:S04]  /*19600*/  STL.64 [R1+0x7d0], R4 ;  /* 0x0007d00401007387 */ /* 0x0001e80000100a00 */
[----:B------:R0:W-:Y:S01]  /*19610*/  STL.64 [R1+0x7c8], R6 ;  /* 0x0007c80601007387 */ /* 0x0001e20000100a00 */
[----:B------:R-:W-:Y:S02]  /*19620*/  R2UR UR15, R14 ;  /* 0x000000000e0f72ca */ /* 0x000fe400000e0000 */
[----:B------:R-:W-:Y:S02]  /*19630*/  R2UR UR17, R13 ;  /* 0x000000000d1172ca */ /* 0x000fe400000e0000 */
[----:B------:R-:W-:Y:S02]  /*19640*/  R2UR UR19, R12 ;  /* 0x000000000c1372ca */ /* 0x000fe400000e0000 */
[----:B------:R-:W-:-:S02]  /*19650*/  R2UR UR21, R11 ;  /* 0x000000000b1572ca */ /* 0x000fc400000e0000 */
[----:B------:R-:W-:Y:S02]  /*19660*/  R2UR UR23, R10 ;  /* 0x000000000a1772ca */ /* 0x000fe400000e0000 */
[----:B------:R-:W-:Y:S02]  /*19670*/  R2UR UR25, R9 ;  /* 0x00000000091972ca */ /* 0x000fe400000e0000 */
[----:B------:R-:W-:Y:S02]  /*19680*/  R2UR UR27, R8 ;  /* 0x00000000081b72ca */ /* 0x000fe400000e0000 */
[----:B0--3--:R-:W-:-:S13]  /*19690*/  SHF.L.U32 R2, R15, 0x7, RZ ;  /* 0x000000070f027819 */ /* 0x009fda00000006ff */
.L_x_17:
[----:B------:R-:W2:Y:S04]  /*196a0*/  LDL.64 R18, [R1+0xf18] ;  /* 0x000f180001127983 */ /* 0x000ea80000100a00 */
[----:B------:R-:W3:Y:S04]  /*196b0*/  LDL.64 R12, [R1+0xea0] ;  /* 0x000ea000010c7983 */ /* 0x000ee80000100a00 */
[----:B------:R-:W4:Y:S04]  /*196c0*/  LDL.64 R28, [R1+0xe48] ;  /* 0x000e4800011c7983 */ /* 0x000f280000100a00 */
[----:B------:R-:W5:Y:S04]  /*196d0*/  LDL.64 R24, [R1+0xe40] ;  /* 0x000e400001187983 */ /* 0x000f680000100a00 */
[----:B------:R-:W3:Y:S04]  /*196e0*/  LDL.64 R10, [R1+0xf10] ;  /* 0x000f1000010a7983 */ /* 0x000ee80000100a00 */
[----:B------:R-:W5:Y:S04]  /*196f0*/  LDL.64 R8, [R1+0xea8] ;  /* 0x000ea80001087983 */ /* 0x000f680000100a00 */
[----:B------:R-:W5:Y:S04]  /*19700*/  LDL.64 R14, [R1+0xde8] ;  /* 0x000de800010e7983 */ /* 0x000f680000100a00 */
[----:B------:R-:W5:Y:S01]  /*19710*/  LDL.64 R16, [R1+0xd88] ;  /* 0x000d880001107983 */ /* 0x000f620000100a00 */
[C---:B------:R-:W-:Y:S01]  /*19720*/  IMAD.WIDE R4, R2.reuse, 0x2, R134 ;  /* 0x0000000202047825 */ /* 0x040fe200078e0286 */
[----:B------:R-:W0:Y:S02]  /*19730*/  LDC R162, c[0x0][0x3c4] ;  /* 0x0000f100ffa27b82 */ /* 0x000e240000000800 */
[----:B------:R-:W5:Y:S04]  /*19740*/  LDL.64 R22, [R1+0xd28] ;  /* 0x000d280001167983 */ /* 0x000f680000100a00 */
[----:B------:R2:W5:Y:S04]  /*19750*/  LDG.E.U16 R63, desc[UR8][R4.64] ;  /* 0x00000008043f7981 */ /* 0x000568000c1e1500 */
[----:B------:R-:W5:Y:S01]  /*19760*/  LDL.64 R26, [R1+0xde0] ;  /* 0x000de000011a7983 */ /* 0x000f620000100a00 */
[----:B------:R-:W-:Y:S01]  /*19770*/  IMAD.WIDE R60, R2, 0x2, R136 ;  /* 0x00000002023c7825 */ /* 0x000fe200078e0288 */
[----:B------:R-:W1:Y:S02]  /*19780*/  LDC R3, c[0x0][0x3c4] ;  /* 0x0000f100ff037b82 */ /* 0x000e640000000800 */
[----:B------:R-:W5:Y:S04]  /*19790*/  LDL.64 R20, [R1+0xd20] ;  /* 0x000d200001147983 */ /* 0x000f680000100a00 */
[----:B------:R-:W5:Y:S02]  /*197a0*/  LDL.64 R36, [R1+0xc60] ;  /* 0x000c600001247983 */ /* 0x000f640000100a00 */
[----:B------:R-:W1:Y:S02]  /*197b0*/  LDC R96, c[0x0][0x3c4] ;  /* 0x0000f100ff607b82 */ /* 0x000e640000000800 */
[----:B------:R-:W5:Y:S01]  /*197c0*/  LDL.64 R34, [R1+0xba8] ;  /* 0x000ba80001227983 */ /* 0x000f620000100a00 */
[----:B0-----:R-:W-:-:S03]  /*197d0*/  SHF.L.U32 R6, R162, 0x3, RZ ;  /* 0x00000003a2067819 */ /* 0x001fc600000006ff */
[----:B------:R-:W5:Y:S02]  /*197e0*/  LDL.64 R30, [R1+0xae8] ;  /* 0x000ae800011e7983 */ /* 0x000f640000100a00 */
[----:B------:R-:W0:Y:S02]  /*197f0*/  LDC R94, c[0x0][0x3c4] ;  /* 0x0000f100ff5e7b82 */ /* 0x000e240000000800 */
[----:B------:R-:W5:Y:S04]  /*19800*/  LDL.64 R32, [R1+0xb48] ;  /* 0x000b480001207983 */ /* 0x000f680000100a00 */
[----:B------:R-:W5:Y:S04]  /*19810*/  LDG.E.U16 R60, desc[UR8][R60.64] ;  /* 0x000000083c3c7981 */ /* 0x000f68000c1e1500 */
[----:B------:R-:W5:Y:S04]  /*19820*/  LDL.64 R40, [R1+0xf08] ;  /* 0x000f080001287983 */ /* 0x000f680000100a00 */
        /* <DEDUP_REMOVED lines=24> */
[----:B------:R-:W5:Y:S01]  /*199b0*/  LDL.64 R158, [R1+0xaf0] ;  /* 0x000af000019e7983 */ /* 0x000f620000100a00 */
[----:B--2---:R-:W-:-:S03]  /*199c0*/  IMAD.WIDE R4, R2, 0x2, R18 ;  /* 0x0000000202047825 */ /* 0x004fc600078e0212 */
[----:B------:R-:W2:Y:S04]  /*199d0*/  LDL.64 R18, [R1+0xd80] ;  /* 0x000d800001127983 */ /* 0x000ea80000100a00 */
[----:B------:R3:W2:Y:S01]  /*199e0*/  LDG.E.U16 R57, desc[UR8][R4.64] ;  /* 0x0000000804397981 */ /* 0x0006a2000c1e1500 */
[----:B----4-:R-:W-:-:S03]  /*199f0*/  IMAD.WIDE R68, R2, 0x2, R28 ;  /* 0x0000000202447825 */ /* 0x010fc600078e021c */
[----:B------:R-:W4:Y:S04]  /*19a00*/  LDL.64 R28, [R1+0xcc0] ;  /* 0x000cc000011c7983 */ /* 0x000f280000100a00 */
[----:B------:R-:W4:Y:S01]  /*19a10*/  LDG.E.U16 R68, desc[UR8][R68.64] ;  /* 0x0000000844447981 */ /* 0x000f22000c1e1500 */
[----:B---3--:R-:W-:-:S03]  /*19a20*/  IMAD.WIDE R4, R2, 0x2, R12 ;  /* 0x0000000202047825 */ /* 0x008fc600078e020c */
[----:B------:R-:W3:Y:S04]  /*19a30*/  LDL.64 R12, [R1+0xcc8] ;  /* 0x000cc800010c7983 */ /* 0x000ee80000100a00 */
[----:B------:R0:W3:Y:S01]  /*19a40*/  LDG.E.U16 R55, desc[UR8][R4.64] ;  /* 0x0000000804377981 */ /* 0x0000e2000c1e1500 */
[----:B------:R-:W-:-:S04]  /*19a50*/  IMAD.WIDE R66, R2, 0x2, R10 ;  /* 0x0000000202427825 */ /* 0x000fc800078e020a */
[C---:B-----5:R-:W-:Y:S02]  /*19a60*/  IMAD.WIDE R10, R2.reuse, 0x2, R8 ;  /* 0x00000002020a7825 */ /* 0x060fe400078e0208 */
[----:B------:R-:W5:Y:S02]  /*19a70*/  LDG.E.U16 R66, desc[UR8][R66.64] ;  /* 0x0000000842427981 */ /* 0x000f64000c1e1500 */
[----:B0-----:R-:W-:Y:S02]  /*19a80*/  IMAD.WIDE R4, R2, 0x2, R24 ;  /* 0x0000000202047825 */ /* 0x001fe400078e0218 */
[----:B------:R-:W3:Y:S04]  /*19a90*/  LDG.E.U16 R59, desc[UR8][R10.64] ;  /* 0x000000080a3b7981 */ /* 0x000ee8000c1e1500 */
[----:B------:R-:W4:Y:S01]  /*19aa0*/  LDL.64 R24, [R1+0xc68] ;  /* 0x000c680001187983 */ /* 0x000f220000100a00 */
[----:B------:R-:W-:-:S03]  /*19ab0*/  IMAD.WIDE R8, R6, 0x2, R134 ;  /* 0x0000000206087825 */ /* 0x000fc600078e0286 */
[----:B------:R0:W5:Y:S01]  /*19ac0*/  LDG.E.U16 R69, desc[UR8][R4.64] ;  /* 0x0000000804457981 */ /* 0x000162000c1e1500 */
[----:B------:R-:W-:-:S03]  /*19ad0*/  IMAD.WIDE R6, R6, 0x2, R136 ;  /* 0x0000000206067825 */ /* 0x000fc600078e0288 */
[----:B------:R-:W5:Y:S01]  /*19ae0*/  LDL.64 R10, [R1+0xc00] ;  /* 0x000c0000010a7983 */ /* 0x000f620000100a00 */
[----:B------:R-:W-:-:S04]  /*19af0*/  IMAD.WIDE R6, R2, 0x2, R6 ;  /* 0x0000000202067825 */ /* 0x000fc800078e0206 */
[C---:B0-----:R-:W-:Y:S01]  /*19b00*/  IMAD.WIDE R4, R2.reuse, 0x2, R16 ;  /* 0x0000000202047825 */ /* 0x041fe200078e0210 */
[----:B------:R0:W5:Y:S04]  /*19b10*/  LDG.E.U16 R62, desc[UR8][R6.64] ;  /* 0x00000008063e7981 */ /* 0x000168000c1e1500 */
[----:B------:R-:W5:Y:S01]  /*19b20*/  LDL.64 R16, [R1+0xba0] ;  /* 0x000ba00001107983 */ /* 0x000f620000100a00 */
[----:B------:R-:W-:-:S03]  /*19b30*/  IMAD.WIDE R8, R2, 0x2, R8 ;  /* 0x0000000202087825 */ /* 0x000fc600078e0208 */
[----:B------:R-:W5:Y:S01]  /*19b40*/  LDG.E.U16 R58, desc[UR8][R4.64] ;  /* 0x00000008043a7981 */ /* 0x000f62000c1e1500 */
[----:B0-----:R-:W-:-:S03]  /*19b50*/  IMAD.WIDE R6, R2, 0x2, R14 ;  /* 0x0000000202067825 */ /* 0x001fc600078e020e */
[----:B------:R-:W5:Y:S04]  /*19b60*/  LDL.64 R14, [R1+0xc08] ;  /* 0x000c0800010e7983 */ /* 0x000f680000100a00 */
[----:B------:R0:W5:Y:S04]  /*19b70*/  LDG.E.U16 R61, desc[UR8][R6.64] ;  /* 0x00000008063d7981 */ /* 0x000168000c1e1500 */
[----:B------:R1:W5:Y:S01]  /*19b80*/  LDG.E.U16 R56, desc[UR8][R8.64] ;  /* 0x0000000808387981 */ /* 0x000362000c1e1500 */
[----:B0-----:R-:W-:-:S03]  /*19b90*/  IMAD.WIDE R6, R2, 0x2, R22 ;  /* 0x0000000202067825 */ /* 0x001fc600078e0216 */
[----:B------:R-:W5:Y:S01]  /*19ba0*/  LDL.64 R22, [R1+0xae0] ;  /* 0x000ae00001167983 */ /* 0x000f620000100a00 */
[----:B-1----:R-:W-:-:S03]  /*19bb0*/  IMAD.WIDE R8, R2, 0x2, R26 ;  /* 0x0000000202087825 */ /* 0x002fc600078e021a */
[----:B------:R-:W5:Y:S01]  /*19bc0*/  LDL.64 R26, [R1+0xa88] ;  /* 0x000a8800011a7983 */ /* 0x000f620000100a00 */
[----:B--2---:R-:W-:-:S03]  /*19bd0*/  IMAD.WIDE R70, R2, 0x2, R18 ;  /* 0x0000000202467825 */ /* 0x004fc600078e0212 */
[----:B------:R-:W2:Y:S04]  /*19be0*/  LDG.E.U16 R67, desc[UR8][R8.64] ;  /* 0x0000000808437981 */ /* 0x000ea8000c1e1500 */
[----:B------:R-:W2:Y:S01]  /*19bf0*/  LDL.64 R18, [R1+0xb40] ;  /* 0x000b400001127983 */ /* 0x000ea20000100a00 */
[----:B------:R-:W-:-:S03]  /*19c00*/  IMAD.WIDE R4, R2, 0x2, R20 ;  /* 0x0000000202047825 */ /* 0x000fc600078e0214 */
[----:B------:R-:W2:Y:S04]  /*19c10*/  LDL.64 R20, [R1+0xa80] ;  /* 0x000a800001147983 */ /* 0x000ea80000100a00 */
[----:B------:R-:W2:Y:S04]  /*19c20*/  LDG.E.U16 R70, desc[UR8][R70.64] ;  /* 0x0000000846467981 */ /* 0x000ea8000c1e1500 */
[----:B------:R3:W2:Y:S02]  /*19c30*/  LDG.E.U16 R71, desc[UR8][R6.64] ;  /* 0x0000000806477981 */ /* 0x0006a4000c1e1500 */
[----:B---3--:R-:W-:-:S02]  /*19c40*/  IMAD.WIDE R6, R2, 0x2, R12 ;  /* 0x0000000202067825 */ /* 0x008fc400078e020c */
[----:B------:R0:W3:Y:S02]  /*19c50*/  LDG.E.U16 R13, desc[UR8][R4.64] ;  /* 0x00000008040d7981 */ /* 0x0000e4000c1e1500 */
[C---:B----4-:R-:W-:Y:S02]  /*19c60*/  IMAD.WIDE R8, R2.reuse, 0x2, R24 ;  /* 0x0000000202087825 */ /* 0x050fe400078e0218 */
[----:B------:R-:W4:Y:S02]  /*19c70*/  LDL.64 R24, [R1+0xa20] ;  /* 0x000a200001187983 */ /* 0x000f240000100a00 */
[C---:B-----5:R-:W-:Y:S02]  /*19c80*/  IMAD.WIDE R10, R2.reuse, 0x2, R10 ;  /* 0x00000002020a7825 */ /* 0x060fe400078e020a */
[----:B------:R1:W5:Y:S02]  /*19c90*/  LDG.E.U16 R12, desc[UR8][R6.64] ;  /* 0x00000008060c7981 */ /* 0x000364000c1e1500 */
[----:B0-----:R-:W-:-:S02]  /*19ca0*/  IMAD.WIDE R4, R2, 0x2, R28 ;  /* 0x0000000202047825 */ /* 0x001fc400078e021c */
[----:B------:R-:W3:Y:S04]  /*19cb0*/  LDG.E.U16 R8, desc[UR8][R8.64] ;  /* 0x0000000808087981 */ /* 0x000ee8000c1e1500 */
[----:B------:R-:W3:Y:S01]  /*19cc0*/  LDL.64 R28, [R1+0xa28] ;  /* 0x000a2800011c7983 */ /* 0x000ee20000100a00 */
[----:B-1----:R-:W0:Y:S01]  /*19cd0*/  LDC R6, c[0x0][0x3c4] ;  /* 0x0000f100ff067b82 */ /* 0x002e220000000800 */
[C---:B------:R-:W-:Y:S02]  /*19ce0*/  IMAD.WIDE R16, R2.reuse, 0x2, R16 ;  /* 0x0000000202107825 */ /* 0x040fe400078e0210 */
[----:B------:R1:W3:Y:S04]  /*19cf0*/  LDG.E.U16 R7, desc[UR8][R4.64] ;  /* 0x0000000804077981 */ /* 0x0002e8000c1e1500 */
[----:B------:R-:W3:Y:S01]  /*19d00*/  LDG.E.U16 R10, desc[UR8][R10.64] ;  /* 0x000000080a0a7981 */ /* 0x000ee2000c1e1500 */
[----:B------:R-:W-:-:S04]  /*19d10*/  IMAD.WIDE R14, R2, 0x2, R14 ;  /* 0x00000002020e7825 */ /* 0x000fc800078e020e */
[C---:B-1----:R-:W-:Y:S01]  /*19d20*/  IMAD.WIDE R4, R2.reuse, 0x2, R36 ;  /* 0x0000000202047825 */ /* 0x042fe200078e0224 */
[----:B------:R1:W3:Y:S04]  /*19d30*/  LDG.E.U16 R9, desc[UR8][R14.64] ;  /* 0x000000080e097981 */ /* 0x0002e8000c1e1500 */
[----:B------:R1:W4:Y:S04]  /*19d40*/  LDG.E.U16 R11, desc[UR8][R16.64] ;  /* 0x00000008100b7981 */ /* 0x000328000c1e1500 */
[----:B------:R-:W5:Y:S01]  /*19d50*/  LDG.E.U16 R5, desc[UR8][R4.64] ;  /* 0x0000000804057981 */ /* 0x000f62000c1e1500 */
[----:B-1----:R-:W-:-:S03]  /*19d60*/  IMAD.WIDE R14, R2, 0x2, R34 ;  /* 0x00000002020e7825 */ /* 0x002fc600078e0222 */
[----:B------:R-:W5:Y:S01]  /*19d70*/  LDL.64 R34, [R1+0xd78] ;  /* 0x000d780001227983 */ /* 0x000f620000100a00 */
[----:B------:R-:W-:-:S03]  /*19d80*/  IMAD.WIDE R16, R2, 0x2, R30 ;  /* 0x0000000202107825 */ /* 0x000fc600078e021e */
[----:B------:R-:W5:Y:S04]  /*19d90*/  LDL.64 R30, [R1+0xe98] ;  /* 0x000e9800011e7983 */ /* 0x000f680000100a00 */
[----:B------:R1:W5:Y:S01]  /*19da0*/  LDG.E.U16 R4, desc[UR8][R14.64] ;  /* 0x000000080e047981 */ /* 0x000362000c1e1500 */
[----:B------:R-:W-:-:S03]  /*19db0*/  IMAD.WIDE R22, R2, 0x2, R22 ;  /* 0x0000000202167825 */ /* 0x000fc600078e0216 */
[----:B------:R-:W5:Y:S04]  /*19dc0*/  LDG.E.U16 R17, desc[UR8][R16.64] ;  /* 0x0000000810117981 */ /* 0x000f68000c1e1500 */
[----:B------:R-:W5:Y:S01]  /*19dd0*/  LDL.64 R36, [R1+0xd70] ;  /* 0x000d700001247983 */ /* 0x000f620000100a00 */
[----:B-1----:R-:W-:-:S03]  /*19de0*/  IMAD.WIDE R14, R2, 0x2, R32 ;  /* 0x00000002020e7825 */ /* 0x002fc600078e0220 */
[----:B------:R-:W5:Y:S04]  /*19df0*/  LDL.64 R32, [R1+0xdd0] ;  /* 0x000dd00001207983 */ /* 0x000f680000100a00 */
[----:B------:R-:W5:Y:S04]  /*19e00*/  LDG.E.U16 R15, desc[UR8][R14.64] ;  /* 0x000000080e0f7981 */ /* 0x000f68000c1e1500 */
[----:B------:R-:W5:Y:S01]  /*19e10*/  LDG.E.U16 R16, desc[UR8][R22.64] ;  /* 0x0000000816107981 */ /* 0x000f62000c1e1500 */
[----:B--2---:R-:W-:-:S05]  /*19e20*/  IMAD.WIDE R18, R2, 0x2, R18 ;  /* 0x0000000202127825 */ /* 0x004fca00078e0212 */
[----:B------:R1:W2:Y:S02]  /*19e30*/  LDG.E.U16 R14, desc[UR8][R18.64] ;  /* 0x00000008120e7981 */ /* 0x0002a4000c1e1500 */
[----:B-1----:R-:W-:-:S04]  /*19e40*/  IMAD.WIDE R18, R2, 0x2, R26 ;  /* 0x0000000202127825 */ /* 0x002fc800078e021a */
[----:B------:R-:W-:Y:S02]  /*19e50*/  IMAD R26, R162, 0x9, RZ ;  /* 0x00000009a21a7824 */ /* 0x000fe400078e02ff */
[----:B------:R-:W-:Y:S01]  /*19e60*/  IMAD.WIDE R20, R2, 0x2, R20 ;  /* 0x0000000202147825 */ /* 0x000fe200078e0214 */
[----:B------:R-:W2:Y:S03]  /*19e70*/  LDG.E.U16 R19, desc[UR8][R18.64] ;  /* 0x0000000812137981 */ /* 0x000ea6000c1e1500 */
[----:B------:R-:W-:-:S04]  /*19e80*/  IMAD.WIDE R22, R26, 0x2, R134 ;  /* 0x000000021a167825 */ /* 0x000fc800078e0286 */
[----:B------:R-:W-:Y:S01]  /*19e90*/  IMAD.WIDE R26, R26, 0x2, R136 ;  /* 0x000000021a1a7825 */ /* 0x000fe200078e0288 */
[----:B------:R-:W2:Y:S03]  /*19ea0*/  LDG.E.U16 R18, desc[UR8][R20.64] ;  /* 0x0000000814127981 */ /* 0x000ea6000c1e1500 */
[----:B------:R-:W-:-:S04]  /*19eb0*/  IMAD.WIDE R22, R2, 0x2, R22 ;  /* 0x0000000202167825 */ /* 0x000fc800078e0216 */
[C---:B------:R-:W-:Y:S02]  /*19ec0*/  IMAD.WIDE R26, R2.reuse, 0x2, R26 ;  /* 0x00000002021a7825 */ /* 0x040fe400078e021a */
[----:B------:R-:W2:Y:S04]  /*19ed0*/  LDG.E.U16 R23, desc[UR8][R22.64] ;  /* 0x0000000816177981 */ /* 0x000ea8000c1e1500 */
[----:B------:R1:W2:Y:S02]  /*19ee0*/  LDG.E.U16 R22, desc[UR8][R26.64] ;  /* 0x000000081a167981 */ /* 0x0002a4000c1e1500 */
[C---:B-1----:R-:W-:Y:S02]  /*19ef0*/  IMAD.WIDE R26, R2.reuse, 0x2, R40 ;  /* 0x00000002021a7825 */ /* 0x042fe400078e0228 */
[----:B------:R-:W2:Y:S02]  /*19f00*/  LDL.64 R40, [R1+0xd10] ;  /* 0x000d100001287983 */ /* 0x000ea40000100a00 */
[----:B---3--:R-:W-:-:S02]  /*19f10*/  IMAD.WIDE R20, R2, 0x2, R28 ;  /* 0x0000000202147825 */ /* 0x008fc400078e021c */
[----:B------:R-:W3:Y:S02]  /*19f20*/  LDG.E.U16 R27, desc[UR8][R26.64] ;  /* 0x000000081a1b7981 */ /* 0x000ee4000c1e1500 */
[----:B----4-:R-:W-:Y:S02]  /*19f30*/  IMAD.WIDE R24, R2, 0x2, R24 ;  /* 0x0000000202187825 */ /* 0x010fe400078e0218 */
[----:B------:R-:W4:Y:S02]  /*19f40*/  LDG.E.U16 R21, desc[UR8][R20.64] ;  /* 0x0000000814157981 */ /* 0x000f24000c1e1500 */
[----:B0-----:R-:W-:Y:S02]  /*19f50*/  IMAD.WIDE R28, R6, 0x2, R136 ;  /* 0x00000002061c7825 */ /* 0x001fe400078e0288 */
[----:B------:R0:W3:Y:S02]  /*19f60*/  LDG.E.U16 R20, desc[UR8][R24.64] ;  /* 0x0000000818147981 */ /* 0x0000e4000c1e1500 */
[----:B------:R-:W-:-:S04]  /*19f70*/  IMAD.WIDE R28, R2, 0x2, R28 ;  /* 0x00000002021c7825 */ /* 0x000fc800078e021c */
[----:B0-----:R-:W-:-:S04]  /*19f80*/  IMAD.WIDE R24, R3, 0x2, R134 ;  /* 0x0000000203187825 */ /* 0x001fc800078e0286 */
[----:B------:R-:W-:-:S06]  /*19f90*/  IMAD.WIDE R24, R2, 0x2, R24 ;  /* 0x0000000202187825 */ /* 0x000fcc00078e0218 */
[----:B------:R-:W3:Y:S01]  /*19fa0*/  LDG.E.U16 R25, desc[UR8][R24.64] ;  /* 0x0000000818197981 */ /* 0x000ee2000c1e1500 */
[----:B-----5:R-:W-:-:S03]  /*19fb0*/  IMAD.WIDE R30, R2, 0x2, R30 ;  /* 0x00000002021e7825 */ /* 0x020fc600078e021e */
[----:B------:R0:W5:Y:S02]  /*19fc0*/  LDG.E.U16 R24, desc[UR8][R28.64] ;  /* 0x000000081c187981 */ /* 0x000164000c1e1500 */
[C---:B0-----:R-:W-:Y:S02]  /*19fd0*/  IMAD.WIDE R28, R2.reuse, 0x2, R38 ;  /* 0x00000002021c7825 */ /* 0x041fe400078e0226 */
[----:B------:R-:W3:Y:S04]  /*19fe0*/  LDL.64 R38, [R1+0xcb8] ;  /* 0x000cb80001267983 */ /* 0x000ee80000100a00 */
[----:B------:R0:W4:Y:S02]  /*19ff0*/  LDG.E.U16 R26, desc[UR8][R28.64] ;  /* 0x000000081c1a7981 */ /* 0x000124000c1e1500 */
[----:B0-----:R-:W-:-:S02]  /*1a000*/  IMAD.WIDE R28, R2, 0x2, R48 ;  /* 0x00000002021c7825 */ /* 0x001fc400078e0230 */
[----:B------:R0:W4:Y:S04]  /*1a010*/  LDG.E.U16 R49, desc[UR8][R30.64] ;  /* 0x000000081e317981 */ /* 0x000128000c1e1500 */
[----:B------:R1:W4:Y:S01]  /*1a020*/  LDG.E.U16 R48, desc[UR8][R28.64] ;  /* 0x000000081c307981 */ /* 0x000322000c1e1500 */
[----:B0-----:R-:W-:-:S03]  /*1a030*/  IMAD.WIDE R30, R2, 0x2, R42 ;  /* 0x00000002021e7825 */ /* 0x001fc600078e022a */
[----:B------:R-:W4:Y:S01]  /*1a040*/  LDL.64 R42, [R1+0xc58] ;  /* 0x000c5800012a7983 */ /* 0x000f220000100a00 */
[----:B-1----:R-:W-:-:S03]  /*1a050*/  IMAD.WIDE R28, R2, 0x2, R46 ;  /* 0x00000002021c7825 */ /* 0x002fc600078e022e */
[----:B------:R-:W5:Y:S01]  /*1a060*/  LDL.64 R46, [R1+0xbf0] ;  /* 0x000bf000012e7983 */ /* 0x000f620000100a00 */
[----:B------:R-:W-:-:S03]  /*1a070*/  IMAD.WIDE R32, R2, 0x2, R32 ;  /* 0x0000000202207825 */ /* 0x000fc600078e0220 */
[----:B------:R0:W5:Y:S01]  /*1a080*/  LDG.E.U16 R3, desc[UR8][R30.64] ;  /* 0x000000081e037981 */ /* 0x000162000c1e1500 */
[----:B------:R-:W-:-:S03]  /*1a090*/  IMAD.WIDE R34, R2, 0x2, R34 ;  /* 0x0000000202227825 */ /* 0x000fc600078e0222 */
[----:B------:R-:W5:Y:S01]  /*1a0a0*/  LDG.E.U16 R33, desc[UR8][R32.64] ;  /* 0x0000000820217981 */ /* 0x000f62000c1e1500 */
[----:B------:R-:W-:-:S03]  /*1a0b0*/  IMAD.WIDE R36, R2, 0x2, R36 ;  /* 0x0000000202247825 */ /* 0x000fc600078e0224 */
[----:B------:R-:W5:Y:S01]  /*1a0c0*/  LDG.E.U16 R28, desc[UR8][R28.64] ;  /* 0x000000081c1c7981 */ /* 0x000f62000c1e1500 */
[----:B0-----:R-:W-:-:S03]  /*1a0d0*/  IMAD.WIDE R30, R2, 0x2, R44 ;  /* 0x00000002021e7825 */ /* 0x001fc600078e022c */
[----:B------:R-:W5:Y:S04]  /*1a0e0*/  LDL.64 R44, [R1+0xb90] ;  /* 0x000b9000012c7983 */ /* 0x000f680000100a00 */
[----:B------:R0:W5:Y:S04]  /*1a0f0*/  LDG.E.U16 R32, desc[UR8][R34.64] ;  /* 0x0000000822207981 */ /* 0x000168000c1e1500 */
[----:B------:R-:W5:Y:S01]  /*1a100*/  LDG.E.U16 R30, desc[UR8][R30.64] ;  /* 0x000000081e1e7981 */ /* 0x000f62000c1e1500 */
[----:B0-----:R-:W-:-:S03]  /*1a110*/  IMAD.WIDE R34, R2, 0x2, R64 ;  /* 0x0000000202227825 */ /* 0x001fc600078e0240 */
[----:B------:R-:W5:Y:S04]  /*1a120*/  LDL.64 R64, [R1+0xb30] ;  /* 0x000b300001407983 */ /* 0x000f680000100a00 */
[----:B------:R0:W5:Y:S04]  /*1a130*/  LDG.E.U16 R31, desc[UR8][R36.64] ;  /* 0x00000008241f7981 */ /* 0x000168000c1e1500 */
[----:B------:R-:W5:Y:S01]  /*1a140*/  LDG.E.U16 R35, desc[UR8][R34.64] ;  /* 0x0000000822237981 */ /* 0x000f62000c1e1500 */
[----:B0-----:R-:W-:-:S05]  /*1a150*/  IMAD.WIDE R36, R2, 0x2, R52 ;  /* 0x0000000202247825 */ /* 0x001fca00078e0234 */
[----:B------:R0:W5:Y:S02]  /*1a160*/  LDG.E.U16 R53, desc[UR8][R36.64] ;  /* 0x0000000824357981 */ /* 0x000164000c1e1500 */
[C---:B0-----:R-:W-:Y:S02]  /*1a170*/  IMAD.WIDE R36, R2.reuse, 0x2, R74 ;  /* 0x0000000202247825 */ /* 0x041fe400078e024a */
[----:B------:R-:W5:Y:S02]  /*1a180*/  LDL.64 R74, [R1+0xa18] ;  /* 0x000a1800014a7983 */ /* 0x000f640000100a00 */
[----:B------:R-:W-:Y:S02]  /*1a190*/  IMAD.WIDE R50, R2, 0x2, R50 ;  /* 0x0000000202327825 */ /* 0x000fe400078e0232 */
[----:B------:R-:W-:Y:S04]  /*1a1a0*/  STS.U16 [R140+UR4+0x18000], R60 ;  /* 0x0180003c8c007988 */ /* 0x000fe80008000404 */
[----:B------:R-:W5:Y:S04]  /*1a1b0*/  LDG.E.U16 R52, desc[UR8][R50.64] ;  /* 0x0000000832347981 */ /* 0x000f68000c1e1500 */
[----:B------:R0:W-:Y:S01]  /*1a1c0*/  STS.U16 [R140+UR4+0x11400], R61 ;  /* 0x0114003d8c007988 */ /* 0x0001e20008000404 */
[----:B------:R-:W-:Y:S01]  /*1a1d0*/  SHF.L.U32 R116, R162, 0x1, RZ ;  /* 0x00000001a2747819 */ /* 0x000fe200000006ff */
[----:B------:R-:W-:-:S02]  /*1a1e0*/  IMAD.WIDE R90, R2, 0x2, R88 ;  /* 0x00000002025a7825 */ /* 0x000fc400078e0258 */
[----:B------:R-:W-:Y:S04]  /*1a1f0*/  STS.U16 [R140+UR4+0x10400], R56 ;  /* 0x010400388c007988 */ /* 0x000fe80008000404 */
[----:B------:R-:W-:Y:S04]  /*1a200*/  STS.U16 [R140+UR4+0x10800], R57 ;  /* 0x010800398c007988 */ /* 0x000fe80008000404 */
[----:B0-----:R-:W5:Y:S04]  /*1a210*/  LDL.64 R60, [R1+0xd08] ;  /* 0x000d0800013c7983 */ /* 0x001f680000100a00 */
[----:B------:R-:W-:Y:S01]  /*1a220*/  STS.U16 [R140+UR4+0x19800], R70 ;  /* 0x019800468c007988 */ /* 0x000fe20008000404 */
[----:B--2---:R-:W-:-:S03]  /*1a230*/  IMAD.WIDE R40, R2, 0x2, R40 ;  /* 0x0000000202287825 */ /* 0x004fc600078e0228 */
[----:B------:R0:W-:Y:S04]  /*1a240*/  STS.U16 [R140+UR4+0x11c00], R71 ;  /* 0x011c00478c007988 */ /* 0x0001e80008000404 */
[----:B------:R1:W2:Y:S01]  /*1a250*/  LDG.E.U16 R34, desc[UR8][R40.64] ;  /* 0x0000000828227981 */ /* 0x0002a2000c1e1500 */
[----:B---3--:R-:W-:-:S03]  /*1a260*/  IMAD.WIDE R38, R2, 0x2, R38 ;  /* 0x0000000202267825 */ /* 0x008fc600078e0226 */
[----:B------:R-:W-:Y:S01]  /*1a270*/  STS.U16 [R140+UR4+0x1a000], R7 ;  /* 0x01a000078c007988 */ /* 0x000fe20008000404 */
[----:B-1----:R-:W-:-:S03]  /*1a280*/  IMAD.WIDE R40, R2, 0x2, R72 ;  /* 0x0000000202287825 */ /* 0x002fc600078e0248 */
[----:B------:R5:W3:Y:S04]  /*1a290*/  LDG.E.U16 R54, desc[UR8][R38.64] ;  /* 0x0000000826367981 */ /* 0x000ae8000c1e1500 */
[----:B------:R-:W2:Y:S01]  /*1a2a0*/  LDL.64 R72, [R1+0xa10] ;  /* 0x000a100001487983 */ /* 0x000ea20000100a00 */
[----:B----4-:R-:W-:-:S03]  /*1a2b0*/  IMAD.WIDE R42, R2, 0x2, R42 ;  /* 0x00000002022a7825 */ /* 0x010fc600078e022a */
[----:B0-----:R-:W4:Y:S01]  /*1a2c0*/  LDL.64 R70, [R1+0xd00] ;  /* 0x000d000001467983 */ /* 0x001f220000100a00 */
[----:B-----5:R-:W-:-:S03]  /*1a2d0*/  IMAD.WIDE R38, R2, 0x2, R46 ;  /* 0x0000000202267825 */ /* 0x020fc600078e022e */
[----:B------:R-:W5:Y:S04]  /*1a2e0*/  LDG.E.U16 R6, desc[UR8][R42.64] ;  /* 0x000000082a067981 */ /* 0x000f68000c1e1500 */
[----:B------:R0:W3:Y:S04]  /*1a2f0*/  LDG.E.U16 R46, desc[UR8][R38.64] ;  /* 0x00000008262e7981 */ /* 0x0000e8000c1e1500 */
[----:B------:R1:W3:Y:S04]  /*1a300*/  LDG.E.U16 R47, desc[UR8][R40.64] ;  /* 0x00000008282f7981 */ /* 0x0002e8000c1e1500 */
[----:B------:R-:W-:Y:S01]  /*1a310*/  STS.U16 [R140+UR4+0x11000], R68 ;  /* 0x011000448c007988 */ /* 0x000fe20008000404 */
[----:B0-----:R-:W-:-:S03]  /*1a320*/  IMAD.WIDE R38, R2, 0x2, R84 ;  /* 0x0000000202267825 */ /* 0x001fc600078e0254 */
[----:B------:R-:W3:Y:S01]  /*1a330*/  LDL.64 R84, [R1+0xe80] ;  /* 0x000e800001547983 */ /* 0x000ee20000100a00 */
[----:B------:R-:W-:-:S03]  /*1a340*/  IMAD.WIDE R44, R2, 0x2, R44 ;  /* 0x00000002022c7825 */ /* 0x000fc600078e022c */
[----:B------:R0:W-:Y:S01]  /*1a350*/  STS.U16 [R140+UR4+0x19000], R69 ;  /* 0x019000458c007988 */ /* 0x0001e20008000404 */
[----:B-1----:R-:W-:-:S03]  /*1a360*/  IMAD R40, R162, 0xa, RZ ;  /* 0x0000000aa2287824 */ /* 0x002fc600078e02ff */
[----:B------:R-:W3:Y:S01]  /*1a370*/  LDG.E.U16 R51, desc[UR8][R44.64] ;  /* 0x000000082c337981 */ /* 0x000ee2000c1e1500 */
[----:B------:R-:W-:-:S03]  /*1a380*/  IMAD.WIDE R42, R40, 0x2, R134 ;  /* 0x00000002282a7825 */ /* 0x000fc600078e0286 */
[----:B------:R-:W-:Y:S01]  /*1a390*/  STS.U16 [R140+UR4+0x18800], R66 ;  /* 0x018800428c007988 */ /* 0x000fe20008000404 */
[----:B------:R-:W-:-:S03]  /*1a3a0*/  IMAD.WIDE R64, R2, 0x2, R64 ;  /* 0x0000000202407825 */ /* 0x000fc600078e0240 */
[----:B0-----:R-:W3:Y:S04]  /*1a3b0*/  LDL.64 R68, [R1+0xca8] ;  /* 0x000ca80001447983 */ /* 0x001ee80000100a00 */
[----:B------:R0:W3:Y:S01]  /*1a3c0*/  LDG.E.U16 R45, desc[UR8][R38.64] ;  /* 0x00000008262d7981 */ /* 0x0000e2000c1e1500 */
[----:B------:R-:W-:-:S03]  /*1a3d0*/  IMAD.WIDE R42, R2, 0x2, R42 ;  /* 0x00000002022a7825 */ /* 0x000fc600078e022a */
[----:B------:R1:W3:Y:S04]  /*1a3e0*/  LDG.E.U16 R44, desc[UR8][R64.64] ;  /* 0x00000008402c7981 */ /* 0x0002e8000c1e1500 */
[----:B------:R-:W3:Y:S01]  /*1a3f0*/  LDG.E.U16 R42, desc[UR8][R42.64] ;  /* 0x000000082a2a7981 */ /* 0x000ee2000c1e1500 */
[----:B0-----:R-:W-:-:S03]  /*1a400*/  IMAD.WIDE R38, R2, 0x2, R82 ;  /* 0x0000000202267825 */ /* 0x001fc600078e0252 */
[----:B------:R-:W3:Y:S04]  /*1a410*/  LDL.64 R82, [R1+0xe28] ;  /* 0x000e280001527983 */ /* 0x000ee80000100a00 */
[----:B------:R0:W4:Y:S01]  /*1a420*/  LDG.E.U16 R50, desc[UR8][R38.64] ;  /* 0x0000000826327981 */ /* 0x000122000c1e1500 */
[----:B-1----:R-:W-:-:S03]  /*1a430*/  IMAD.WIDE R64, R2, 0x2, R80 ;  /* 0x0000000202407825 */ /* 0x002fc600078e0250 */
[----:B------:R-:W4:Y:S04]  /*1a440*/  LDL.64 R80, [R1+0xe20] ;  /* 0x000e200001507983 */ /* 0x000f280000100a00 */
[----:B------:R1:W4:Y:S01]  /*1a450*/  LDG.E.U16 R43, desc[UR8][R64.64] ;  /* 0x00000008402b7981 */ /* 0x000322000c1e1500 */
[----:B0-----:R-:W-:-:S03]  /*1a460*/  IMAD.WIDE R38, R2, 0x2, R78 ;  /* 0x0000000202267825 */ /* 0x001fc600078e024e */
[----:B------:R-:W4:Y:S04]  /*1a470*/  LDL.64 R78, [R1+0xdc8] ;  /* 0x000dc800014e7983 */ /* 0x000f280000100a00 */
[----:B------:R0:W5:Y:S01]  /*1a480*/  LDG.E.U16 R29, desc[UR8][R38.64] ;  /* 0x00000008261d7981 */ /* 0x000162000c1e1500 */
[----:B-1----:R-:W-:-:S03]  /*1a490*/  IMAD.WIDE R64, R2, 0x2, R74 ;  /* 0x0000000202407825 */ /* 0x002fc600078e024a */
[----:B------:R-:W5:Y:S04]  /*1a4a0*/  LDL.64 R74, [R1+0xd68] ;  /* 0x000d6800014a7983 */ /* 0x000f680000100a00 */
[----:B------:R1:W-:Y:S01]  /*1a4b0*/  STS.U16 [R140+UR4+0x19400], R67 ;  /* 0x019400438c007988 */ /* 0x0003e20008000404 */
[----:B0-----:R-:W-:-:S03]  /*1a4c0*/  IMAD.WIDE R38, R2, 0x2, R76 ;  /* 0x0000000202267825 */ /* 0x001fc600078e024c */
[----:B------:R-:W5:Y:S04]  /*1a4d0*/  LDL.64 R76, [R1+0xdc0] ;  /* 0x000dc000014c7983 */ /* 0x000f680000100a00 */
[----:B------:R-:W5:Y:S01]  /*1a4e0*/  LDG.E.U16 R38, desc[UR8][R38.64] ;  /* 0x0000000826267981 */ /* 0x000f62000c1e1500 */
[----:B------:R-:W-:-:S03]  /*1a4f0*/  IMAD.WIDE R40, R40, 0x2, R136 ;  /* 0x0000000228287825 */ /* 0x000fc600078e0288 */
[----:B------:R-:W-:Y:S01]  /*1a500*/  STS.U16 [R140+UR4+0x1a400], R5 ;  /* 0x01a400058c007988 */ /* 0x000fe20008000404 */
[----:B------:R-:W-:-:S03]  /*1a510*/  IMAD.WIDE R56, R2, 0x2, R86 ;  /* 0x0000000202387825 */ /* 0x000fc600078e0256 */
[----:B------:R-:W5:Y:S04]  /*1a520*/  LDG.E.U16 R36, desc[UR8][R36.64] ;  /* 0x0000000824247981 */ /* 0x000f68000c1e1500 */
[----:B------:R2:W5:Y:S01]  /*1a530*/  LDG.E.U16 R39, desc[UR8][R64.64] ;  /* 0x0000000840277981 */ /* 0x000562000c1e1500 */
[----:B------:R-:W-:-:S03]  /*1a540*/  IMAD.WIDE R40, R2, 0x2, R40 ;  /* 0x0000000202287825 */ /* 0x000fc600078e0228 */
[----:B------:R-:W5:Y:S04]  /*1a550*/  LDG.E.U16 R7, desc[UR8][R56.64] ;  /* 0x0000000838077981 */ /* 0x000f68000c1e1500 */
[----:B------:R-:W5:Y:S04]  /*1a560*/  LDG.E.U16 R40, desc[UR8][R40.64] ;  /* 0x0000000828287981 */ /* 0x000f68000c1e1500 */
[----:B-1----:R-:W5:Y:S04]  /*1a570*/  LDL.64 R66, [R1+0xca0] ;  /* 0x000ca00001427983 */ /* 0x002f680000100a00 */
[----:B------:R-:W-:Y:S04]  /*1a580*/  STS.U16 [R140+UR4+0x18400], R62 ;  /* 0x0184003e8c007988 */ /* 0x000fe80008000404 */
[----:B------:R0:W-:Y:S04]  /*1a590*/  STS.U16 [R140+UR4+0x10000], R63 ;  /* 0x0100003f8c007988 */ /* 0x0001e80008000404 */
[----:B------:R-:W-:Y:S04]  /*1a5a0*/  STS.U16 [R140+UR4+0x1a800], R10 ;  /* 0x01a8000a8c007988 */ /* 0x000fe80008000404 */
[----:B------:R-:W-:Y:S04]  /*1a5b0*/  STS.U16 [R140+UR4+0x10c00], R59 ;  /* 0x010c003b8c007988 */ /* 0x000fe80008000404 */
[----:B0-----:R-:W5:Y:S04]  /*1a5c0*/  LDL.64 R62, [R1+0xc40] ;  /* 0x000c4000013e7983 */ /* 0x001f680000100a00 */
[----:B------:R0:W-:Y:S04]  /*1a5d0*/  STS.U16 [R140+UR4+0x11800], R58 ;  /* 0x0118003a8c007988 */ /* 0x0001e80008000404 */
[----:B------:R1:W-:Y:S04]  /*1a5e0*/  STS.U16 [R140+UR4+0x1ac00], R11 ;  /* 0x01ac000b8c007988 */ /* 0x0003e80008000404 */
[----:B------:R-:W-:Y:S04]  /*1a5f0*/  STS.U16 [R140+UR4+0x19c00], R13 ;  /* 0x019c000d8c007988 */ /* 0x000fe80008000404 */
[----:B0-----:R-:W5:Y:S04]  /*1a600*/  LDL.64 R58, [R1+0xbe8] ;  /* 0x000be800013a7983 */ /* 0x001f680000100a00 */
[----:B------:R0:W-:Y:S04]  /*1a610*/  STS.U16 [R140+UR4+0x12000], R12 ;  /* 0x0120000c8c007988 */ /* 0x0001e80008000404 */
[----:B------:R0:W-:Y:S04]  /*1a620*/  STS.U16 [R140+UR4+0x12400], R8 ;  /* 0x012400088c007988 */ /* 0x0001e80008000404 */
[----:B------:R0:W-:Y:S04]  /*1a630*/  STS.U16 [R140+UR4+0x12800], R9 ;  /* 0x012800098c007988 */ /* 0x0001e80008000404 */
[----:B------:R0:W-:Y:S04]  /*1a640*/  STS.U16 [R140+UR4+0x12c00], R4 ;  /* 0x012c00048c007988 */ /* 0x0001e80008000404 */
[----:B------:R-:W-:Y:S04]  /*1a650*/  STS.U16 [R140+UR4+0x13000], R15 ;  /* 0x0130000f8c007988 */ /* 0x000fe80008000404 */
[----:B------:R0:W-:Y:S04]  /*1a660*/  STS.U16 [R140+UR4+0x1b000], R14 ;  /* 0x01b0000e8c007988 */ /* 0x0001e80008000404 */
[----:B------:R-:W-:Y:S04]  /*1a670*/  STS.U16 [R140+UR4+0x13400], R17 ;  /* 0x013400118c007988 */ /* 0x000fe80008000404 */
[----:B------:R0:W-:Y:S04]  /*1a680*/  STS.U16 [R140+UR4+0x1b400], R16 ;  /* 0x01b400108c007988 */ /* 0x0001e80008000404 */
[----:B------:R-:W-:Y:S04]  /*1a690*/  STS.U16 [R140+UR4+0x13800], R19 ;  /* 0x013800138c007988 */ /* 0x000fe80008000404 */
[----:B------:R0:W-:Y:S04]  /*1a6a0*/  STS.U16 [R140+UR4+0x1b800], R18 ;  /* 0x01b800128c007988 */ /* 0x0001e80008000404 */
[----:B------:R-:W-:Y:S04]  /*1a6b0*/  STS.U16 [R140+UR4+0x13c00], R21 ;  /* 0x013c00158c007988 */ /* 0x000fe80008000404 */
[----:B------:R-:W-:Y:S04]  /*1a6c0*/  STS.U16 [R140+UR4+0x1bc00], R20 ;  /* 0x01bc00148c007988 */ /* 0x000fe80008000404 */
[----:B------:R-:W-:Y:S01]  /*1a6d0*/  STS.U16 [R140+UR4+0x18c00], R55 ;  /* 0x018c00378c007988 */ /* 0x000fe20008000404 */
[----:B------:R-:W-:-:S02]  /*1a6e0*/  IMAD R96, R96, 0xb, RZ ;  /* 0x0000000b60607824 */ /* 0x000fc400078e02ff */
[----:B------:R-:W-:Y:S01]  /*1a6f0*/  IMAD R94, R94, 0xc, RZ ;  /* 0x0000000c5e5e7824 */ /* 0x000fe200078e02ff */
[----:B------:R-:W5:Y:S01]  /*1a700*/  LDG.E.U16 R90, desc[UR8][R90.64] ;  /* 0x000000085a5a7981 */ /* 0x000f62000c1e1500 */
[----:B--2---:R-:W-:-:S03]  /*1a710*/  IMAD.WIDE R64, R2, 0x2, R72 ;  /* 0x0000000202407825 */ /* 0x004fc600078e0248 */
[----:B------:R-:W2:Y:S04]  /*1a720*/  LDL.64 R72, [R1+0xef0] ;  /* 0x000ef00001487983 */ /* 0x000ea80000100a00 */
[----:B------:R0:W2:Y:S02]  /*1a730*/  LDG.E.U16 R41, desc[UR8][R64.64] ;  /* 0x0000000840297981 */ /* 0x0000a4000c1e1500 */
[----:B0-----:R-:W-:-:S04]  /*1a740*/  IMAD.WIDE R64, R116, 0x2, R136 ;  /* 0x0000000274407825 */ /* 0x001fc800078e0288 */
[----:B------:R-:W-:-:S05]  /*1a750*/  IMAD.WIDE R64, R2, 0x2, R64 ;  /* 0x0000000202407825 */ /* 0x000fca00078e0240 */
[----:B------:R-:W2:Y:S04]  /*1a760*/  LDG.E.U16 R37, desc[UR8][R64.64] ;  /* 0x0000000840257981 */ /* 0x000ea8000c1e1500 */
[----:B------:R-:W2:Y:S01]  /*1a770*/  LDL.64 R64, [R1+0xc48] ;  /* 0x000c480001407983 */ /* 0x000ea20000100a00 */
[----:B---3--:R-:W-:-:S05]  /*1a780*/  IMAD.WIDE R56, R2, 0x2, R82 ;  /* 0x0000000202387825 */ /* 0x008fca00078e0252 */
[----:B------:R4:W3:Y:S02]  /*1a790*/  LDG.E.U16 R5, desc[UR8][R56.64] ;  /* 0x0000000838057981 */ /* 0x0008e4000c1e1500 */
[C---:B----4-:R-:W-:Y:S02]  /*1a7a0*/  IMAD.WIDE R56, R2.reuse, 0x2, R78 ;  /* 0x0000000202387825 */ /* 0x050fe400078e024e */
[----:B------:R-:W4:Y:S04]  /*1a7b0*/  LDL.64 R78, [R1+0xab0] ;  /* 0x000ab000014e7983 */ /* 0x000f280000100a00 */
[----:B------:R5:W3:Y:S02]  /*1a7c0*/  LDG.E.U16 R10, desc[UR8][R56.64] ;  /* 0x00000008380a7981 */ /* 0x000ae4000c1e1500 */
[----:B-----5:R-:W-:-:S02]  /*1a7d0*/  IMAD.WIDE R56, R2, 0x2, R74 ;  /* 0x0000000202387825 */ /* 0x020fc400078e024a */
[----:B------:R-:W5:Y:S04]  /*1a7e0*/  LDL.64 R74, [R1+0xa68] ;  /* 0x000a6800014a7983 */ /* 0x000f680000100a00 */
[----:B-1----:R0:W3:Y:S02]  /*1a7f0*/  LDG.E.U16 R11, desc[UR8][R56.64] ;  /* 0x00000008380b7981 */ /* 0x0020e4000c1e1500 */
[C---:B0-----:R-:W-:Y:S02]  /*1a800*/  IMAD.WIDE R56, R2.reuse, 0x2, R60 ;  /* 0x0000000202387825 */ /* 0x041fe400078e023c */
[----:B------:R-:W3:Y:S02]  /*1a810*/  LDL.64 R60, [R1+0xb88] ;  /* 0x000b8800013c7983 */ /* 0x000ee40000100a00 */
[----:B--2---:R-:W-:-:S02]  /*1a820*/  IMAD.WIDE R88, R2, 0x2, R72 ;  /* 0x0000000202587825 */ /* 0x004fc400078e0248 */
[----:B------:R-:W2:Y:S02]  /*1a830*/  LDL.64 R72, [R1+0xd60] ;  /* 0x000d600001487983 */ /* 0x000ea40000100a00 */
[C---:B------:R-:W-:Y:S02]  /*1a840*/  IMAD.WIDE R12, R2.reuse, 0x2, R84 ;  /* 0x00000002020c7825 */ /* 0x040fe400078e0254 */
[----:B------:R-:W3:Y:S04]  /*1a850*/  LDG.E.U16 R88, desc[UR8][R88.64] ;  /* 0x0000000858587981 */ /* 0x000ee8000c1e1500 */
[----:B------:R0:W3:Y:S02]  /*1a860*/  LDG.E.U16 R8, desc[UR8][R12.64] ;  /* 0x000000080c087981 */ /* 0x0000e4000c1e1500 */
[----:B0-----:R-:W-:-:S05]  /*1a870*/  IMAD.WIDE R12, R2, 0x2, R80 ;  /* 0x00000002020c7825 */ /* 0x001fca00078e0250 */
[----:B------:R0:W3:Y:S02]  /*1a880*/  LDG.E.U16 R9, desc[UR8][R12.64] ;  /* 0x000000080c097981 */ /* 0x0000e4000c1e1500 */
[C---:B0-----:R-:W-:Y:S02]  /*1a890*/  IMAD.WIDE R12, R2.reuse, 0x2, R76 ;  /* 0x00000002020c7825 */ /* 0x041fe400078e024c */
[----:B------:R-:W3:Y:S04]  /*1a8a0*/  LDL.64 R76, [R1+0xe18] ;  /* 0x000e1800014c7983 */ /* 0x000ee80000100a00 */
[----:B------:R2:W3:Y:S01]  /*1a8b0*/  LDG.E.U16 R4, desc[UR8][R12.64] ;  /* 0x000000080c047981 */ /* 0x0004e2000c1e1500 */
[----:B------:R-:W-:-:S03]  /*1a8c0*/  IMAD.WIDE R14, R2, 0x2, R70 ;  /* 0x00000002020e7825 */ /* 0x000fc600078e0246 */
[----:B------:R-:W3:Y:S01]  /*1a8d0*/  LDL.64 R70, [R1+0xb80] ;  /* 0x000b800001467983 */ /* 0x000ee20000100a00 */
[----:B------:R-:W-:-:S03]  /*1a8e0*/  IMAD.WIDE R16, R2, 0x2, R66 ;  /* 0x0000000202107825 */ /* 0x000fc600078e0242 */
[----:B------:R-:W3:Y:S04]  /*1a8f0*/  LDG.E.U16 R14, desc[UR8][R14.64] ;  /* 0x000000080e0e7981 */ /* 0x000ee8000c1e1500 */
[----:B------:R-:W3:Y:S01]  /*1a900*/  LDL.64 R66, [R1+0xb20] ;  /* 0x000b200001427983 */ /* 0x000ee20000100a00 */
[----:B------:R-:W-:-:S03]  /*1a910*/  IMAD.WIDE R18, R2, 0x2, R62 ;  /* 0x0000000202127825 */ /* 0x000fc600078e023e */
[----:B------:R-:W3:Y:S04]  /*1a920*/  LDG.E.U16 R16, desc[UR8][R16.64] ;  /* 0x0000000810107981 */ /* 0x000ee8000c1e1500 */
[----:B------:R-:W3:Y:S04]  /*1a930*/  LDL.64 R62, [R1+0xac0] ;  /* 0x000ac000013e7983 */ /* 0x000ee80000100a00 */
[----:B------:R-:W3:Y:S01]  /*1a940*/  LDG.E.U16 R18, desc[UR8][R18.64] ;  /* 0x0000000812127981 */ /* 0x000ee2000c1e1500 */
[----:B--2---:R-:W-:-:S03]  /*1a950*/  IMAD.WIDE R12, R2, 0x2, R72 ;  /* 0x00000002020c7825 */ /* 0x004fc600078e0248 */
[----:B------:R-:W2:Y:S04]  /*1a960*/  LDL.64 R72, [R1+0xbe0] ;  /* 0x000be00001487983 */ /* 0x000ea80000100a00 */
[----:B------:R-:W4:Y:S04]  /*1a970*/  LDG.E.U16 R12, desc[UR8][R12.64] ;  /* 0x000000080c0c7981 */ /* 0x000f28000c1e1500 */
[----:B------:R0:W4:Y:S02]  /*1a980*/  LDG.E.U16 R13, desc[UR8][R56.64] ;  /* 0x00000008380d7981 */ /* 0x000124000c1e1500 */
[----:B0-----:R-:W-:-:S02]  /*1a990*/  IMAD.WIDE R56, R2, 0x2, R68 ;  /* 0x0000000202387825 */ /* 0x001fc400078e0244 */
[----:B------:R-:W4:Y:S04]  /*1a9a0*/  LDL.64 R68, [R1+0xb28] ;  /* 0x000b280001447983 */ /* 0x000f280000100a00 */
[----:B------:R0:W5:Y:S02]  /*1a9b0*/  LDG.E.U16 R15, desc[UR8][R56.64] ;  /* 0x00000008380f7981 */ /* 0x000164000c1e1500 */
[C---:B0-----:R-:W-:Y:S02]  /*1a9c0*/  IMAD.WIDE R56, R2.reuse, 0x2, R64 ;  /* 0x0000000202387825 */ /* 0x041fe400078e0240 */
[----:B------:R-:W5:Y:S04]  /*1a9d0*/  LDL.64 R64, [R1+0xac8] ;  /* 0x000ac80001407983 */ /* 0x000f680000100a00 */
[----:B------:R0:W5:Y:S02]  /*1a9e0*/  LDG.E.U16 R17, desc[UR8][R56.64] ;  /* 0x0000000838117981 */ /* 0x000164000c1e1500 */
[----:B0-----:R-:W-:-:S05]  /*1a9f0*/  IMAD.WIDE R56, R2, 0x2, R58 ;  /* 0x0000000202387825 */ /* 0x001fca00078e023a */
[----:B------:R3:W5:Y:S02]  /*1aa00*/  LDG.E.U16 R19, desc[UR8][R56.64] ;  /* 0x0000000838137981 */ /* 0x000764000c1e1500 */
[----:B---3--:R-:W-:Y:S02]  /*1aa10*/  IMAD.WIDE R56, R2, 0x2, R60 ;  /* 0x0000000202387825 */ /* 0x008fe400078e023c */
[----:B------:R-:W3:Y:S01]  /*1aa20*/  LDL.64 R60, [R1+0xa08] ;  /* 0x000a0800013c7983 */ /* 0x000ee20000100a00 */
[----:B------:R-:W-:-:S05]  /*1aa30*/  LOP3.LUT R58, R140, 0x10, RZ, 0x3c, !PT ;  /* 0x000000108c3a7812 */ /* 0x000fca00078e3cff */
[----:B------:R-:W-:Y:S04]  /*1aa40*/  STS.U16 [R58+UR4+0x10480], R23 ;  /* 0x010480173a007988 */ /* 0x000fe80008000404 */
[----:B------:R0:W-:Y:S04]  /*1aa50*/  STS.U16 [R58+UR4+0x18480], R22 ;  /* 0x018480163a007988 */ /* 0x0001e80008000404 */
[----:B------:R-:W-:Y:S01]  /*1aa60*/  STS.U16 [R58+UR4+0x10080], R25 ;  /* 0x010080193a007988 */ /* 0x000fe20008000404 */
[----:B0-----:R-:W-:-:S03]  /*1aa70*/  IMAD.WIDE R22, R2, 0x2, R70 ;  /* 0x0000000202167825 */ /* 0x001fc600078e0246 */
[----:B------:R-:W3:Y:S04]  /*1aa80*/  LDL.64 R70, [R1+0xa00] ;  /* 0x000a000001467983 */ /* 0x000ee80000100a00 */
[----:B------:R0:W-:Y:S04]  /*1aa90*/  STS.U16 [R58+UR4+0x18080], R24 ;  /* 0x018080183a007988 */ /* 0x0001e80008000404 */
[----:B------:R-:W3:Y:S01]  /*1aaa0*/  LDG.E.U16 R22, desc[UR8][R22.64] ;  /* 0x0000000816167981 */ /* 0x000ee2000c1e1500 */
[----:B0-----:R-:W-:-:S03]  /*1aab0*/  IMAD.WIDE R24, R2, 0x2, R66 ;  /* 0x0000000202187825 */ /* 0x001fc600078e0242 */
[----:B------:R-:W-:Y:S04]  /*1aac0*/  STS.U16 [R58+UR4+0x10880], R27 ;  /* 0x0108801b3a007988 */ /* 0x000fe80008000404 */
[----:B------:R-:W3:Y:S04]  /*1aad0*/  LDL.64 R66, [R1+0xee0] ;  /* 0x000ee00001427983 */ /* 0x000ee80000100a00 */
[----:B------:R0:W-:Y:S04]  /*1aae0*/  STS.U16 [R58+UR4+0x18880], R26 ;  /* 0x0188801a3a007988 */ /* 0x0001e80008000404 */
[----:B------:R-:W3:Y:S01]  /*1aaf0*/  LDG.E.U16 R24, desc[UR8][R24.64] ;  /* 0x0000000818187981 */ /* 0x000ee2000c1e1500 */
[----:B0-----:R-:W-:-:S03]  /*1ab00*/  IMAD.WIDE R26, R2, 0x2, R62 ;  /* 0x00000002021a7825 */ /* 0x001fc600078e023e */
[----:B------:R-:W3:Y:S04]  /*1ab10*/  LDL.64 R62, [R1+0xe70] ;  /* 0x000e7000013e7983 */ /* 0x000ee80000100a00 */
[----:B------:R-:W3:Y:S04]  /*1ab20*/  LDG.E.U16 R26, desc[UR8][R26.64] ;  /* 0x000000081a1a7981 */ /* 0x000ee8000c1e1500 */
[----:B------:R-:W-:Y:S04]  /*1ab30*/  STS.U16 [R58+UR4+0x10c80], R49 ;  /* 0x010c80313a007988 */ /* 0x000fe80008000404 */
[----:B------:R-:W-:Y:S04]  /*1ab40*/  STS.U16 [R58+UR4+0x18c80], R48 ;  /* 0x018c80303a007988 */ /* 0x000fe80008000404 */
[----:B------:R-:W-:Y:S04]  /*1ab50*/  STS.U16 [R58+UR4+0x11080], R3 ;  /* 0x011080033a007988 */ /* 0x000fe80008000404 */
[----:B------:R0:W-:Y:S01]  /*1ab60*/  STS.U16 [R58+UR4+0x19080], R28 ;  /* 0x0190801c3a007988 */ /* 0x0001e20008000404 */
[----:B--2---:R-:W-:-:S03]  /*1ab70*/  IMAD.WIDE R20, R2, 0x2, R72 ;  /* 0x0000000202147825 */ /* 0x004fc600078e0248 */
[----:B------:R-:W2:Y:S04]  /*1ab80*/  LDL.64 R72, [R1+0xa60] ;  /* 0x000a600001487983 */ /* 0x000ea80000100a00 */
[----:B------:R-:W2:Y:S04]  /*1ab90*/  LDG.E.U16 R20, desc[UR8][R20.64] ;  /* 0x0000000814147981 */ /* 0x000ea8000c1e1500 */
[----:B------:R4:W2:Y:S02]  /*1aba0*/  LDG.E.U16 R21, desc[UR8][R56.64] ;  /* 0x0000000838157981 */ /* 0x0008a4000c1e1500 */
[----:B----4-:R-:W-:-:S02]  /*1abb0*/  IMAD.WIDE R56, R2, 0x2, R68 ;  /* 0x0000000202387825 */ /* 0x010fc400078e0244 */
[----:B------:R-:W4:Y:S04]  /*1abc0*/  LDL.64 R68, [R1+0xee8] ;  /* 0x000ee80001447983 */ /* 0x000f280000100a00 */
[----:B------:R5:W4:Y:S02]  /*1abd0*/  LDG.E.U16 R23, desc[UR8][R56.64] ;  /* 0x0000000838177981 */ /* 0x000b24000c1e1500 */
[C---:B-----5:R-:W-:Y:S02]  /*1abe0*/  IMAD.WIDE R56, R2.reuse, 0x2, R64 ;  /* 0x0000000202387825 */ /* 0x060fe400078e0240 */
[----:B------:R-:W5:Y:S04]  /*1abf0*/  LDL.64 R64, [R1+0xe78] ;  /* 0x000e780001407983 */ /* 0x000f680000100a00 */
[----:B------:R1:W5:Y:S02]  /*1ac00*/  LDG.E.U16 R25, desc[UR8][R56.64] ;  /* 0x0000000838197981 */ /* 0x000364000c1e1500 */
[----:B-1----:R-:W-:-:S02]  /*1ac10*/  IMAD.WIDE R56, R2, 0x2, R74 ;  /* 0x0000000202387825 */ /* 0x002fc400078e024a */
[----:B------:R-:W5:Y:S04]  /*1ac20*/  LDL.64 R74, [R1+0xe10] ;  /* 0x000e1000014a7983 */ /* 0x000f680000100a00 */
[----:B------:R3:W5:Y:S02]  /*1ac30*/  LDG.E.U16 R27, desc[UR8][R56.64] ;  /* 0x00000008381b7981 */ /* 0x000764000c1e1500 */
[C---:B---3--:R-:W-:Y:S02]  /*1ac40*/  IMAD.WIDE R56, R2.reuse, 0x2, R60 ;  /* 0x0000000202387825 */ /* 0x048fe400078e023c */
[----:B------:R-:W3:Y:S04]  /*1ac50*/  LDL.64 R60, [R1+0xdb0] ;  /* 0x000db000013c7983 */ /* 0x000ee80000100a00 */
[----:B0-----:R-:W5:Y:S04]  /*1ac60*/  LDG.E.U16 R28, desc[UR8][R56.64] ;  /* 0x00000008381c7981 */ /* 0x001f68000c1e1500 */
[----:B------:R-:W5:Y:S04]  /*1ac70*/  LDL.64 R56, [R1+0xd50] ;  /* 0x000d500001387983 */ /* 0x000f680000100a00 */
[----:B------:R-:W-:Y:S04]  /*1ac80*/  STS.U16 [R58+UR4+0x11480], R30 ;  /* 0x0114801e3a007988 */ /* 0x000fe80008000404 */
[----:B------:R-:W-:Y:S04]  /*1ac90*/  STS.U16 [R58+UR4+0x19480], R33 ;  /* 0x019480213a007988 */ /* 0x000fe80008000404 */
[----:B------:R0:W-:Y:S04]  /*1aca0*/  STS.U16 [R58+UR4+0x11880], R32 ;  /* 0x011880203a007988 */ /* 0x0001e80008000404 */
[----:B------:R-:W-:Y:S01]  /*1acb0*/  STS.U16 [R58+UR4+0x19880], R31 ;  /* 0x0198801f3a007988 */ /* 0x000fe20008000404 */
[----:B------:R-:W-:-:S03]  /*1acc0*/  IMAD.WIDE R84, R2, 0x2, R66 ;  /* 0x0000000202547825 */ /* 0x000fc600078e0242 */
[----:B------:R-:W5:Y:S04]  /*1acd0*/  LDL.64 R66, [R1+0xcf0] ;  /* 0x000cf00001427983 */ /* 0x000f680000100a00 */
[----:B------:R-:W-:Y:S04]  /*1ace0*/  STS.U16 [R58+UR4+0x11c80], R35 ;  /* 0x011c80233a007988 */ /* 0x000fe80008000404 */
[----:B------:R-:W-:Y:S01]  /*1acf0*/  STS.U16 [R58+UR4+0x19c80], R34 ;  /* 0x019c80223a007988 */ /* 0x000fe20008000404 */
[C---:B0-----:R-:W-:Y:S01]  /*1ad00*/  IMAD.WIDE R32, R2.reuse, 0x2, R62 ;  /* 0x0000000202207825 */ /* 0x041fe200078e023e */
[----:B------:R-:W0:Y:S02]  /*1ad10*/  S2R R59, SR_TID.X ;  /* 0x00000000003b7919 */ /* 0x000e240000002100 */
[----:B------:R-:W5:Y:S04]  /*1ad20*/  LDL.64 R62, [R1+0xc90] ;  /* 0x000c9000013e7983 */ /* 0x000f680000100a00 */
[----:B------:R-:W-:Y:S04]  /*1ad30*/  STS.U16 [R58+UR4+0x12080], R54 ;  /* 0x012080363a007988 */ /* 0x000fe80008000404 */
[----:B------:R-:W-:Y:S04]  /*1ad40*/  STS.U16 [R58+UR4+0x1a080], R53 ;  /* 0x01a080353a007988 */ /* 0x000fe80008000404 */
[----:B------:R-:W-:Y:S04]  /*1ad50*/  STS.U16 [R58+UR4+0x12480], R6 ;  /* 0x012480063a007988 */ /* 0x000fe80008000404 */
[----:B------:R-:W-:Y:S04]  /*1ad60*/  STS.U16 [R58+UR4+0x1a480], R36 ;  /* 0x01a480243a007988 */ /* 0x000fe80008000404 */
[----:B------:R-:W-:Y:S04]  /*1ad70*/  STS.U16 [R58+UR4+0x12880], R47 ;  /* 0x0128802f3a007988 */ /* 0x000fe80008000404 */
[----:B------:R-:W-:Y:S04]  /*1ad80*/  STS.U16 [R58+UR4+0x1a880], R46 ;  /* 0x01a8802e3a007988 */ /* 0x000fe80008000404 */
[----:B------:R1:W-:Y:S04]  /*1ad90*/  STS.U16 [R58+UR4+0x12c80], R52 ;  /* 0x012c80343a007988 */ /* 0x0003e80008000404 */
[----:B------:R-:W5:Y:S04]  /*1ada0*/  LDG.E.U16 R32, desc[UR8][R32.64] ;  /* 0x0000000820207981 */ /* 0x000f68000c1e1500 */
[----:B------:R-:W5:Y:S04]  /*1adb0*/  LDG.E.U16 R84, desc[UR8][R84.64] ;  /* 0x0000000854547981 */ /* 0x000f68000c1e1500 */
[----:B-1----:R-:W5:Y:S01]  /*1adc0*/  LDL.64 R52, [R1+0xbd0] ;  /* 0x000bd00001347983 */ /* 0x002f620000100a00 */
[----:B--2---:R-:W-:-:S03]  /*1add0*/  IMAD.WIDE R48, R2, 0x2, R72 ;  /* 0x0000000202307825 */ /* 0x004fc600078e0248 */
[----:B------:R-:W2:Y:S04]  /*1ade0*/  LDL.64 R72, [R1+0xdb8] ;  /* 0x000db80001487983 */ /* 0x000ea80000100a00 */
[----:B------:R1:W2:Y:S02]  /*1adf0*/  LDG.E.U16 R3, desc[UR8][R48.64] ;  /* 0x0000000830037981 */ /* 0x0002a4000c1e1500 */
[C---:B-1----:R-:W-:Y:S02]  /*1ae00*/  IMAD.WIDE R48, R2.reuse, 0x2, R70 ;  /* 0x0000000202307825 */ /* 0x042fe400078e0246 */
[----:B------:R-:W2:Y:S04]  /*1ae10*/  LDL.64 R70, [R1+0xd58] ;  /* 0x000d580001467983 */ /* 0x000ea80000100a00 */
[----:B------:R1:W2:Y:S01]  /*1ae20*/  LDG.E.U16 R30, desc[UR8][R48.64] ;  /* 0x00000008301e7981 */ /* 0x0002a2000c1e1500 */
[----:B----4-:R-:W-:-:S03]  /*1ae30*/  IMAD.WIDE R86, R2, 0x2, R68 ;  /* 0x0000000202567825 */ /* 0x010fc600078e0244 */
[----:B------:R-:W4:Y:S01]  /*1ae40*/  LDL.64 R68, [R1+0xcf8] ;  /* 0x000cf80001447983 */ /* 0x000f220000100a00 */
[----:B---3--:R-:W-:-:S04]  /*1ae50*/  IMAD.WIDE R54, R2, 0x2, R60 ;  /* 0x0000000202367825 */ /* 0x008fc800078e023c */
[C---:B-----5:R-:W-:Y:S01]  /*1ae60*/  IMAD.WIDE R34, R2.reuse, 0x2, R74 ;  /* 0x0000000202227825 */ /* 0x060fe200078e024a */
[----:B------:R-:W3:Y:S03]  /*1ae70*/  LDL.64 R60, [R1+0xc38] ;  /* 0x000c3800013c7983 */ /* 0x000ee60000100a00 */
[C---:B-1----:R-:W-:Y:S01]  /*1ae80*/  IMAD.WIDE R48, R2.reuse, 0x2, R64 ;  /* 0x0000000202307825 */ /* 0x042fe200078e0240 */
[----:B------:R-:W5:Y:S04]  /*1ae90*/  LDG.E.U16 R6, desc[UR8][R54.64] ;  /* 0x0000000836067981 */ /* 0x000f68000c1e1500 */
[----:B------:R-:W5:Y:S04]  /*1aea0*/  LDL.64 R64, [R1+0xc98] ;  /* 0x000c980001407983 */ /* 0x000f680000100a00 */
[----:B------:R1:W5:Y:S04]  /*1aeb0*/  LDG.E.U16 R31, desc[UR8][R48.64] ;  /* 0x00000008301f7981 */ /* 0x000368000c1e1500 */
[----:B------:R-:W5:Y:S04]  /*1aec0*/  LDL.64 R54, [R1+0xbd8] ;  /* 0x000bd80001367983 */ /* 0x000f680000100a00 */
[----:B------:R-:W5:Y:S01]  /*1aed0*/  LDG.E.U16 R34, desc[UR8][R34.64] ;  /* 0x0000000822227981 */ /* 0x000f62000c1e1500 */
[----:B-1----:R-:W-:-:S03]  /*1aee0*/  IMAD.WIDE R48, R2, 0x2, R76 ;  /* 0x0000000202307825 */ /* 0x002fc600078e024c */
[----:B------:R-:W-:Y:S01]  /*1aef0*/  STS.U16 [R58+UR4+0x1ac80], R51 ;  /* 0x01ac80333a007988 */ /* 0x000fe20008000404 */
[----:B------:R-:W-:-:S03]  /*1af00*/  IMAD.WIDE R76, R2, 0x2, R56 ;  /* 0x00000002024c7825 */ /* 0x000fc600078e0238 */
[----:B------:R-:W5:Y:S04]  /*1af10*/  LDL.64 R56, [R1+0xc30] ;  /* 0x000c300001387983 */ /* 0x000f680000100a00 */
[----:B------:R-:W5:Y:S01]  /*1af20*/  LDG.E.U16 R33, desc[UR8][R48.64] ;  /* 0x0000000830217981 */ /* 0x000f62000c1e1500 */
[----:B------:R-:W-:-:S03]  /*1af30*/  IMAD.WIDE R46, R2, 0x2, R66 ;  /* 0x00000002022e7825 */ /* 0x000fc600078e0242 */
[----:B------:R-:W-:Y:S04]  /*1af40*/  STS.U16 [R58+UR4+0x13080], R45 ;  /* 0x0130802d3a007988 */ /* 0x000fe80008000404 */
[----:B------:R1:W5:Y:S04]  /*1af50*/  LDG.E.U16 R74, desc[UR8][R46.64] ;  /* 0x000000082e4a7981 */ /* 0x000368000c1e1500 */
[----:B------:R-:W-:Y:S04]  /*1af60*/  STS.U16 [R58+UR4+0x1b080], R44 ;  /* 0x01b0802c3a007988 */ /* 0x000fe80008000404 */
[----:B------:R0:W-:Y:S04]  /*1af70*/  STS.U16 [R58+UR4+0x13480], R50 ;  /* 0x013480323a007988 */ /* 0x0001e80008000404 */
[----:B------:R-:W5:Y:S01]  /*1af80*/  LDG.E.U16 R76, desc[UR8][R76.64] ;  /* 0x000000084c4c7981 */ /* 0x000f62000c1e1500 */
[----:B-1----:R-:W-:-:S03]  /*1af90*/  IMAD.WIDE R46, R2, 0x2, R62 ;  /* 0x00000002022e7825 */ /* 0x002fc600078e023e */
[----:B------:R-:W5:Y:S04]  /*1afa0*/  LDL.64 R62, [R1+0xb18] ;  /* 0x000b1800013e7983 */ /* 0x000f680000100a00 */
[----:B0-----:R-:W5:Y:S04]  /*1afb0*/  LDL.64 R50, [R1+0xb78] ;  /* 0x000b780001327983 */ /* 0x001f680000100a00 */
[----:B------:R-:W-:Y:S04]  /*1afc0*/  STS.U16 [R58+UR4+0x1b480], R43 ;  /* 0x01b4802b3a007988 */ /* 0x000fe80008000404 */
[----:B------:R-:W-:Y:S04]  /*1afd0*/  STS.U16 [R58+UR4+0x13880], R29 ;  /* 0x0138801d3a007988 */ /* 0x000fe80008000404 */
[----:B------:R-:W-:Y:S04]  /*1afe0*/  STS.U16 [R58+UR4+0x1b880], R38 ;  /* 0x01b880263a007988 */ /* 0x000fe80008000404 */
[----:B------:R0:W-:Y:S04]  /*1aff0*/  STS.U16 [R58+UR4+0x13c80], R39 ;  /* 0x013c80273a007988 */ /* 0x0001e80008000404 */
[----:B------:R-:W5:Y:S01]  /*1b000*/  LDG.E.U16 R86, desc[UR8][R86.64] ;  /* 0x0000000856567981 */ /* 0x000f62000c1e1500 */
[----:B0-----:R-:W-:-:S03]  /*1b010*/  IMAD.WIDE R38, R2, 0x2, R52 ;  /* 0x0000000202267825 */ /* 0x001fc600078e0234 */
[----:B------:R-:W5:Y:S01]  /*1b020*/  LDL.64 R52, [R1+0xa50] ;  /* 0x000a500001347983 */ /* 0x000f620000100a00 */
[----:B--2---:R-:W-:-:S03]  /*1b030*/  IMAD.WIDE R48, R2, 0x2, R72 ;  /* 0x0000000202307825 */ /* 0x004fc600078e0248 */
[----:B------:R-:W2:Y:S04]  /*1b040*/  LDG.E.U16 R72, desc[UR8][R46.64] ;  /* 0x000000082e487981 */ /* 0x000ea8000c1e1500 */
[----:B------:R0:W2:Y:S02]  /*1b050*/  LDG.E.U16 R35, desc[UR8][R48.64] ;  /* 0x0000000830237981 */ /* 0x0000a4000c1e1500 */
[----:B0-----:R-:W-:-:S05]  /*1b060*/  IMAD.WIDE R48, R2, 0x2, R70 ;  /* 0x0000000202307825 */ /* 0x001fca00078e0246 */
[----:B------:R4:W2:Y:S02]  /*1b070*/  LDG.E.U16 R36, desc[UR8][R48.64] ;  /* 0x0000000830247981 */ /* 0x0008a4000c1e1500 */
[----:B----4-:R-:W-:Y:S01]  /*1b080*/  IMAD.WIDE R48, R2, 0x2, R68 ;  /* 0x0000000202307825 */ /* 0x010fe200078e0244 */
[----:B------:R-:W-:-:S03]  /*1b090*/  LOP3.LUT R46, R59, 0x40, RZ, 0xc0, !PT ;  /* 0x000000403b2e7812 */ /* 0x000fc600078ec0ff */
[C---:B---3--:R-:W-:Y:S01]  /*1b0a0*/  IMAD.WIDE R44, R2.reuse, 0x2, R60 ;  /* 0x00000002022c7825 */ /* 0x048fe200078e023c */
[----:B------:R5:W3:Y:S04]  /*1b0b0*/  LDG.E.U16 R75, desc[UR8][R48.64] ;  /* 0x00000008304b7981 */ /* 0x000ae8000c1e1500 */
[----:B------:R0:W4:Y:S04]  /*1b0c0*/  LDG.E.U16 R71, desc[UR8][R44.64] ;  /* 0x000000082c477981 */ /* 0x000128000c1e1500 */
[----:B------:R-:W2:Y:S01]  /*1b0d0*/  LDL.64 R60, [R1+0xa58] ;  /* 0x000a5800013c7983 */ /* 0x000ea20000100a00 */
[----:B-----5:R-:W-:-:S03]  /*1b0e0*/  IMAD.WIDE R48, R2, 0x2, R64 ;  /* 0x0000000202307825 */ /* 0x020fc600078e0240 */
[----:B------:R-:W5:Y:S04]  /*1b0f0*/  LDL.64 R64, [R1+0xb70] ;  /* 0x000b700001407983 */ /* 0x000f680000100a00 */
[----:B------:R1:W2:Y:S01]  /*1b100*/  LDG.E.U16 R73, desc[UR8][R48.64] ;  /* 0x0000000830497981 */ /* 0x0002a2000c1e1500 */
[----:B0-----:R-:W-:-:S03]  /*1b110*/  IMAD.WIDE R44, R2, 0x2, R54 ;  /* 0x00000002022c7825 */ /* 0x001fc600078e0236 */
[----:B------:R-:W2:Y:S04]  /*1b120*/  LDL.64 R54, [R1+0xb10] ;  /* 0x000b100001367983 */ /* 0x000ea80000100a00 */
[----:B------:R0:W-:Y:S01]  /*1b130*/  STS.U16 [R58+UR4+0x1bc80], R41 ;  /* 0x01bc80293a007988 */ /* 0x0001e20008000404 */
[----:B-1----:R-:W-:-:S03]  /*1b140*/  LOP3.LUT R48, R59, 0x3f, RZ, 0xc0, !PT ;  /* 0x0000003f3b307812 */ /* 0x002fc600078ec0ff */
[----:B------:R-:W2:Y:S01]  /*1b150*/  LDG.E.U16 R68, desc[UR8][R38.64] ;  /* 0x0000000826447981 */ /* 0x000ea2000c1e1500 */
[----:B------:R-:W-:-:S03]  /*1b160*/  SHF.L.U32 R48, R48, 0x1, RZ ;  /* 0x0000000130307819 */ /* 0x000fc600000006ff */
[----:B------:R-:W3:Y:S01]  /*1b170*/  LDG.E.U16 R69, desc[UR8][R44.64] ;  /* 0x000000082c457981 */ /* 0x000ee2000c1e1500 */
[----:B------:R-:W-:Y:S01]  /*1b180*/  LEA R48, R46, R48, 0x8 ;  /* 0x000000302e307211 */ /* 0x000fe200078e40ff */
[----:B------:R-:W-:Y:S02]  /*1b190*/  IMAD.WIDE R46, R2, 0x2, R56 ;  /* 0x00000002022e7825 */ /* 0x000fe400078e0238 */
[----:B0-----:R-:W3:Y:S04]  /*1b1a0*/  LDL.64 R58, [R1+0x9f8] ;  /* 0x0009f800013a7983 */ /* 0x001ee80000100a00 */
[----:B------:R-:W3:Y:S01]  /*1b1b0*/  LDG.E.U16 R70, desc[UR8][R46.64] ;  /* 0x000000082e467981 */ /* 0x000ee2000c1e1500 */
[----:B------:R-:W-:-:S03]  /*1b1c0*/  LOP3.LUT R29, R48, 0x20, RZ, 0x3c, !PT ;  /* 0x00000020301d7812 */ /* 0x000fc600078e3cff */
[----:B------:R-:W3:Y:S04]  /*1b1d0*/  LDL.64 R56, [R1+0x9f0] ;  /* 0x0009f00001387983 */ /* 0x000ee80000100a00 */
[----:B------:R-:W3:Y:S04]  /*1b1e0*/  LDL.64 R46, [R1+0xab8] ;  /* 0x000ab800012e7983 */ /* 0x000ee80000100a00 */
[----:B------:R0:W-:Y:S04]  /*1b1f0*/  STS.U16 [R29+UR4+0x18500], R40 ;  /* 0x018500281d007988 */ /* 0x0001e80008000404 */
[----:B------:R-:W4:Y:S01]  /*1b200*/  LDL.64 R48, [R1+0xed8] ;  /* 0x000ed80001307983 */ /* 0x000f220000100a00 */
[----:B0-----:R-:W-:-:S03]  /*1b210*/  IMAD.WIDE R40, R2, 0x2, R50 ;  /* 0x0000000202287825 */ /* 0x001fc600078e0232 */
[----:B------:R-:W4:Y:S04]  /*1b220*/  LDL.64 R50, [R1+0xf40] ;  /* 0x000f400001327983 */ /* 0x000f280000100a00 */
[----:B------:R0:W-:Y:S04]  /*1b230*/  STS.U16 [R29+UR4+0x10500], R42 ;  /* 0x0105002a1d007988 */ /* 0x0001e80008000404 */
[----:B------:R1:W4:Y:S04]  /*1b240*/  LDG.E.U16 R67, desc[UR8][R40.64] ;  /* 0x0000000828437981 */ /* 0x000328000c1e1500 */
[----:B0-----:R-:W4:Y:S01]  /*1b250*/  LDL.64 R42, [R1+0xed0] ;  /* 0x000ed000012a7983 */ /* 0x001f220000100a00 */
[----:B-1----:R-:W-:-:S04]  /*1b260*/  IMAD.WIDE R40, R2, 0x2, R62 ;  /* 0x0000000202287825 */ /* 0x002fc800078e023e */
[----:B------:R-:W-:-:S04]  /*1b270*/  IMAD.WIDE R44, R96, 0x2, R134 ;  /* 0x00000002602c7825 */ /* 0x000fc800078e0286 */
[----:B------:R-:W-:-:S05]  /*1b280*/  IMAD.WIDE R44, R2, 0x2, R44 ;  /* 0x00000002022c7825 */ /* 0x000fca00078e022c */
[----:B------:R-:W4:Y:S04]  /*1b290*/  LDG.E.U16 R98, desc[UR8][R44.64] ;  /* 0x000000082c627981 */ /* 0x000f28000c1e1500 */
[----:B------:R-:W4:Y:S01]  /*1b2a0*/  LDL.64 R44, [R1+0xda0] ;  /* 0x000da000012c7983 */ /* 0x000f220000100a00 */
[----:B-----5:R-:W-:-:S03]  /*1b2b0*/  IMAD.WIDE R38, R2, 0x2, R64 ;  /* 0x0000000202267825 */ /* 0x020fc600078e0240 */
[----:B------:R-:W5:Y:S04]  /*1b2c0*/  LDG.E.U16 R65, desc[UR8][R40.64] ;  /* 0x0000000828417981 */ /* 0x000f68000c1e1500 */
[----:B------:R2:W5:Y:S04]  /*1b2d0*/  LDG.E.U16 R66, desc[UR8][R38.64] ;  /* 0x0000000826427981 */ /* 0x000568000c1e1500 */
[----:B------:R-:W5:Y:S01]  /*1b2e0*/  LDL.64 R40, [R1+0xe08] ;  /* 0x000e080001287983 */ /* 0x000f620000100a00 */
[----:B--2---:R-:W-:-:S03]  /*1b2f0*/  IMAD.WIDE R38, R2, 0x2, R54 ;  /* 0x0000000202267825 */ /* 0x004fc600078e0236 */
[----:B------:R-:W2:Y:S04]  /*1b300*/  LDL.64 R54, [R1+0xe68] ;  /* 0x000e680001367983 */ /* 0x000ea80000100a00 */
[----:B------:R3:W5:Y:S02]  /*1b310*/  LDG.E.U16 R64, desc[UR8][R38.64] ;  /* 0x0000000826407981 */ /* 0x000764000c1e1500 */
[C---:B---3--:R-:W-:Y:S02]  /*1b320*/  IMAD.WIDE R38, R2.reuse, 0x2, R46 ;  /* 0x0000000202267825 */ /* 0x048fe400078e022e */
[----:B------:R-:W3:Y:S04]  /*1b330*/  LDL.64 R46, [R1+0xe60] ;  /* 0x000e6000012e7983 */ /* 0x000ee80000100a00 */
[----:B------:R0:W5:Y:S02]  /*1b340*/  LDG.E.U16 R63, desc[UR8][R38.64] ;  /* 0x00000008263f7981 */ /* 0x000164000c1e1500 */
[----:B0-----:R-:W-:-:S02]  /*1b350*/  IMAD.WIDE R38, R2, 0x2, R78 ;  /* 0x0000000202267825 */ /* 0x001fc400078e024e */
[----:B------:R-:W5:Y:S04]  /*1b360*/  LDL.64 R78, [R1+0xe00] ;  /* 0x000e0000014e7983 */ /* 0x000f680000100a00 */
[----:B------:R0:W5:Y:S02]  /*1b370*/  LDG.E.U16 R62, desc[UR8][R38.64] ;  /* 0x00000008263e7981 */ /* 0x000164000c1e1500 */
[----:B0-----:R-:W-:-:S05]  /*1b380*/  IMAD.WIDE R38, R2, 0x2, R60 ;  /* 0x0000000202267825 */ /* 0x001fca00078e023c */
[----:B------:R0:W5:Y:S02]  /*1b390*/  LDG.E.U16 R61, desc[UR8][R38.64] ;  /* 0x00000008263d7981 */ /* 0x000164000c1e1500 */
[C---:B0-----:R-:W-:Y:S02]  /*1b3a0*/  IMAD.WIDE R38, R2.reuse, 0x2, R52 ;  /* 0x0000000202267825 */ /* 0x041fe400078e0234 */
[----:B------:R-:W5:Y:S04]  /*1b3b0*/  LDL.64 R52, [R1+0xda8] ;  /* 0x000da80001347983 */ /* 0x000f680000100a00 */
[----:B------:R0:W5:Y:S01]  /*1b3c0*/  LDG.E.U16 R60, desc[UR8][R38.64] ;  /* 0x00000008263c7981 */ /* 0x000162000c1e1500 */
[----:B----4-:R-:W-:-:S03]  /*1b3d0*/  IMAD.WIDE R92, R2, 0x2, R50 ;  /* 0x00000002025c7825 */ /* 0x010fc600078e0232 */
[----:B------:R-:W4:Y:S01]  /*1b3e0*/  LDL.64 R50, [R1+0xd48] ;  /* 0x000d480001327983 */ /* 0x000f220000100a00 */
[----:B------:R-:W-:-:S03]  /*1b3f0*/  IMAD.WIDE R82, R2, 0x2, R48 ;  /* 0x0000000202527825 */ /* 0x000fc600078e0230 */
[----:B------:R-:W4:Y:S01]  /*1b400*/  LDL.64 R48, [R1+0xd40] ;  /* 0x000d400001307983 */ /* 0x000f220000100a00 */
[----:B0-----:R-:W-:-:S03]  /*1b410*/  IMAD.WIDE R38, R2, 0x2, R58 ;  /* 0x0000000202267825 */ /* 0x001fc600078e023a */
[----:B------:R0:W-:Y:S04]  /*1b420*/  STS.U16 [R29+UR4+0x18100], R37 ;  /* 0x018100251d007988 */ /* 0x0001e80008000404 */
[----:B------:R1:W4:Y:S01]  /*1b430*/  LDG.E.U16 R59, desc[UR8][R38.64] ;  /* 0x00000008263b7981 */ /* 0x000322000c1e1500 */
[----:B------:R-:W-:-:S03]  /*1b440*/  IMAD.WIDE R80, R2, 0x2, R42 ;  /* 0x0000000202507825 */ /* 0x000fc600078e022a */
[----:B------:R-:W4:Y:S04]  /*1b450*/  LDL.64 R42, [R1+0xce8] ;  /* 0x000ce800012a7983 */ /* 0x000f280000100a00 */
[----:B------:R-:W4:Y:S01]  /*1b460*/  LDG.E.U16 R80, desc[UR8][R80.64] ;  /* 0x0000000850507981 */ /* 0x000f22000c1e1500 */
[----:B-1----:R-:W-:-:S03]  /*1b470*/  IMAD.WIDE R38, R2, 0x2, R56 ;  /* 0x0000000202267825 */ /* 0x002fc600078e0238 */
[----:B------:R-:W4:Y:S04]  /*1b480*/  LDG.E.U16 R82, desc[UR8][R82.64] ;  /* 0x0000000852527981 */ /* 0x000f28000c1e1500 */
[----:B------:R2:W4:Y:S01]  /*1b490*/  LDG.E.U16 R58, desc[UR8][R38.64] ;  /* 0x00000008263a7981 */ /* 0x000522000c1e1500 */
[----:B------:R-:W-:-:S03]  /*1b4a0*/  IMAD.WIDE R94, R94, 0x2, R134 ;  /* 0x000000025e5e7825 */ /* 0x000fc600078e0286 */
[----:B------:R-:W4:Y:S01]  /*1b4b0*/  LDG.E.U16 R92, desc[UR8][R92.64] ;  /* 0x000000085c5c7981 */ /* 0x000f22000c1e1500 */
[----:B--2---:R-:W-:-:S05]  /*1b4c0*/  IMAD.WIDE R38, R2, 0x2, R54 ;  /* 0x0000000202267825 */ /* 0x004fca00078e0236 */
[----:B------:R3:W2:Y:S02]  /*1b4d0*/  LDG.E.U16 R57, desc[UR8][R38.64] ;  /* 0x0000000826397981 */ /* 0x0006a4000c1e1500 */
[C---:B---3--:R-:W-:Y:S02]  /*1b4e0*/  IMAD.WIDE R38, R2.reuse, 0x2, R46 ;  /* 0x0000000202267825 */ /* 0x048fe400078e022e */
[----:B------:R-:W3:Y:S04]  /*1b4f0*/  LDL.64 R46, [R1+0xce0] ;  /* 0x000ce000012e7983 */ /* 0x000ee80000100a00 */
[----:B------:R5:W2:Y:S02]  /*1b500*/  LDG.E.U16 R56, desc[UR8][R38.64] ;  /* 0x0000000826387981 */ /* 0x000aa4000c1e1500 */
[----:B-----5:R-:W-:-:S02]  /*1b510*/  IMAD.WIDE R38, R2, 0x2, R40 ;  /* 0x0000000202267825 */ /* 0x020fc400078e0228 */
[----:B------:R-:W5:Y:S04]  /*1b520*/  LDL.64 R40, [R1+0xc88] ;  /* 0x000c880001287983 */ /* 0x000f680000100a00 */
[----:B------:R1:W2:Y:S02]  /*1b530*/  LDG.E.U16 R55, desc[UR8][R38.64] ;  /* 0x0000000826377981 */ /* 0x0002a4000c1e1500 */
[C---:B-1----:R-:W-:Y:S02]  /*1b540*/  IMAD.WIDE R38, R2.reuse, 0x2, R78 ;  /* 0x0000000202267825 */ /* 0x042fe400078e024e */
[----:B------:R-:W2:Y:S04]  /*1b550*/  LDL.64 R78, [R1+0xc20] ;  /* 0x000c2000014e7983 */ /* 0x000ea80000100a00 */
[----:B------:R1:W2:Y:S02]  /*1b560*/  LDG.E.U16 R54, desc[UR8][R38.64] ;  /* 0x0000000826367981 */ /* 0x0002a4000c1e1500 */
[----:B-1----:R-:W-:-:S05]  /*1b570*/  IMAD.WIDE R38, R2, 0x2, R52 ;  /* 0x0000000202267825 */ /* 0x002fca00078e0234 */
[----:B------:R1:W2:Y:S02]  /*1b580*/  LDG.E.U16 R53, desc[UR8][R38.64] ;  /* 0x0000000826357981 */ /* 0x0002a4000c1e1500 */
[C---:B-1----:R-:W-:Y:S02]  /*1b590*/  IMAD.WIDE R38, R2.reuse, 0x2, R44 ;  /* 0x0000000202267825 */ /* 0x042fe400078e022c */
[----:B------:R-:W2:Y:S04]  /*1b5a0*/  LDL.64 R44, [R1+0xc28] ;  /* 0x000c2800012c7983 */ /* 0x000ea80000100a00 */
[----:B------:R4:W2:Y:S02]  /*1b5b0*/  LDG.E.U16 R52, desc[UR8][R38.64] ;  /* 0x0000000826347981 */ /* 0x0008a4000c1e1500 */
[----:B----4-:R-:W-:-:S05]  /*1b5c0*/  IMAD.WIDE R38, R2, 0x2, R50 ;  /* 0x0000000202267825 */ /* 0x010fca00078e0232 */
[----:B------:R1:W4:Y:S02]  /*1b5d0*/  LDG.E.U16 R51, desc[UR8][R38.64] ;  /* 0x0000000826337981 */ /* 0x000324000c1e1500 */
[----:B-1----:R-:W-:-:S05]  /*1b5e0*/  IMAD.WIDE R38, R2, 0x2, R48 ;  /* 0x0000000202267825 */ /* 0x002fca00078e0230 */
[----:B------:R1:W4:Y:S02]  /*1b5f0*/  LDG.E.U16 R50, desc[UR8][R38.64] ;  /* 0x0000000826327981 */ /* 0x000324000c1e1500 */
[C---:B-1----:R-:W-:Y:S02]  /*1b600*/  IMAD.WIDE R38, R2.reuse, 0x2, R42 ;  /* 0x0000000202267825 */ /* 0x042fe400078e022a */
[----:B------:R-:W4:Y:S04]  /*1b610*/  LDL.64 R42, [R1+0xbc8] ;  /* 0x000bc800012a7983 */ /* 0x000f280000100a00 */
[----:B------:R3:W4:Y:S02]  /*1b620*/  LDG.E.U16 R49, desc[UR8][R38.64] ;  /* 0x0000000826317981 */ /* 0x000724000c1e1500 */
[----:B---3--:R-:W-:-:S05]  /*1b630*/  IMAD.WIDE R38, R2, 0x2, R46 ;  /* 0x0000000202267825 */ /* 0x008fca00078e022e */
[----:B------:R5:W3:Y:S02]  /*1b640*/  LDG.E.U16 R48, desc[UR8][R38.64] ;  /* 0x0000000826307981 */ /* 0x000ae4000c1e1500 */
[C---:B-----5:R-:W-:Y:S02]  /*1b650*/  IMAD.WIDE R38, R2.reuse, 0x2, R40 ;  /* 0x0000000202267825 */ /* 0x060fe400078e0228 */
[----:B------:R-:W5:Y:S04]  /*1b660*/  LDL.64 R40, [R1+0xb68] ;  /* 0x000b680001287983 */ /* 0x000f680000100a00 */
[----:B------:R1:W3:Y:S02]  /*1b670*/  LDG.E.U16 R47, desc[UR8][R38.64] ;  /* 0x00000008262f7981 */ /* 0x0002e4000c1e1500 */
[----:B-1----:R-:W-:-:S02]  /*1b680*/  IMAD.WIDE R38, R2, 0x2, R120 ;  /* 0x0000000202267825 */ /* 0x002fc400078e0278 */
[----:B------:R-:W3:Y:S04]  /*1b690*/  LDL.64 R120, [R1+0xb08] ;  /* 0x000b080001787983 */ /* 0x000ee80000100a00 */
[----:B------:R2:W3:Y:S02]  /*1b6a0*/  LDG.E.U16 R46, desc[UR8][R38.64] ;  /* 0x00000008262e7981 */ /* 0x0004e4000c1e1500 */
[----:B--2---:R-:W-:-:S05]  /*1b6b0*/  IMAD.WIDE R38, R2, 0x2, R44 ;  /* 0x0000000202267825 */ /* 0x004fca00078e022c */
[----:B------:R1:W2:Y:S02]  /*1b6c0*/  LDG.E.U16 R45, desc[UR8][R38.64] ;  /* 0x00000008262d7981 */ /* 0x0002a4000c1e1500 */
[C---:B-1----:R-:W-:Y:S02]  /*1b6d0*/  IMAD.WIDE R38, R2.reuse, 0x2, R78 ;  /* 0x0000000202267825 */ /* 0x042fe400078e024e */
[----:B------:R-:W2:Y:S04]  /*1b6e0*/  LDL.64 R78, [R1+0xb00] ;  /* 0x000b0000014e7983 */ /* 0x000ea80000100a00 */
[----:B------:R4:W2:Y:S02]  /*1b6f0*/  LDG.E.U16 R44, desc[UR8][R38.64] ;  /* 0x00000008262c7981 */ /* 0x0008a4000c1e1500 */
[----:B----4-:R-:W-:-:S05]  /*1b700*/  IMAD.WIDE R38, R2, 0x2, R42 ;  /* 0x0000000202267825 */ /* 0x010fca00078e022a */
[----:B------:R1:W4:Y:S02]  /*1b710*/  LDG.E.U16 R43, desc[UR8][R38.64] ;  /* 0x00000008262b7981 */ /* 0x000324000c1e1500 */
[C---:B-1----:R-:W-:Y:S02]  /*1b720*/  IMAD.WIDE R38, R2.reuse, 0x2, R124 ;  /* 0x0000000202267825 */ /* 0x042fe400078e027c */
[----:B------:R-:W4:Y:S04]  /*1b730*/  LDL.64 R124, [R1+0xaa0] ;  /* 0x000aa000017c7983 */ /* 0x000f280000100a00 */
[----:B------:R5:W4:Y:S02]  /*1b740*/  LDG.E.U16 R42, desc[UR8][R38.64] ;  /* 0x00000008262a7981 */ /* 0x000b24000c1e1500 */
[----:B-----5:R-:W-:-:S05]  /*1b750*/  IMAD.WIDE R38, R2, 0x2, R40 ;  /* 0x0000000202267825 */ /* 0x020fca00078e0228 */
[----:B------:R1:W5:Y:S02]  /*1b760*/  LDG.E.U16 R41, desc[UR8][R38.64] ;  /* 0x0000000826297981 */ /* 0x000364000c1e1500 */
[C---:B-1----:R-:W-:Y:S02]  /*1b770*/  IMAD.WIDE R38, R2.reuse, 0x2, R126 ;  /* 0x0000000202267825 */ /* 0x042fe400078e027e */
[----:B------:R-:W5:Y:S04]  /*1b780*/  LDL.64 R126, [R1+0xa40] ;  /* 0x000a4000017e7983 */ /* 0x000f680000100a00 */
[----:B------:R3:W5:Y:S02]  /*1b790*/  LDG.E.U16 R40, desc[UR8][R38.64] ;  /* 0x0000000826287981 */ /* 0x000764000c1e1500 */
[----:B---3--:R-:W-:-:S02]  /*1b7a0*/  IMAD.WIDE R38, R2, 0x2, R120 ;  /* 0x0000000202267825 */ /* 0x008fc400078e0278 */
[----:B------:R-:W3:Y:S04]  /*1b7b0*/  LDL.64 R120, [R1+0x9e8] ;  /* 0x0009e80001787983 */ /* 0x000ee80000100a00 */
[----:B------:R-:W3:Y:S01]  /*1b7c0*/  LDG.E.U16 R39, desc[UR8][R38.64] ;  /* 0x0000000826277981 */ /* 0x000ee2000c1e1500 */
[----:B--2---:R-:W-:-:S05]  /*1b7d0*/  IMAD.WIDE R78, R2, 0x2, R78 ;  /* 0x00000002024e7825 */ /* 0x004fca00078e024e */
[----:B------:R1:W2:Y:S02]  /*1b7e0*/  LDG.E.U16 R38, desc[UR8][R78.64] ;  /* 0x000000084e267981 */ /* 0x0002a4000c1e1500 */
[C---:B-1----:R-:W-:Y:S02]  /*1b7f0*/  IMAD.WIDE R78, R2.reuse, 0x2, R122 ;  /* 0x00000002024e7825 */ /* 0x042fe400078e027a */
[----:B------:R-:W2:Y:S04]  /*1b800*/  LDL.64 R122, [R1+0xf38] ;  /* 0x000f3800017a7983 */ /* 0x000ea80000100a00 */
[----:B0-----:R4:W2:Y:S02]  /*1b810*/  LDG.E.U16 R37, desc[UR8][R78.64] ;  /* 0x000000084e257981 */ /* 0x0018a4000c1e1500 */
[----:B----4-:R-:W-:-:S02]  /*1b820*/  IMAD.WIDE R78, R2, 0x2, R124 ;  /* 0x00000002024e7825 */ /* 0x010fc400078e027c */
[----:B------:R-:W4:Y:S04]  /*1b830*/  LDL.64 R124, [R1+0xf30] ;  /* 0x000f3000017c7983 */ /* 0x000f280000100a00 */
[----:B------:R0:W4:Y:S02]  /*1b840*/  LDG.E.U16 R77, desc[UR8][R78.64] ;  /* 0x000000084e4d7981 */ /* 0x000124000c1e1500 */
[C---:B0-----:R-:W-:Y:S02]  /*1b850*/  IMAD.WIDE R78, R2.reuse, 0x2, R130 ;  /* 0x00000002024e7825 */ /* 0x041fe400078e0282 */
[----:B------:R-:W4:Y:S04]  /*1b860*/  LDL.64 R130, [R1+0xec8] ;  /* 0x000ec80001827983 */ /* 0x000f280000100a00 */
[----:B------:R5:W4:Y:S02]  /*1b870*/  LDG.E.U16 R81, desc[UR8][R78.64] ;  /* 0x000000084e517981 */ /* 0x000b24000c1e1500 */
[----:B-----5:R-:W-:-:S02]  /*1b880*/  IMAD.WIDE R78, R2, 0x2, R126 ;  /* 0x00000002024e7825 */ /* 0x020fc400078e027e */
[----:B------:R-:W5:Y:S04]  /*1b890*/  LDL.64 R126, [R1+0xec0] ;  /* 0x000ec000017e7983 */ /* 0x000f680000100a00 */
[----:B------:R3:W5:Y:S02]  /*1b8a0*/  LDG.E.U16 R83, desc[UR8][R78.64] ;  /* 0x000000084e537981 */ /* 0x000764000c1e1500 */
[C---:B---3--:R-:W-:Y:S02]  /*1b8b0*/  IMAD.WIDE R78, R2.reuse, 0x2, R120 ;  /* 0x00000002024e7825 */ /* 0x048fe400078e0278 */
[----:B------:R-:W3:Y:S04]  /*1b8c0*/  LDL.64 R120, [R1+0xe58] ;  /* 0x000e580001787983 */ /* 0x000ee80000100a00 */
[----:B------:R0:W3:Y:S02]  /*1b8d0*/  LDG.E.U16 R85, desc[UR8][R78.64] ;  /* 0x000000084e557981 */ /* 0x0000e4000c1e1500 */
[----:B0-----:R-:W-:-:S02]  /*1b8e0*/  IMAD.WIDE R78, R2, 0x2, R128 ;  /* 0x00000002024e7825 */ /* 0x001fc400078e0280 */
[----:B------:R-:W3:Y:S04]  /*1b8f0*/  LDL.64 R128, [R1+0xe50] ;  /* 0x000e500001807983 */ /* 0x000ee80000100a00 */
[----:B------:R2:W3:Y:S02]  /*1b900*/  LDG.E.U16 R87, desc[UR8][R78.64] ;  /* 0x000000084e577981 */ /* 0x0004e4000c1e1500 */
[----:B--2---:R-:W-:Y:S02]  /*1b910*/  IMAD.WIDE R78, R2, 0x2, R122 ;  /* 0x00000002024e7825 */ /* 0x004fe400078e027a */
[----:B------:R-:W2:Y:S04]  /*1b920*/  LDL.64 R122, [R1+0xdf8] ;  /* 0x000df800017a7983 */ /* 0x000ea80000100a00 */
[----:B------:R4:W2:Y:S01]  /*1b930*/  LDG.E.U16 R89, desc[UR8][R78.64] ;  /* 0x000000084e597981 */ /* 0x0008a2000c1e1500 */
[----:B------:R-:W-:-:S04]  /*1b940*/  IMAD.WIDE R96, R96, 0x2, R136 ;  /* 0x0000000260607825 */ /* 0x000fc800078e0288 */
[----:B------:R-:W-:-:S04]  /*1b950*/  IMAD.WIDE R94, R2, 0x2, R94 ;  /* 0x00000002025e7825 */ /* 0x000fc800078e025e */
[C---:B------:R-:W-:Y:S02]  /*1b960*/  IMAD.WIDE R96, R2.reuse, 0x2, R96 ;  /* 0x0000000202607825 */ /* 0x040fe400078e0260 */
[----:B------:R-:W2:Y:S04]  /*1b970*/  LDG.E.U16 R94, desc[UR8][R94.64] ;  /* 0x000000085e5e7981 */ /* 0x000ea8000c1e1500 */
[----:B------:R-:W2:Y:S01]  /*1b980*/  LDG.E.U16 R96, desc[UR8][R96.64] ;  /* 0x0000000860607981 */ /* 0x000ea2000c1e1500 */
[----:B----4-:R-:W-:-:S03]  /*1b990*/  IMAD.WIDE R78, R2, 0x2, R124 ;  /* 0x00000002024e7825 */ /* 0x010fc600078e027c */
        /* <DEDUP_REMOVED lines=15> */
[----:B------:R-:W2:Y:S02]  /*1ba90*/  LDL.64 R122, [R1+0xcd8] ;  /* 0x000cd800017a7983 */ /* 0x000ea40000100a00 */
[----:B------:R-:W-:-:S04]  /*1baa0*/  IMAD R100, R162, 0x6, RZ ;  /* 0x00000006a2647824 */ /* 0x000fc800078e02ff */
[----:B------:R-:W-:-:S04]  /*1bab0*/  IMAD.WIDE R102, R100, 0x2, R134 ;  /* 0x0000000264667825 */ /* 0x000fc800078e0286 */
[----:B------:R-:W-:-:S04]  /*1bac0*/  IMAD.WIDE R100, R100, 0x2, R136 ;  /* 0x0000000264647825 */ /* 0x000fc800078e0288 */
[----:B------:R-:W-:Y:S02]  /*1bad0*/  IMAD R104, R162, 0x5, RZ ;  /* 0x00000005a2687824 */ /* 0x000fe400078e02ff */
[----:B------:R-:W-:-:S04]  /*1bae0*/  IMAD.WIDE R100, R2, 0x2, R100 ;  /* 0x0000000202647825 */ /* 0x000fc800078e0264 */
[C---:B------:R-:W-:Y:S02]  /*1baf0*/  IMAD.WIDE R106, R104.reuse, 0x2, R134 ;  /* 0x00000002686a7825 */ /* 0x040fe400078e0286 */
[----:B------:R-:W2:Y:S02]  /*1bb00*/  LDG.E.U16 R100, desc[UR8][R100.64] ;  /* 0x0000000864647981 */ /* 0x000ea4000c1e1500 */
[----:B------:R-:W-:-:S04]  /*1bb10*/  IMAD.WIDE R104, R104, 0x2, R136 ;  /* 0x0000000268687825 */ /* 0x000fc800078e0288 */
[----:B------:R-:W-:Y:S01]  /*1bb20*/  IMAD.WIDE R102, R2, 0x2, R102 ;  /* 0x0000000202667825 */ /* 0x000fe200078e0266 */
[----:B------:R4:W2:Y:S01]  /*1bb30*/  LDG.E.U16 R101, desc[UR8][R78.64] ;  /* 0x000000084e657981 */ /* 0x0008a2000c1e1500 */
[----:B------:R-:W-:Y:S02]  /*1bb40*/  SHF.L.U32 R108, R162, 0x2, RZ ;  /* 0x00000002a26c7819 */ /* 0x000fe400000006ff */
[C---:B------:R-:W-:Y:S02]  /*1bb50*/  IMAD.WIDE R104, R2.reuse, 0x2, R104 ;  /* 0x0000000202687825 */ /* 0x040fe400078e0268 */
[----:B------:R-:W2:Y:S02]  /*1bb60*/  LDG.E.U16 R102, desc[UR8][R102.64] ;  /* 0x0000000866667981 */ /* 0x000ea4000c1e1500 */
[----:B----4-:R-:W-:Y:S02]  /*1bb70*/  IMAD.WIDE R78, R2, 0x2, R124 ;  /* 0x00000002024e7825 */ /* 0x010fe400078e027c */
[----:B------:R-:W4:Y:S04]  /*1bb80*/  LDG.E.U16 R104, desc[UR8][R104.64] ;  /* 0x0000000868687981 */ /* 0x000f28000c1e1500 */
[----:B------:R0:W4:Y:S01]  /*1bb90*/  LDG.E.U16 R103, desc[UR8][R78.64] ;  /* 0x000000084e677981 */ /* 0x000122000c1e1500 */
[----:B------:R-:W-:-:S03]  /*1bba0*/  IMAD.WIDE R110, R108, 0x2, R134 ;  /* 0x000000026c6e7825 */ /* 0x000fc600078e0286 */
[----:B------:R-:W4:Y:S01]  /*1bbb0*/  LDL.64 R124, [R1+0xc78] ;  /* 0x000c7800017c7983 */ /* 0x000f220000100a00 */
[----:B------:R-:W-:-:S04]  /*1bbc0*/  IMAD.WIDE R108, R108, 0x2, R136 ;  /* 0x000000026c6c7825 */ /* 0x000fc800078e0288 */
[C---:B0-----:R-:W-:Y:S02]  /*1bbd0*/  IMAD.WIDE R78, R2.reuse, 0x2, R142 ;  /* 0x00000002024e7825 */ /* 0x041fe400078e028e */
[----:B------:R-:W4:Y:S02]  /*1bbe0*/  LDL.64 R142, [R1+0xb50] ;  /* 0x000b5000018e7983 */ /* 0x000f240000100a00 */
[C---:B------:R-:W-:Y:S02]  /*1bbf0*/  IMAD.WIDE R106, R2.reuse, 0x2, R106 ;  /* 0x00000002026a7825 */ /* 0x040fe400078e026a */
[----:B------:R5:W4:Y:S02]  /*1bc00*/  LDG.E.U16 R105, desc[UR8][R78.64] ;  /* 0x000000084e697981 */ /* 0x000b24000c1e1500 */
[C---:B------:R-:W-:Y:S02]  /*1bc10*/  IMAD.WIDE R108, R2.reuse, 0x2, R108 ;  /* 0x00000002026c7825 */ /* 0x040fe400078e026c */
[----:B------:R-:W4:Y:S02]  /*1bc20*/  LDG.E.U16 R106, desc[UR8][R106.64] ;  /* 0x000000086a6a7981 */ /* 0x000f24000c1e1500 */
[----:B------:R-:W-:-:S02]  /*1bc30*/  IMAD.WIDE R110, R2, 0x2, R110 ;  /* 0x00000002026e7825 */ /* 0x000fc400078e026e */
[----:B------:R-:W4:Y:S04]  /*1bc40*/  LDG.E.U16 R108, desc[UR8][R108.64] ;  /* 0x000000086c6c7981 */ /* 0x000f28000c1e1500 */
[----:B------:R-:W4:Y:S01]  /*1bc50*/  LDG.E.U16 R110, desc[UR8][R110.64] ;  /* 0x000000086e6e7981 */ /* 0x000f22000c1e1500 */
[----:B-----5:R-:W-:-:S03]  /*1bc60*/  IMAD.WIDE R78, R2, 0x2, R126 ;  /* 0x00000002024e7825 */ /* 0x020fc600078e027e */
        /* <DEDUP_REMOVED lines=13> */
[----:B------:R-:W-:-:S04]  /*1bd40*/  IMAD.WIDE R112, R2, 0x2, R112 ;  /* 0x0000000202707825 */ /* 0x000fc800078e0270 */
[----:B------:R-:W-:Y:S02]  /*1bd50*/  IMAD.WIDE R116, R116, 0x2, R134 ;  /* 0x0000000274747825 */ /* 0x000fe400078e0286 */
[----:B------:R-:W2:Y:S02]  /*1bd60*/  LDG.E.U16 R112, desc[UR8][R112.64] ;  /* 0x0000000870707981 */ /* 0x000ea4000c1e1500 */
[----:B------:R-:W-:-:S04]  /*1bd70*/  IMAD.WIDE R114, R2, 0x2, R114 ;  /* 0x0000000202727825 */ /* 0x000fc800078e0272 */
[C---:B------:R-:W-:Y:S02]  /*1bd80*/  IMAD.WIDE R116, R2.reuse, 0x2, R116 ;  /* 0x0000000202747825 */ /* 0x040fe400078e0274 */
[----:B------:R-:W2:Y:S04]  /*1bd90*/  LDG.E.U16 R114, desc[UR8][R114.64] ;  /* 0x0000000872727981 */ /* 0x000ea8000c1e1500 */
[----:B------:R0:W2:Y:S04]  /*1bda0*/  LDG.E.U16 R113, desc[UR8][R78.64] ;  /* 0x000000084e717981 */ /* 0x0000a8000c1e1500 */
[----:B------:R-:W2:Y:S01]  /*1bdb0*/  LDG.E.U16 R116, desc[UR8][R116.64] ;  /* 0x0000000874747981 */ /* 0x000ea2000c1e1500 */
[----:B0-----:R-:W-:-:S03]  /*1bdc0*/  IMAD.WIDE R78, R2, 0x2, R128 ;  /* 0x00000002024e7825 */ /* 0x001fc600078e0280 */
[----:B------:R-:W2:Y:S04]  /*1bdd0*/  LDL.64 R128, [R1+0xa98] ;  /* 0x000a980001807983 */ /* 0x000ea80000100a00 */
[----:B------:R4:W2:Y:S02]  /*1bde0*/  LDG.E.U16 R115, desc[UR8][R78.64] ;  /* 0x000000084e737981 */ /* 0x0008a4000c1e1500 */
[C---:B----4-:R-:W-:Y:S02]  /*1bdf0*/  IMAD.WIDE R78, R2.reuse, 0x2, R124 ;  /* 0x00000002024e7825 */ /* 0x050fe400078e027c */
[----:B------:R-:W4:Y:S04]  /*1be00*/  LDL.64 R124, [R1+0xb58] ;  /* 0x000b5800017c7983 */ /* 0x000f280000100a00 */
[----:B------:R5:W4:Y:S02]  /*1be10*/  LDG.E.U16 R117, desc[UR8][R78.64] ;  /* 0x000000084e757981 */ /* 0x000b24000c1e1500 */
[----:B-----5:R-:W-:-:S02]  /*1be20*/  IMAD.WIDE R78, R2, 0x2, R126 ;  /* 0x00000002024e7825 */ /* 0x020fc400078e027e */
[----:B------:R-:W5:Y:S04]  /*1be30*/  LDL.64 R126, [R1+0xaf8] ;  /* 0x000af800017e7983 */ /* 0x000f680000100a00 */
[----:B------:R3:W4:Y:S02]  /*1be40*/  LDG.E.U16 R119, desc[UR8][R78.64] ;  /* 0x000000084e777981 */ /* 0x000724000c1e1500 */
[----:B---3--:R-:W-:-:S05]  /*1be50*/  IMAD.WIDE R78, R2, 0x2, R120 ;  /* 0x00000002024e7825 */ /* 0x008fca00078e0278 */
[----:B------:R0:W3:Y:S02]  /*1be60*/  LDG.E.U16 R120, desc[UR8][R78.64] ;  /* 0x000000084e787981 */ /* 0x0000e4000c1e1500 */
[C---:B0-----:R-:W-:Y:S02]  /*1be70*/  IMAD.WIDE R78, R2.reuse, 0x2, R130 ;  /* 0x00000002024e7825 */ /* 0x041fe400078e0282 */
[----:B------:R-:W3:Y:S04]  /*1be80*/  LDL.64 R130, [R1+0xa38] ;  /* 0x000a380001827983 */ /* 0x000ee80000100a00 */
[----:B------:R2:W3:Y:S02]  /*1be90*/  LDG.E.U16 R121, desc[UR8][R78.64] ;  /* 0x000000084e797981 */ /* 0x0004e4000c1e1500 */
[----:B--2---:R-:W-:-:S05]  /*1bea0*/  IMAD.WIDE R78, R2, 0x2, R122 ;  /* 0x00000002024e7825 */ /* 0x004fca00078e027a */
[----:B------:R0:W2:Y:S04]  /*1beb0*/  LDG.E.U16 R122, desc[UR8][R78.64] ;  /* 0x000000084e7a7981 */ /* 0x0000a8000c1e1500 */
[----:B------:R-:W0:Y:S02]  /*1bec0*/  LDL.64 R78, [R1+0xbb0] ;  /* 0x000bb000014e7983 */ /* 0x000e240000100a00 */
[----:B0-----:R-:W-:-:S05]  /*1bed0*/  IMAD.WIDE R78, R2, 0x2, R78 ;  /* 0x00000002024e7825 */ /* 0x001fca00078e024e */
[----:B------:R4:W2:Y:S02]  /*1bee0*/  LDG.E.U16 R123, desc[UR8][R78.64] ;  /* 0x000000084e7b7981 */ /* 0x0008a4000c1e1500 */
[----:B----4-:R-:W-:-:S05]  /*1bef0*/  IMAD.WIDE R78, R2, 0x2, R124 ;  /* 0x00000002024e7825 */ /* 0x010fca00078e027c */
[----:B------:R0:W4:Y:S02]  /*1bf00*/  LDG.E.U16 R124, desc[UR8][R78.64] ;  /* 0x000000084e7c7981 */ /* 0x000124000c1e1500 */
[C---:B0-----:R-:W-:Y:S02]  /*1bf10*/  IMAD.WIDE R78, R2.reuse, 0x2, R142 ;  /* 0x00000002024e7825 */ /* 0x041fe400078e028e */
[----:B------:R-:W2:Y:S04]  /*1bf20*/  LDL.64 R142, [R1+0xf28] ;  /* 0x000f2800018e7983 */ /* 0x000ea80000100a00 */
[----:B------:R5:W2:Y:S02]  /*1bf30*/  LDG.E.U16 R125, desc[UR8][R78.64] ;  /* 0x000000084e7d7981 */ /* 0x000aa4000c1e1500 */
[----:B-----5:R-:W-:-:S05]  /*1bf40*/  IMAD.WIDE R78, R2, 0x2, R126 ;  /* 0x00000002024e7825 */ /* 0x020fca00078e027e */
[----:B------:R0:W5:Y:S02]  /*1bf50*/  LDG.E.U16 R126, desc[UR8][R78.64] ;  /* 0x000000084e7e7981 */ /* 0x000164000c1e1500 */
[C---:B0-----:R-:W-:Y:S02]  /*1bf60*/  IMAD.WIDE R78, R2.reuse, 0x2, R158 ;  /* 0x00000002024e7825 */ /* 0x041fe400078e029e */
[----:B------:R-:W2:Y:S04]  /*1bf70*/  LDL.64 R158, [R1+0xeb0] ;  /* 0x000eb000019e7983 */ /* 0x000ea80000100a00 */
[----:B------:R0:W2:Y:S02]  /*1bf80*/  LDG.E.U16 R127, desc[UR8][R78.64] ;  /* 0x000000084e7f7981 */ /* 0x0000a4000c1e1500 */
[----:B0-----:R-:W-:-:S05]  /*1bf90*/  IMAD.WIDE R78, R2, 0x2, R128 ;  /* 0x00000002024e7825 */ /* 0x001fca00078e0280 */
[----:B------:R0:W2:Y:S04]  /*1bfa0*/  LDG.E.U16 R128, desc[UR8][R78.64] ;  /* 0x000000084e807981 */ /* 0x0000a8000c1e1500 */
[----:B------:R-:W0:Y:S02]  /*1bfb0*/  LDL.64 R78, [R1+0xa90] ;  /* 0x000a9000014e7983 */ /* 0x000e240000100a00 */
[----:B0-----:R-:W-:-:S05]  /*1bfc0*/  IMAD.WIDE R78, R2, 0x2, R78 ;  /* 0x00000002024e7825 */ /* 0x001fca00078e024e */
[----:B------:R3:W2:Y:S02]  /*1bfd0*/  LDG.E.U16 R129, desc[UR8][R78.64] ;  /* 0x000000084e817981 */ /* 0x0006a4000c1e1500 */
[----:B---3--:R-:W-:-:S05]  /*1bfe0*/  IMAD.WIDE R78, R2, 0x2, R130 ;  /* 0x00000002024e7825 */ /* 0x008fca00078e0282 */
[----:B------:R0:W3:Y:S04]  /*1bff0*/  LDG.E.U16 R130, desc[UR8][R78.64] ;  /* 0x000000084e827981 */ /* 0x0000e8000c1e1500 */
[----:B------:R-:W0:Y:S02]  /*1c000*/  LDL.64 R78, [R1+0xa30] ;  /* 0x000a3000014e7983 */ /* 0x000e240000100a00 */
[----:B0-----:R-:W-:-:S05]  /*1c010*/  IMAD.WIDE R78, R2, 0x2, R78 ;  /* 0x00000002024e7825 */ /* 0x001fca00078e024e */
[----:B------:R0:W2:Y:S04]  /*1c020*/  LDG.E.U16 R131, desc[UR8][R78.64] ;  /* 0x000000084e837981 */ /* 0x0000a8000c1e1500 */
[----:B------:R-:W0:Y:S02]  /*1c030*/  LDL.64 R78, [R1+0x9d8] ;  /* 0x0009d800014e7983 */ /* 0x000e240000100a00 */
[----:B0-----:R-:W-:-:S05]  /*1c040*/  IMAD.WIDE R78, R2, 0x2, R78 ;  /* 0x00000002024e7825 */ /* 0x001fca00078e024e */
[----:B------:R0:W2:Y:S04]  /*1c050*/  LDG.E.U16 R132, desc[UR8][R78.64] ;  /* 0x000000084e847981 */ /* 0x0000a8000c1e1500 */
[----:B------:R-:W0:Y:S02]  /*1c060*/  LDL.64 R78, [R1+0x9d0] ;  /* 0x0009d000014e7983 */ /* 0x000e240000100a00 */
[----:B0-----:R-:W-:-:S05]  /*1c070*/  IMAD.WIDE R78, R2, 0x2, R78 ;  /* 0x00000002024e7825 */ /* 0x001fca00078e024e */
[----:B------:R2:W3:Y:S02]  /*1c080*/  LDG.E.U16 R141, desc[UR8][R78.64] ;  /* 0x000000084e8d7981 */ /* 0x0004e4000c1e1500 */
[----:B--2---:R-:W-:-:S05]  /*1c090*/  IMAD.WIDE R78, R2, 0x2, R142 ;  /* 0x00000002024e7825 */ /* 0x004fca00078e028e */
[----:B------:R0:W2:Y:S04]  /*1c0a0*/  LDG.E.U16 R142, desc[UR8][R78.64] ;  /* 0x000000084e8e7981 */ /* 0x0000a8000c1e1500 */
[----:B------:R-:W0:Y:S02]  /*1c0b0*/  LDL.64 R78, [R1+0xf20] ;  /* 0x000f2000014e7983 */ /* 0x000e240000100a00 */
[----:B0-----:R-:W-:-:S05]  /*1c0c0*/  IMAD.WIDE R78, R2, 0x2, R78 ;  /* 0x00000002024e7825 */ /* 0x001fca00078e024e */
[----:B------:R0:W2:Y:S04]  /*1c0d0*/  LDG.E.U16 R143, desc[UR8][R78.64] ;  /* 0x000000084e8f7981 */ /* 0x0000a8000c1e1500 */
[----:B------:R-:W0:Y:S02]  /*1c0e0*/  LDL.64 R78, [R1+0xeb8] ;  /* 0x000eb800014e7983 */ /* 0x000e240000100a00 */
[----:B0-----:R-:W-:-:S05]  /*1c0f0*/  IMAD.WIDE R78, R2, 0x2, R78 ;  /* 0x00000002024e7825 */ /* 0x001fca00078e024e */
[----:B------:R0:W2:Y:S02]  /*1c100*/  LDG.E.U16 R147, desc[UR8][R78.64] ;  /* 0x000000084e937981 */ /* 0x0000a4000c1e1500 */
[----:B0-----:R-:W-:-:S05]  /*1c110*/  IMAD.WIDE R78, R2, 0x2, R158 ;  /* 0x00000002024e7825 */ /* 0x001fca00078e029e */
[----:B------:R0:W2:Y:S04]  /*1c120*/  LDG.E.U16 R158, desc[UR8][R78.64] ;  /* 0x000000084e9e7981 */ /* 0x0000a8000c1e1500 */
[----:B------:R-:W0:Y:S04]  /*1c130*/  LDL.64 R78, [R1+0xf48] ;  /* 0x000f4800014e7983 */ /* 0x000e280000100a00 */
[----:B------:R-:W-:Y:S04]  /*1c140*/  STS.U16 [R29+UR4+0x1b100], R24 ;  /* 0x01b100181d007988 */ /* 0x000fe80008000404 */
[----:B------:R1:W-:Y:S04]  /*1c150*/  STS.U16 [R29+UR4+0x13500], R25 ;  /* 0x013500191d007988 */ /* 0x0003e80008000404 */
[----:B-1----:R-:W2:Y:S01]  /*1c160*/  LDL.64 R24, [R1+0x9b8] ;  /* 0x0009b80001187983 */ /* 0x002ea20000100a00 */
[----:B0-----:R-:W-:-:S05]  /*1c170*/  IMAD.WIDE R78, R2, 0x2, R78 ;  /* 0x00000002024e7825 */ /* 0x001fca00078e024e */
[----:B------:R0:W2:Y:S04]  /*1c180*/  LDG.E.U16 R159, desc[UR8][R78.64] ;  /* 0x000000084e9f7981 */ /* 0x0000a8000c1e1500 */
[----:B------:R-:W0:Y:S04]  /*1c190*/  LDL.64 R78, [R1+0x9a8] ;  /* 0x0009a800014e7983 */ /* 0x000e280000100a00 */
[----:B------:R-:W-:Y:S04]  /*1c1a0*/  STS.U16 [R29+UR4+0x19500], R4 ;  /* 0x019500041d007988 */ /* 0x000fe80008000404 */
[----:B------:R-:W-:Y:S04]  /*1c1b0*/  STS.U16 [R29+UR4+0x11100], R5 ;  /* 0x011100051d007988 */ /* 0x000fe80008000404 */
[----:B------:R-:W-:Y:S04]  /*1c1c0*/  STS.U16 [R29+UR4+0x1b900], R3 ;  /* 0x01b900031d007988 */ /* 0x000fe80008000404 */
[----:B------:R-:W-:Y:S04]  /*1c1d0*/  STS.U16 [R29+UR4+0x11500], R10 ;  /* 0x0115000a1d007988 */ /* 0x000fe80008000404 */
[----:B------:R1:W-:Y:S04]  /*1c1e0*/  STS.U16 [R29+UR4+0x11900], R11 ;  /* 0x0119000b1d007988 */ /* 0x0003e80008000404 */
[----:B------:R-:W-:Y:S04]  /*1c1f0*/  STS.U16 [R29+UR4+0x10100], R116 ;  /* 0x010100741d007988 */ /* 0x000fe80008000404 */
[----:B------:R-:W-:Y:S04]  /*1c200*/  STS.U16 [R29+UR4+0x10900], R90 ;  /* 0x0109005a1d007988 */ /* 0x000fe80008000404 */
[----:B-1----:R-:W2:Y:S04]  /*1c210*/  LDL.64 R10, [R1+0x9c0] ;  /* 0x0009c000010a7983 */ /* 0x002ea80000100a00 */
        /* <DEDUP_REMOVED lines=17> */
[----:B------:R1:W-:Y:S04]  /*1c330*/  STS.U16 [R29+UR4+0x13900], R27 ;  /* 0x0139001b1d007988 */ /* 0x0003e80008000404 */
[----:B------:R-:W-:Y:S04]  /*1c340*/  STS.U16 [R29+UR4+0x13d00], R28 ;  /* 0x013d001c1d007988 */ /* 0x000fe80008000404 */
[----:B------:R3:W-:Y:S04]  /*1c350*/  STS.U16 [R29+UR4+0x1bd00], R30 ;  /* 0x01bd001e1d007988 */ /* 0x0007e80008000404 */
[----:B-1----:R-:W2:Y:S04]  /*1c360*/  LDL.64 R18, [R1+0x990] ;  /* 0x0009900001127983 */ /* 0x002ea80000100a00 */
[----:B------:R-:W2:Y:S01]  /*1c370*/  LDL.64 R26, [R1+0x980] ;  /* 0x00098000011a7983 */ /* 0x000ea20000100a00 */
[----:B------:R-:W-:-:S03]  /*1c380*/  IMAD R8, R162, 0x7, RZ ;  /* 0x00000007a2087824 */ /* 0x000fc600078e02ff */
[----:B------:R-:W2:Y:S04]  /*1c390*/  LDL.64 R22, [R1+0x988] ;  /* 0x0009880001167983 */ /* 0x000ea80000100a00 */
[----:B------:R-:W2:Y:S04]  /*1c3a0*/  LDL.64 R12, [R1+0x9c8] ;  /* 0x0009c800010c7983 */ /* 0x000ea80000100a00 */
[----:B---3--:R-:W3:Y:S04]  /*1c3b0*/  LDL.64 R28, [R1+0x998] ;  /* 0x00099800011c7983 */ /* 0x008ee80000100a00 */
[----:B------:R-:W2:Y:S04]  /*1c3c0*/  LDL.64 R20, [R1+0x968] ;  /* 0x0009680001147983 */ /* 0x000ea80000100a00 */
[----:B------:R-:W2:Y:S01]  /*1c3d0*/  LDL.64 R16, [R1+0x978] ;  /* 0x0009780001107983 */ /* 0x000ea20000100a00 */
[----:B0-----:R-:W-:-:S06]  /*1c3e0*/  IMAD.WIDE R78, R2, 0x2, R78 ;  /* 0x00000002024e7825 */ /* 0x001fcc00078e024e */
[----:B------:R0:W2:Y:S02]  /*1c3f0*/  LDG.E.U16 R78, desc[UR8][R78.64] ;  /* 0x000000084e4e7981 */ /* 0x0000a4000c1e1500 */
[----:B0-----:R-:W0:Y:S02]  /*1c400*/  S2R R79, SR_TID.X ;  /* 0x00000000004f7919 */ /* 0x001e240000002100 */
[C---:B0-----:R-:W-:Y:S02]  /*1c410*/  LOP3.LUT R4, R79.reuse, 0x3f, RZ, 0xc0, !PT ;  /* 0x0000003f4f047812 */ /* 0x041fe400078ec0ff */
[----:B------:R-:W-:Y:S02]  /*1c420*/  LOP3.LUT R5, R79, 0x40, RZ, 0xc0, !PT ;  /* 0x000000404f057812 */ /* 0x000fe400078ec0ff */
[----:B------:R-:W-:-:S04]  /*1c430*/  SHF.L.U32 R4, R4, 0x1, RZ ;  /* 0x0000000104047819 */ /* 0x000fc800000006ff */
[----:B------:R-:W-:-:S04]  /*1c440*/  LEA R4, R5, R4, 0x8 ;  /* 0x0000000405047211 */ /* 0x000fc800078e40ff */
[----:B------:R-:W-:-:S05]  /*1c450*/  LOP3.LUT R3, R4, 0x30, RZ, 0x3c, !PT ;  /* 0x0000003004037812 */ /* 0x000fca00078e3cff */
[----:B------:R0:W-:Y:S01]  /*1c460*/  STS.U16 [R3+UR4+0x10d80], R31 ;  /* 0x010d801f03007988 */ /* 0x0001e20008000404 */
[----:B------:R-:W-:-:S03]  /*1c470*/  LOP3.LUT R5, R4, 0x40, RZ, 0x3c, !PT ;  /* 0x0000004004057812 */ /* 0x000fc600078e3cff */
[----:B------:R1:W-:Y:S04]  /*1c480*/  STS.U16 [R3+UR4+0x19580], R6 ;  /* 0x0195800603007988 */ /* 0x0003e80008000404 */
[----:B0-----:R-:W2:Y:S01]  /*1c490*/  LDL.64 R30, [R1+0x9b0] ;  /* 0x0009b000011e7983 */ /* 0x001ea20000100a00 */
[----:B-1----:R-:W-:-:S03]  /*1c4a0*/  LOP3.LUT R6, R4, 0x50, RZ, 0x3c, !PT ;  /* 0x0000005004067812 */ /* 0x002fc600078e3cff */
        /* <DEDUP_REMOVED lines=10> */
[----:B0-----:R-:W2:Y:S04]  /*1c550*/  LDL.64 R34, [R1+0x970] ;  /* 0x0009700001227983 */ /* 0x001ea80000100a00 */
        /* <DEDUP_REMOVED lines=76> */
[----:B-----5:R-:W-:Y:S04]  /*1ca20*/  STS.U16 [R6+UR4+0x13280], R126 ;  /* 0x0132807e06007988 */ /* 0x020fe80008000404 */
[----:B------:R-:W-:Y:S04]  /*1ca30*/  STS.U16 [R6+UR4+0x1b280], R127 ;  /* 0x01b2807f06007988 */ /* 0x000fe80008000404 */
[----:B------:R-:W-:Y:S04]  /*1ca40*/  STS.U16 [R6+UR4+0x13680], R128 ;  /* 0x0136808006007988 */ /* 0x000fe80008000404 */
[----:B------:R-:W-:Y:S04]  /*1ca50*/  STS.U16 [R6+UR4+0x1b680], R129 ;  /* 0x01b6808106007988 */ /* 0x000fe80008000404 */
[----:B------:R-:W-:Y:S04]  /*1ca60*/  STS.U16 [R6+UR4+0x13a80], R130 ;  /* 0x013a808206007988 */ /* 0x000fe80008000404 */
[----:B------:R-:W-:Y:S04]  /*1ca70*/  STS.U16 [R6+UR4+0x1ba80], R131 ;  /* 0x01ba808306007988 */ /* 0x000fe80008000404 */
[----:B------:R-:W-:Y:S04]  /*1ca80*/  STS.U16 [R6+UR4+0x13e80], R132 ;  /* 0x013e808406007988 */ /* 0x000fe80008000404 */
[----:B------:R4:W-:Y:S04]  /*1ca90*/  STS.U16 [R6+UR4+0x1be80], R141 ;  /* 0x01be808d06007988 */ /* 0x0009e80008000404 */
[----:B0-----:R-:W5:Y:S04]  /*1caa0*/  LDL.64 R74, [R1+0x9a0] ;  /* 0x0009a000014a7983 */ /* 0x001f680000100a00 */
[----:B-1----:R-:W5:Y:S01]  /*1cab0*/  LDL.64 R36, [R1+0x960] ;  /* 0x0009600001247983 */ /* 0x002f620000100a00 */
[----:B----4-:R-:W-:-:S03]  /*1cac0*/  IMAD.WIDE R6, R8, 0x2, R134 ;  /* 0x0000000208067825 */ /* 0x010fc600078e0286 */
[----:B------:R-:W4:Y:S01]  /*1cad0*/  LDL.64 R48, [R1+0x948] ;  /* 0x0009480001307983 */ /* 0x000f220000100a00 */
[----:B------:R-:W-:-:S03]  /*1cae0*/  IMAD.WIDE R8, R8, 0x2, R136 ;  /* 0x0000000208087825 */ /* 0x000fc600078e0288 */
[----:B------:R-:W4:Y:S01]  /*1caf0*/  LDL.64 R46, [R1+0x940] ;  /* 0x00094000012e7983 */ /* 0x000f220000100a00 */
[----:B------:R-:W-:-:S03]  /*1cb00*/  IMAD.WIDE R14, R2, 0x2, R8 ;  /* 0x00000002020e7825 */ /* 0x000fc600078e0208 */
[----:B------:R-:W4:Y:S01]  /*1cb10*/  LDL.64 R40, [R1+0x938] ;  /* 0x0009380001287983 */ /* 0x000f220000100a00 */
[----:B--2---:R-:W-:-:S03]  /*1cb20*/  IMAD.WIDE R8, R2, 0x2, R24 ;  /* 0x0000000202087825 */ /* 0x004fc600078e0218 */
[----:B------:R-:W2:Y:S04]  /*1cb30*/  LDL.64 R42, [R1+0x908] ;  /* 0x00090800012a7983 */ /* 0x000ea80000100a00 */
[----:B------:R-:W2:Y:S01]  /*1cb40*/  LDL.64 R24, [R1+0x958] ;  /* 0x0009580001187983 */ /* 0x000ea20000100a00 */
[----:B------:R-:W-:-:S03]  /*1cb50*/  IMAD.WIDE R6, R2, 0x2, R6 ;  /* 0x0000000202067825 */ /* 0x000fc600078e0206 */
[----:B------:R-:W2:Y:S01]  /*1cb60*/  LDG.E.U16 R44, desc[UR8][R14.64] ;  /* 0x000000080e2c7981 */ /* 0x000ea2000c1e1500 */
[----:B------:R-:W-:-:S03]  /*1cb70*/  IMAD.WIDE R10, R2, 0x2, R10 ;  /* 0x00000002020a7825 */ /* 0x000fc600078e020a */
[----:B------:R0:W2:Y:S04]  /*1cb80*/  LDG.E.U16 R45, desc[UR8][R6.64] ;  /* 0x00000008062d7981 */ /* 0x0000a8000c1e1500 */
[----:B------:R1:W2:Y:S01]  /*1cb90*/  LDG.E.U16 R32, desc[UR8][R10.64] ;  /* 0x000000080a207981 */ /* 0x0002a2000c1e1500 */
[----:B------:R-:W-:-:S03]  /*1cba0*/  IMAD.WIDE R12, R2, 0x2, R12 ;  /* 0x00000002020c7825 */ /* 0x000fc600078e020c */
[----:B------:R-:W2:Y:S01]  /*1cbb0*/  LDL.64 R60, [R1+0x910] ;  /* 0x00091000013c7983 */ /* 0x000ea20000100a00 */
[----:B0-----:R-:W-:-:S03]  /*1cbc0*/  IMAD.WIDE R6, R2, 0x2, R30 ;  /* 0x0000000202067825 */ /* 0x001fc600078e021e */
[----:B------:R0:W2:Y:S01]  /*1cbd0*/  LDG.E.U16 R31, desc[UR8][R8.64] ;  /* 0x00000008081f7981 */ /* 0x0000a2000c1e1500 */
[----:B-1----:R-:W-:-:S03]  /*1cbe0*/  IMAD.WIDE R10, R2, 0x2, R18 ;  /* 0x00000002020a7825 */ /* 0x002fc600078e0212 */
[----:B------:R-:W2:Y:S04]  /*1cbf0*/  LDL.64 R18, [R1+0x950] ;  /* 0x0009500001127983 */ /* 0x000ea80000100a00 */
[----:B------:R1:W2:Y:S01]  /*1cc00*/  LDG.E.U16 R30, desc[UR8][R6.64] ;  /* 0x00000008061e7981 */ /* 0x0002a2000c1e1500 */
[----:B0-----:R-:W-:-:S03]  /*1cc10*/  IMAD.WIDE R8, R2, 0x2, R26 ;  /* 0x0000000202087825 */ /* 0x001fc600078e021a */
[----:B------:R3:W2:Y:S04]  /*1cc20*/  LDG.E.U16 R33, desc[UR8][R12.64] ;  /* 0x000000080c217981 */ /* 0x0006a8000c1e1500 */
[----:B------:R0:W2:Y:S01]  /*1cc30*/  LDG.E.U16 R27, desc[UR8][R8.64] ;  /* 0x00000008081b7981 */ /* 0x0000a2000c1e1500 */
[----:B-1----:R-:W-:-:S03]  /*1cc40*/  IMAD.WIDE R6, R2, 0x2, R22 ;  /* 0x0000000202067825 */ /* 0x002fc600078e0216 */
[----:B------:R-:W2:Y:S01]  /*1cc50*/  LDL.64 R22, [R1+0x930] ;  /* 0x0009300001167983 */ /* 0x000ea20000100a00 */
[----:B---3--:R-:W-:-:S03]  /*1cc60*/  IMAD.WIDE R12, R2, 0x2, R28 ;  /* 0x00000002020c7825 */ /* 0x008fc600078e021c */
[----:B------:R-:W3:Y:S01]  /*1cc70*/  LDL.64 R58, [R1+0x8f0] ;  /* 0x0008f000013a7983 */ /* 0x000ee20000100a00 */
[----:B0-----:R-:W-:-:S03]  /*1cc80*/  IMAD.WIDE R8, R2, 0x2, R34 ;  /* 0x0000000202087825 */ /* 0x001fc600078e0222 */
[----:B------:R-:W3:Y:S04]  /*1cc90*/  LDL.64 R34, [R1+0x928] ;  /* 0x0009280001227983 */ /* 0x000ee80000100a00 */
[----:B------:R-:W3:Y:S04]  /*1cca0*/  LDL.64 R54, [R1+0x8d0] ;  /* 0x0008d00001367983 */ /* 0x000ee80000100a00 */
[----:B------:R-:W3:Y:S01]  /*1ccb0*/  LDL.64 R52, [R1+0x8a8] ;  /* 0x0008a80001347983 */ /* 0x000ee20000100a00 */
[----:B------:R-:W-:-:S03]  /*1ccc0*/  IMAD.WIDE R16, R2, 0x2, R16 ;  /* 0x0000000202107825 */ /* 0x000fc600078e0210 */
[----:B------:R0:W3:Y:S04]  /*1ccd0*/  LDG.E.U16 R28, desc[UR8][R12.64] ;  /* 0x000000080c1c7981 */ /* 0x0000e8000c1e1500 */
[----:B------:R-:W3:Y:S04]  /*1cce0*/  LDG.E.U16 R5, desc[UR8][R10.64] ;  /* 0x000000080a057981 */ /* 0x000ee8000c1e1500 */
[----:B------:R-:W3:Y:S04]  /*1ccf0*/  LDL.64 R56, [R1+0x8e8] ;  /* 0x0008e80001387983 */ /* 0x000ee80000100a00 */
[----:B------:R-:W3:Y:S04]  /*1cd00*/  LDL.64 R38, [R1+0x8c8] ;  /* 0x0008c80001267983 */ /* 0x000ee80000100a00 */
[----:B------:R4:W3:Y:S04]  /*1cd10*/  LDG.E.U16 R26, desc[UR8][R16.64] ;  /* 0x00000008101a7981 */ /* 0x0008e8000c1e1500 */
[----:B------:R-:W3:Y:S04]  /*1cd20*/  LDL.64 R50, [R1+0x890] ;  /* 0x0008900001327983 */ /* 0x000ee80000100a00 */
[----:B------:R-:W3:Y:S04]  /*1cd30*/  LDL.64 R70, [R1+0x868] ;  /* 0x0008680001467983 */ /* 0x000ee80000100a00 */
[----:B------:R-:W3:Y:S04]  /*1cd40*/  LDL.64 R68, [R1+0x860] ;  /* 0x0008600001447983 */ /* 0x000ee80000100a00 */
[----:B------:R-:W3:Y:S04]  /*1cd50*/  LDL.64 R66, [R1+0x858] ;  /* 0x0008580001427983 */ /* 0x000ee80000100a00 */
[----:B------:R-:W3:Y:S04]  /*1cd60*/  LDG.E.U16 R8, desc[UR8][R8.64] ;  /* 0x0000000808087981 */ /* 0x000ee8000c1e1500 */
[----:B------:R-:W3:Y:S01]  /*1cd70*/  LDG.E.U16 R7, desc[UR8][R6.64] ;  /* 0x0000000806077981 */ /* 0x000ee2000c1e1500 */
[----:B------:R-:W-:-:S03]  /*1cd80*/  LOP3.LUT R3, R4, 0x60, RZ, 0x3c, !PT ;  /* 0x0000006004037812 */ /* 0x000fc600078e3cff */
[----:B------:R-:W3:Y:S04]  /*1cd90*/  LDL.64 R84, [R1+0x8f8] ;  /* 0x0008f80001547983 */ /* 0x000ee80000100a00 */
[----:B------:R-:W3:Y:S04]  /*1cda0*/  LDL.64 R82, [R1+0x8e0] ;  /* 0x0008e00001527983 */ /* 0x000ee80000100a00 */
[----:B------:R-:W3:Y:S04]  /*1cdb0*/  LDL.64 R80, [R1+0x8a0] ;  /* 0x0008a00001507983 */ /* 0x000ee80000100a00 */
[----:B------:R-:W3:Y:S04]  /*1cdc0*/  LDL.64 R76, [R1+0x850] ;  /* 0x00085000014c7983 */ /* 0x000ee80000100a00 */
[----:B------:R-:W3:Y:S04]  /*1cdd0*/  LDL.64 R64, [R1+0x848] ;  /* 0x0008480001407983 */ /* 0x000ee80000100a00 */
[----:B------:R-:W3:Y:S04]  /*1cde0*/  LDL.64 R62, [R1+0x840] ;  /* 0x00084000013e7983 */ /* 0x000ee80000100a00 */
[----:B------:R-:W3:Y:S01]  /*1cdf0*/  LDL.64 R72, [R1+0x830] ;  /* 0x0008300001487983 */ /* 0x000ee20000100a00 */
[----:B-----5:R-:W-:-:S04]  /*1ce00*/  IMAD.WIDE R14, R2, 0x2, R74 ;  /* 0x00000002020e7825 */ /* 0x020fc800078e024a */
[C---:B0-----:R-:W-:Y:S01]  /*1ce10*/  IMAD.WIDE R12, R2.reuse, 0x2, R36 ;  /* 0x00000002020c7825 */ /* 0x041fe200078e0224 */
[----:B------:R0:W5:Y:S04]  /*1ce20*/  LDG.E.U16 R29, desc[UR8][R14.64] ;  /* 0x000000080e1d7981 */ /* 0x000168000c1e1500 */
[----:B------:R-:W5:Y:S01]  /*1ce30*/  LDL.64 R36, [R1+0x8b0] ;  /* 0x0008b00001247983 */ /* 0x000f620000100a00 */
[----:B----4-:R-:W-:-:S04]  /*1ce40*/  IMAD.WIDE R16, R2, 0x2, R46 ;  /* 0x0000000202107825 */ /* 0x010fc800078e022e */
[C---:B--2---:R-:W-:Y:S01]  /*1ce50*/  IMAD.WIDE R10, R2.reuse, 0x2, R24 ;  /* 0x00000002020a7825 */ /* 0x044fe200078e0218 */
[----:B------:R-:W2:Y:S03]  /*1ce60*/  LDL.64 R46, [R1+0x880] ;  /* 0x00088000012e7983 */ /* 0x000ea60000100a00 */
[C---:B0-----:R-:W-:Y:S01]  /*1ce70*/  IMAD.WIDE R14, R2.reuse, 0x2, R20 ;  /* 0x00000002020e7825 */ /* 0x041fe200078e0214 */
[----:B------:R0:W4:Y:S04]  /*1ce80*/  LDG.E.U16 R24, desc[UR8][R10.64] ;  /* 0x000000080a187981 */ /* 0x000128000c1e1500 */
[----:B------:R-:W4:Y:S04]  /*1ce90*/  LDL.64 R20, [R1+0x920] ;  /* 0x0009200001147983 */ /* 0x000f280000100a00 */
[----:B------:R1:W4:Y:S01]  /*1cea0*/  LDG.E.U16 R9, desc[UR8][R14.64] ;  /* 0x000000080e097981 */ /* 0x000322000c1e1500 */
[----:B0-----:R-:W-:-:S03]  /*1ceb0*/  IMAD.WIDE R10, R2, 0x2, R48 ;  /* 0x00000002020a7825 */ /* 0x001fc600078e0230 */
[----:B------:R-:W4:Y:S04]  /*1cec0*/  LDL.64 R48, [R1+0x888] ;  /* 0x0008880001307983 */ /* 0x000f280000100a00 */
[----:B------:R0:W4:Y:S01]  /*1ced0*/  LDG.E.U16 R25, desc[UR8][R12.64] ;  /* 0x000000080c197981 */ /* 0x000122000c1e1500 */
[----:B------:R-:W-:-:S03]  /*1cee0*/  IMAD.WIDE R18, R2, 0x2, R18 ;  /* 0x0000000202127825 */ /* 0x000fc600078e0212 */
[----:B------:R-:W4:Y:S01]  /*1cef0*/  LDG.E.U16 R10, desc[UR8][R10.64] ;  /* 0x000000080a0a7981 */ /* 0x000f22000c1e1500 */
[----:B-1----:R-:W-:-:S03]  /*1cf00*/  IMAD.WIDE R14, R2, 0x2, R40 ;  /* 0x00000002020e7825 */ /* 0x002fc600078e0228 */
[----:B------:R1:W4:Y:S04]  /*1cf10*/  LDG.E.U16 R6, desc[UR8][R18.64] ;  /* 0x0000000812067981 */ /* 0x000328000c1e1500 */
[----:B------:R-:W4:Y:S01]  /*1cf20*/  LDL.64 R40, [R1+0x878] ;  /* 0x0008780001287983 */ /* 0x000f220000100a00 */
[----:B---3--:R-:W-:-:S03]  /*1cf30*/  IMAD.WIDE R34, R2, 0x2, R34 ;  /* 0x0000000202227825 */ /* 0x008fc600078e0222 */
[----:B------:R3:W-:Y:S01]  /*1cf40*/  STS.U16 [R3+UR4+0x18f00], R78 ;  /* 0x018f004e03007988 */ /* 0x0007e20008000404 */
[----:B0-----:R-:W-:-:S03]  /*1cf50*/  IMAD.WIDE R12, R2, 0x2, R22 ;  /* 0x00000002020c7825 */ /* 0x001fc600078e0216 */
[----:B------:R-:W4:Y:S01]  /*1cf60*/  LDL.64 R74, [R1+0x838] ;  /* 0x00083800014a7983 */ /* 0x000f220000100a00 */
[----:B-1----:R-:W-:-:S03]  /*1cf70*/  IMAD.WIDE R18, R2, 0x2, R42 ;  /* 0x0000000202127825 */ /* 0x002fc600078e022a */
[----:B------:R0:W4:Y:S04]  /*1cf80*/  LDG.E.U16 R22, desc[UR8][R14.64] ;  /* 0x000000080e167981 */ /* 0x000128000c1e1500 */
[----:B------:R-:W4:Y:S04]  /*1cf90*/  LDL.64 R42, [R1+0x870] ;  /* 0x00087000012a7983 */ /* 0x000f280000100a00 */
[----:B------:R1:W4:Y:S01]  /*1cfa0*/  LDG.E.U16 R23, desc[UR8][R16.64] ;  /* 0x0000000810177981 */ /* 0x000322000c1e1500 */
[----:B0-----:R-:W-:-:S03]  /*1cfb0*/  IMAD.WIDE R14, R2, 0x2, R60 ;  /* 0x00000002020e7825 */ /* 0x001fc600078e023c */
[----:B------:R-:W4:Y:S04]  /*1cfc0*/  LDG.E.U16 R12, desc[UR8][R12.64] ;  /* 0x000000080c0c7981 */ /* 0x000f28000c1e1500 */
[----:B------:R0:W4:Y:S01]  /*1cfd0*/  LDG.E.U16 R11, desc[UR8][R18.64] ;  /* 0x00000008120b7981 */ /* 0x000122000c1e1500 */
[----:B-1----:R-:W-:-:S03]  /*1cfe0*/  IMAD.WIDE R16, R2, 0x2, R58 ;  /* 0x0000000202107825 */ /* 0x002fc600078e023a */
[----:B------:R-:W4:Y:S04]  /*1cff0*/  LDG.E.U16 R14, desc[UR8][R14.64] ;  /* 0x000000080e0e7981 */ /* 0x000f28000c1e1500 */
[----:B------:R1:W4:Y:S01]  /*1d000*/  LDG.E.U16 R13, desc[UR8][R34.64] ;  /* 0x00000008220d7981 */ /* 0x000322000c1e1500 */
[----:B0-----:R-:W-:-:S03]  /*1d010*/  IMAD.WIDE R18, R2, 0x2, R54 ;  /* 0x0000000202127825 */ /* 0x001fc600078e0236 */
[----:B------:R-:W4:Y:S04]  /*1d020*/  LDL.64 R54, [R1+0x918] ;  /* 0x0009180001367983 */ /* 0x000f280000100a00 */
[----:B------:R0:W4:Y:S01]  /*1d030*/  LDG.E.U16 R15, desc[UR8][R16.64] ;  /* 0x00000008100f7981 */ /* 0x000122000c1e1500 */
[----:B-1----:R-:W-:-:S03]  /*1d040*/  IMAD.WIDE R34, R2, 0x2, R52 ;  /* 0x0000000202227825 */ /* 0x002fc600078e0234 */
[----:B------:R-:W4:Y:S01]  /*1d050*/  LDL.64 R52, [R1+0x900] ;  /* 0x0009000001347983 */ /* 0x000f220000100a00 */
[----:B------:R-:W-:-:S03]  /*1d060*/  IMAD.WIDE R38, R2, 0x2, R38 ;  /* 0x0000000202267825 */ /* 0x000fc600078e0226 */
[----:B------:R-:W4:Y:S01]  /*1d070*/  LDL.64 R60, [R1+0x8d8] ;  /* 0x0008d800013c7983 */ /* 0x000f220000100a00 */
[----:B0-----:R-:W-:-:S03]  /*1d080*/  IMAD.WIDE R16, R2, 0x2, R56 ;  /* 0x0000000202107825 */ /* 0x001fc600078e0238 */
[----:B------:R-:W4:Y:S04]  /*1d090*/  LDL.64 R58, [R1+0x8c0] ;  /* 0x0008c000013a7983 */ /* 0x000f280000100a00 */
[----:B------:R-:W4:Y:S04]  /*1d0a0*/  LDL.64 R56, [R1+0x8b8] ;  /* 0x0008b80001387983 */ /* 0x000f280000100a00 */
[----:B------:R-:W4:Y:S04]  /*1d0b0*/  LDG.E.U16 R17, desc[UR8][R16.64] ;  /* 0x0000000810117981 */ /* 0x000f28000c1e1500 */
[----:B------:R-:W4:Y:S04]  /*1d0c0*/  LDG.E.U16 R18, desc[UR8][R18.64] ;  /* 0x0000000812127981 */ /* 0x000f28000c1e1500 */
[----:B---3--:R-:W3:Y:S04]  /*1d0d0*/  LDL.64 R78, [R1+0x898] ;  /* 0x00089800014e7983 */ /* 0x008ee80000100a00 */
[----:B------:R2:W3:Y:S01]  /*1d0e0*/  LDG.E.U16 R19, desc[UR8][R38.64] ;  /* 0x0000000826137981 */ /* 0x0004e2000c1e1500 */
[----:B-----5:R-:W-:-:S05]  /*1d0f0*/  IMAD.WIDE R36, R2, 0x2, R36 ;  /* 0x0000000202247825 */ /* 0x020fca00078e0224 */
[----:B------:R0:W5:Y:S01]  /*1d100*/  LDG.E.U16 R16, desc[UR8][R36.64] ;  /* 0x0000000824107981 */ /* 0x000162000c1e1500 */
[----:B--2---:R-:W-:-:S04]  /*1d110*/  IMAD.WIDE R38, R2, 0x2, R46 ;  /* 0x0000000202267825 */ /* 0x004fc800078e022e */
[----:B----4-:R-:W-:-:S06]  /*1d120*/  IMAD.WIDE R20, R2, 0x2, R20 ;  /* 0x0000000202147825 */ /* 0x010fcc00078e0214 */
[----:B------:R-:W2:Y:S01]  /*1d130*/  LDG.E.U16 R21, desc[UR8][R20.64] ;  /* 0x0000000814157981 */ /* 0x000ea2000c1e1500 */
[----:B0-----:R-:W-:-:S03]  /*1d140*/  IMAD.WIDE R36, R2, 0x2, R48 ;  /* 0x0000000202247825 */ /* 0x001fc600078e0230 */
[----:B------:R0:W4:Y:S04]  /*1d150*/  LDG.E.U16 R48, desc[UR8][R38.64] ;  /* 0x0000000826307981 */ /* 0x000128000c1e1500 */
[----:B------:R-:W2:Y:S04]  /*1d160*/  LDG.E.U16 R47, desc[UR8][R36.64] ;  /* 0x00000008242f7981 */ /* 0x000ea8000c1e1500 */
[----:B------:R1:W2:Y:S01]  /*1d170*/  LDG.E.U16 R20, desc[UR8][R34.64] ;  /* 0x0000000822147981 */ /* 0x0002a2000c1e1500 */
[----:B0-----:R-:W-:-:S03]  /*1d180*/  IMAD.WIDE R38, R2, 0x2, R66 ;  /* 0x0000000202267825 */ /* 0x001fc600078e0242 */
[----:B------:R-:W2:Y:S01]  /*1d190*/  LDL.64 R66, [R1+0x818] ;  /* 0x0008180001427983 */ /* 0x000ea20000100a00 */
[----:B-1----:R-:W-:-:S04]  /*1d1a0*/  IMAD.WIDE R34, R2, 0x2, R50 ;  /* 0x0000000202227825 */ /* 0x002fc800078e0232 */
[C---:B------:R-:W-:Y:S01]  /*1d1b0*/  IMAD.WIDE R36, R2.reuse, 0x2, R68 ;  /* 0x0000000202247825 */ /* 0x040fe200078e0244 */
[----:B------:R0:W4:Y:S04]  /*1d1c0*/  LDG.E.U16 R46, desc[UR8][R34.64] ;  /* 0x00000008222e7981 */ /* 0x000128000c1e1500 */
[----:B------:R-:W4:Y:S01]  /*1d1d0*/  LDL.64 R68, [R1+0x820] ;  /* 0x0008200001447983 */ /* 0x000f220000100a00 */
[----:B0-----:R-:W-:-:S03]  /*1d1e0*/  IMAD.WIDE R34, R2, 0x2, R70 ;  /* 0x0000000202227825 */ /* 0x001fc600078e0246 */
[----:B------:R-:W5:Y:S01]  /*1d1f0*/  LDL.64 R70, [R1+0x828] ;  /* 0x0008280001467983 */ /* 0x000f620000100a00 */
[----:B------:R-:W-:-:S03]  /*1d200*/  IMAD.WIDE R40, R2, 0x2, R40 ;  /* 0x0000000202287825 */ /* 0x000fc600078e0228 */
[----:B------:R0:W5:Y:S01]  /*1d210*/  LDG.E.U16 R51, desc[UR8][R34.64] ;  /* 0x0000000822337981 */ /* 0x000162000c1e1500 */
[----:B------:R-:W-:-:S03]  /*1d220*/  IMAD.WIDE R42, R2, 0x2, R42 ;  /* 0x00000002022a7825 */ /* 0x000fc600078e022a */
[----:B------:R1:W5:Y:S04]  /*1d230*/  LDG.E.U16 R49, desc[UR8][R40.64] ;  /* 0x0000000828317981 */ /* 0x000368000c1e1500 */
[----:B------:R1:W5:Y:S01]  /*1d240*/  LDG.E.U16 R50, desc[UR8][R42.64] ;  /* 0x000000082a327981 */ /* 0x000362000c1e1500 */
[----:B0-----:R-:W-:-:S04]  /*1d250*/  IMAD.WIDE R34, R2, 0x2, R84 ;  /* 0x0000000202227825 */ /* 0x001fc800078e0254 */
[----:B-1----:R-:W-:-:S05]  /*1d260*/  IMAD.WIDE R40, R2, 0x2, R54 ;  /* 0x0000000202287825 */ /* 0x002fca00078e0236 */
[----:B------:R0:W5:Y:S01]  /*1d270*/  LDG.E.U16 R54, desc[UR8][R40.64] ;  /* 0x0000000828367981 */ /* 0x000162000c1e1500 */
[----:B------:R-:W-:-:S03]  /*1d280*/  IMAD.WIDE R42, R2, 0x2, R52 ;  /* 0x00000002022a7825 */ /* 0x000fc600078e0234 */
[----:B------:R1:W5:Y:S04]  /*1d290*/  LDG.E.U16 R52, desc[UR8][R36.64] ;  /* 0x0000000824347981 */ /* 0x000368000c1e1500 */
[----:B------:R1:W5:Y:S01]  /*1d2a0*/  LDG.E.U16 R53, desc[UR8][R38.64] ;  /* 0x0000000826357981 */ /* 0x000362000c1e1500 */
[----:B0-----:R-:W-:-:S03]  /*1d2b0*/  IMAD.WIDE R40, R2, 0x2, R58 ;  /* 0x0000000202287825 */ /* 0x001fc600078e023a */
[----:B------:R0:W5:Y:S01]  /*1d2c0*/  LDG.E.U16 R55, desc[UR8][R42.64] ;  /* 0x000000082a377981 */ /* 0x000162000c1e1500 */
[----:B-1----:R-:W-:-:S03]  /*1d2d0*/  IMAD.WIDE R36, R2, 0x2, R82 ;  /* 0x0000000202247825 */ /* 0x002fc600078e0252 */
[----:B------:R1:W5:Y:S01]  /*1d2e0*/  LDG.E.U16 R59, desc[UR8][R40.64] ;  /* 0x00000008283b7981 */ /* 0x000362000c1e1500 */
[----:B------:R-:W-:-:S04]  /*1d2f0*/  IMAD.WIDE R38, R2, 0x2, R60 ;  /* 0x0000000202267825 */ /* 0x000fc800078e023c */
[C---:B0-----:R-:W-:Y:S01]  /*1d300*/  IMAD.WIDE R42, R2.reuse, 0x2, R56 ;  /* 0x00000002022a7825 */ /* 0x041fe200078e0238 */
[----:B------:R0:W5:Y:S03]  /*1d310*/  LDG.E.U16 R58, desc[UR8][R38.64] ;  /* 0x00000008263a7981 */ /* 0x000166000c1e1500 */
[C---:B-1----:R-:W-:Y:S01]  /*1d320*/  IMAD.WIDE R40, R2.reuse, 0x2, R64 ;  /* 0x0000000202287825 */ /* 0x042fe200078e0240 */
[----:B------:R1:W5:Y:S04]  /*1d330*/  LDG.E.U16 R56, desc[UR8][R34.64] ;  /* 0x0000000822387981 */ /* 0x000368000c1e1500 */
[----:B------:R3:W5:Y:S01]  /*1d340*/  LDG.E.U16 R57, desc[UR8][R36.64] ;  /* 0x0000000824397981 */ /* 0x000762000c1e1500 */
[----:B0-----:R-:W-:-:S03]  /*1d350*/  IMAD.WIDE R38, R2, 0x2, R76 ;  /* 0x0000000202267825 */ /* 0x001fc600078e024c */
[----:B------:R0:W5:Y:S01]  /*1d360*/  LDG.E.U16 R60, desc[UR8][R42.64] ;  /* 0x000000082a3c7981 */ /* 0x000162000c1e1500 */
[----:B-1----:R-:W-:-:S03]  /*1d370*/  IMAD.WIDE R34, R2, 0x2, R80 ;  /* 0x0000000202227825 */ /* 0x002fc600078e0250 */
[----:B------:R-:W5:Y:S01]  /*1d380*/  LDG.E.U16 R64, desc[UR8][R40.64] ;  /* 0x0000000828407981 */ /* 0x000f62000c1e1500 */
[----:B---3--:R-:W-:-:S03]  /*1d390*/  IMAD.WIDE R36, R2, 0x2, R78 ;  /* 0x0000000202247825 */ /* 0x008fc600078e024e */
[----:B------:R1:W3:Y:S01]  /*1d3a0*/  LDG.E.U16 R61, desc[UR8][R34.64] ;  /* 0x00000008223d7981 */ /* 0x0002e2000c1e1500 */
[----:B0-----:R-:W-:-:S03]  /*1d3b0*/  IMAD.WIDE R42, R2, 0x2, R62 ;  /* 0x00000002022a7825 */ /* 0x001fc600078e023e */
[----:B------:R0:W3:Y:S04]  /*1d3c0*/  LDG.E.U16 R62, desc[UR8][R36.64] ;  /* 0x00000008243e7981 */ /* 0x0000e8000c1e1500 */
[----:B------:R-:W3:Y:S01]  /*1d3d0*/  LDG.E.U16 R63, desc[UR8][R38.64] ;  /* 0x00000008263f7981 */ /* 0x000ee2000c1e1500 */
[----:B-1----:R-:W-:-:S03]  /*1d3e0*/  IMAD.WIDE R34, R2, 0x2, R74 ;  /* 0x0000000202227825 */ /* 0x002fc600078e024a */
[----:B------:R2:W3:Y:S01]  /*1d3f0*/  LDG.E.U16 R65, desc[UR8][R42.64] ;  /* 0x000000082a417981 */ /* 0x0004e2000c1e1500 */
[----:B0-----:R-:W-:-:S03]  /*1d400*/  IMAD.WIDE R36, R2, 0x2, R72 ;  /* 0x0000000202247825 */ /* 0x001fc600078e0248 */
[----:B------:R-:W3:Y:S04]  /*1d410*/  LDG.E.U16 R34, desc[UR8][R34.64] ;  /* 0x0000000822227981 */ /* 0x000ee8000c1e1500 */
[----:B------:R-:W3:Y:S01]  /*1d420*/  LDG.E.U16 R36, desc[UR8][R36.64] ;  /* 0x0000000824247981 */ /* 0x000ee2000c1e1500 */
[----:B--2---:R-:W-:-:S06]  /*1d430*/  IMAD.WIDE R42, R2, 0x2, R66 ;  /* 0x00000002022a7825 */ /* 0x004fcc00078e0242 */
[----:B------:R-:W2:Y:S01]  /*1d440*/  LDG.E.U16 R42, desc[UR8][R42.64] ;  /* 0x000000082a2a7981 */ /* 0x000ea2000c1e1500 */
[----:B----4-:R-:W-:-:S06]  /*1d450*/  IMAD.WIDE R40, R2, 0x2, R68 ;  /* 0x0000000202287825 */ /* 0x010fcc00078e0244 */
[----:B------:R-:W4:Y:S01]  /*1d460*/  LDG.E.U16 R40, desc[UR8][R40.64] ;  /* 0x0000000828287981 */ /* 0x000f22000c1e1500 */
[----:B-----5:R-:W-:-:S06]  /*1d470*/  IMAD.WIDE R38, R2, 0x2, R70 ;  /* 0x0000000202267825 */ /* 0x020fcc00078e0246 */
[----:B------:R-:W5:Y:S01]  /*1d480*/  LDG.E.U16 R38, desc[UR8][R38.64] ;  /* 0x0000000826267981 */ /* 0x000f62000c1e1500 */
[----:B------:R-:W-:Y:S02]  /*1d490*/  UMOV UR70, 0x1 ;  /* 0x0000000100467882 */ /* 0x000fe40000000000 */
[----:B------:R-:W-:-:S04]  /*1d4a0*/  @!UP0 UIADD3 UR70, UPT, UPT, -UR70, 0x100000, URZ ;  /* 0x0010000046468890 */ /* 0x000fc8000fffe1ff */
[----:B------:R-:W-:Y:S02]  /*1d4b0*/  @!UP0 USHF.L.U32 UR71, UR70, 0xb, URZ ;  /* 0x0000000b46478899 */ /* 0x000fe400080006ff */
[----:B------:R-:W-:Y:S01]  /*1d4c0*/  @!UP0 USHF.L.U32 UR70, UR70, 0x1, URZ ;  /* 0x0000000146468899 */ /* 0x000fe200080006ff */
[----:B------:R-:W-:Y:S01]  /*1d4d0*/  LOP3.LUT R4, R4, 0x70, RZ, 0x3c, !PT ;  /* 0x0000007004047812 */ /* 0x000fe200078e3cff */
[----:B------:R-:W-:Y:S01]  /*1d4e0*/  VOTEU.ALL UP1, P1 ;  /* 0x0000000000ff7886 */ /* 0x000fe20000820000 */
        /* <DEDUP_REMOVED lines=53> */
[----:B---3--:R0:W-:Y:S04]  /*1d840*/  STS.U16 [R4+UR4+0x12f80], R61 ;  /* 0x012f803d04007988 */ /* 0x0081e80008000404 */
[----:B------:R0:W-:Y:S04]  /*1d850*/  STS.U16 [R4+UR4+0x1af80], R62 ;  /* 0x01af803e04007988 */ /* 0x0001e80008000404 */
[----:B------:R0:W-:Y:S04]  /*1d860*/  STS.U16 [R4+UR4+0x13380], R63 ;  /* 0x0133803f04007988 */ /* 0x0001e80008000404 */
[----:B------:R0:W-:Y:S04]  /*1d870*/  STS.U16 [R4+UR4+0x1b380], R64 ;  /* 0x01b3804004007988 */ /* 0x0001e80008000404 */
[----:B------:R0:W-:Y:S04]  /*1d880*/  STS.U16 [R4+UR4+0x13780], R65 ;  /* 0x0137804104007988 */ /* 0x0001e80008000404 */
[----:B------:R0:W-:Y:S04]  /*1d890*/  STS.U16 [R4+UR4+0x1b780], R34 ;  /* 0x01b7802204007988 */ /* 0x0001e80008000404 */
[----:B------:R0:W-:Y:S04]  /*1d8a0*/  STS.U16 [R4+UR4+0x13b80], R36 ;  /* 0x013b802404007988 */ /* 0x0001e80008000404 */
[----:B--2---:R0:W-:Y:S04]  /*1d8b0*/  STS.U16 [R4+UR4+0x1bf80], R42 ;  /* 0x01bf802a04007988 */ /* 0x0041e80008000404 */
[----:B----4-:R0:W-:Y:S04]  /*1d8c0*/  STS.U16 [R4+UR4+0x13f80], R40 ;  /* 0x013f802804007988 */ /* 0x0101e80008000404 */
[----:B-----5:R0:W-:Y:S01]  /*1d8d0*/  STS.U16 [R4+UR4+0x1bb80], R38 ;  /* 0x01bb802604007988 */ /* 0x0201e20008000404 */
[----:B------:R1:W-:Y:S06]  /*1d8e0*/  MEMBAR.ALL.CTA ;  /* 0x0000000000007992 */ /* 0x0003ec0000008000 */
[----:B-1----:R-:W-:Y:S04]  /*1d8f0*/  FENCE.VIEW.ASYNC.S ;  /* 0x00000000000073c6 */ /* 0x002fe80000000000 */
[----:B------:R-:W1:Y:S02]  /*1d900*/  FENCE.VIEW.ASYNC.S ;  /* 0x00000000000073c6 */ /* 0x000e640000000000 */
[----:B-1----:R0:W1:Y:S02]  /*1d910*/  @!UP1 SYNCS.EXCH.64 URZ, [UR4+0x38010], UR70 ;  /* 0x0380104604ff95b2 */ /* 0x0020640008000100 */
[----:B-1----:R-:W-:Y:S06]  /*1d920*/  BAR.SYNC.DEFER_BLOCKING 0x0 ;  /* 0x0000000000007b1d */ /* 0x002fec0000010000 */
[----:B0-----:R-:W-:Y:S05]  /*1d930*/  @P2 BRA `(.L_x_13) ;  /* 0x0000000000b02947 */ /* 0x001fea0003800000 */
[----:B------:R-:W2:Y:S01]  /*1d940*/  LDL R66, [R1+0x7fc] ;  /* 0x0007fc0001427983 */ /* 0x000ea20000100800 */
[----:B------:R-:W-:Y:S02]  /*1d950*/  R2UR UR70, R163 ;  /* 0x00000000a34672ca */ /* 0x000fe400000e0000 */
[----:B------:R-:W-:Y:S01]  /*1d960*/  MOV.SPILL R3, UR5 ;  /* 0x0000000500037c02 */ /* 0x000fe20009000f00 */
[----:B------:R-:W3:Y:S01]  /*1d970*/  LDL R9, [R1+0xf58] ;  /* 0x000f580001097983 */ /* 0x000ee20000100800 */
[----:B------:R-:W-:Y:S02]  /*1d980*/  ELECT P3, URZ, PT ;  /* 0x0000000000ff782f */ /* 0x000fe40003860000 */
[----:B------:R-:W-:-:S07]  /*1d990*/  MOV.SPILL R8, UR4 ;  /* 0x0000000400087c02 */ /* 0x000fce0009000f00 */
[----:B------:R-:W-:-:S04]  /*1d9a0*/  MOV R4, UR70 ;  /* 0x0000004600047c02 */ /* 0x000fc80008000f00 */
[----:B------:R-:W-:Y:S02]  /*1d9b0*/  @P3 MOV R5, 0x40004040 ;  /* 0x4000404000053802 */ /* 0x000fe40000000f00 */
[----:B------:R-:W-:Y:S02]  /*1d9c0*/  @P3 MOV R7, 0x40004040 ;  /* 0x4000404000073802 */ /* 0x000fe40000000f00 */
[----:B------:R-:W-:Y:S02]  /*1d9d0*/  @P3 R2UR UR71, R5 ;  /* 0x00000000054732ca */ /* 0x000fe400000e0000 */
[----:B------:R-:W-:Y:S01]  /*1d9e0*/  @P3 R2UR UR73, R7 ;  /* 0x00000000074932ca */ /* 0x000fe200000e0000 */
[----:B------:R-:W-:Y:S01]  /*1d9f0*/  UMOV UR4, 0x0 ;  /* 0x0000000000047882 */ /* 0x000fe20000000000 */
[----:B------:R-:W-:Y:S01]  /*1da00*/  UMOV UR5, 0x4208010 ;  /* 0x0420801000057882 */ /* 0x000fe20000000000 */
[----:B------:R-:W-:Y:S01]  /*1da10*/  HFMA2 R5, -RZ, RZ, 0, 0 ;  /* 0x00000000ff057431 */ /* 0x000fe200000001ff */
[----:B--2---:R-:W-:-:S13]  /*1da20*/  R2UR UR70, R66 ;  /* 0x00000000424672ca */ /* 0x004fda00000e0000 */
[----:B------:R-:W-:Y:S02]  /*1da30*/  MOV R6, UR70 ;  /* 0x0000004600067c02 */ /* 0x000fe40008000f00 */
[----:B------:R-:W-:Y:S02]  /*1da40*/  @P3 R2UR UR70, R4 ;  /* 0x00000000044632ca */ /* 0x000fe400000e0000 */
[----:B------:R-:W-:Y:S02]  /*1da50*/  @P3 R2UR UR72, R6 ;  /* 0x00000000064832ca */ /* 0x000fe400000e0000 */
[----:B---3--:R-:W-:-:S11]  /*1da60*/  IADD3 R4, PT, PT, R9, 0x38010, RZ ;  /* 0x0003801009047810 */ /* 0x008fd60007ffe0ff */
[----:B------:R0:W-:Y:S02]  /*1da70*/  UTCHMMA gdesc[UR70], gdesc[UR72], tmem[UR74], tmem[UR4], idesc[UR5], !UPT ;  /* 0x00ff0448460075ea */ /* 0x0001e4000f80004a */
[----:B0-----:R-:W-:Y:S01]  /*1da80*/  UMOV UR70, 0x0 ;  /* 0x0000000000467882 */ /* 0x001fe20000000000 */
[----:B------:R-:W-:Y:S01]  /*1da90*/  UMOV UR71, 0x4208010 ;  /* 0x0420801000477882 */ /* 0x000fe20000000000 */
[----:B------:R-:W-:Y:S01]  /*1daa0*/  UMOV UR72, 0x0 ;  /* 0x0000000000487882 */ /* 0x000fe20000000000 */
[----:B------:R-:W-:Y:S01]  /*1dab0*/  UMOV UR73, 0x4208010 ;  /* 0x0420801000497882 */ /* 0x000fe20000000000 */
[----:B------:R-:W-:Y:S01]  /*1dac0*/  UTCHMMA gdesc[UR40], gdesc[UR10], tmem[UR74], tmem[UR70], idesc[UR71], UPT ;  /* 0x00ff460a280075ea */ /* 0x000fe2000b80004a */
        /* <DEDUP_REMOVED lines=11> */
[----:B------:R-:W-:Y:S01]  /*1db80*/  @P3 MOV R4, R4 ;  /* 0x0000000400043202 */ /* 0x000fe20000000f00 */
[----:B------:R-:W-:Y:S01]  /*1db90*/  UTCHMMA gdesc[UR36], gdesc[UR64], tmem[UR74], tmem[UR70], idesc[UR71], UPT ;  /* 0x00ff4640240075ea */ /* 0x000fe2000b80004a */
[----:B------:R-:W-:Y:S01]  /*1dba0*/  UTCHMMA gdesc[UR38], gdesc[UR66], tmem[UR74], tmem[UR72], idesc[UR73], UPT ;  /* 0x00ff4842260075ea */ /* 0x000fe2000b80004a */
[----:B------:R0:W-:Y:S02]  /*1dbb0*/  UTCHMMA gdesc[UR42], gdesc[UR68], tmem[UR74], tmem[UR70], idesc[UR71], UPT ;  /* 0x00ff46442a0075ea */ /* 0x0001e4000b80004a */
[----:B0-----:R-:W-:-:S02]  /*1dbc0*/  @P3 R2UR UR70, R4 ;  /* 0x00000000044632ca */ /* 0x001fc400000e0000 */
[----:B------:R-:W-:-:S11]  /*1dbd0*/  R2UR.FILL UR5, R3 ;  /* 0x00000000030572ca */ /* 0x000fd600004e0000 */
[----:B------:R0:W-:Y:S01]  /*1dbe0*/  UTCBAR [UR70], URZ ;  /* 0x000000ff460073e9 */ /* 0x0001e200080000ff */
[----:B------:R-:W-:-:S15]  /*1dbf0*/  R2UR.FILL UR4, R8 ;  /* 0x00000000080472ca */ /* 0x000fde00004e0000 */
.L_x_13:
[----:B------:R-:W1:Y:S01]  /*1dc00*/  SYNCS.PHASECHK.TRANS64.TRYWAIT P3, [UR4+0x38010], RZ ;  /* 0x038010ffff0075a7 */ /* 0x000e620008061104 */
[----:B------:R-:W2:Y:S01]  /*1dc10*/  LDC R69, c[0x0][0x3a8] ;  /* 0x0000ea00ff457b82 */ /* 0x000ea20000000800 */
[----:B-1----:R-:W-:Y:S05]  /*1dc20*/  @!P3 BRA `(.L_x_14) ;  /* 0x000000b800d0b947 */ /* 0x002fea0003800000 */
.L_x_23:
[----:B------:R-:W-:Y:S01]  /*1dc30*/  BAR.SYNC.DEFER_BLOCKING 0x0 ;  /* 0x0000000000007b1d */ /* 0x000fe20000010000 */
[----:B------:R-:W-:-:S05]  /*1dc40*/  SHF.L.U32 R118, R118, 0x1f, RZ ;  /* 0x0000001f76767819 */ /* 0x000fca00000006ff */
[----:B------:R-:W-:Y:S01]  /*1dc50*/  LDTM.16dp32bit_t0_t15.x64 R4, tmem[UR7+0x100000] ;  /* 0x10000007000479ee */ /* 0x000fe20008b00000 */
[----:B------:R-:W1:Y:S01]  /*1dc60*/  LDTM.16dp32bit_t16_t31.x64 R4, tmem[UR7+0x100040] ;  /* 0x10004007000479ee */ /* 0x000e620008b20000 */
[----:B------:R-:W3:Y:S01]  /*1dc70*/  @!P1 SYNCS.CCTL.IV [UR4+0x38010] ;  /* 0x03801000ff0099b1 */ /* 0x000ee20008000004 */
[----:B------:R-:W-:Y:S01]  /*1dc80*/  NOP ;  /* 0x0000000000007918 */ /* 0x000fe20000000000 */
[-C--:B-12---:R-:W-:Y:S01]  /*1dc90*/  FMUL R3, R4, R69.reuse ;  /* 0x0000004504037220 */ /* 0x086fe20000400000 */
[-C--:B------:R-:W-:Y:S01]  /*1dca0*/  FMUL R68, R5, R69.reuse ;  /* 0x0000004505447220 */ /* 0x080fe20000400000 */
[-C--:B------:R-:W-:Y:S01]  /*1dcb0*/  FMUL R70, R6, R69.reuse ;  /* 0x0000004506467220 */ /* 0x080fe20000400000 */
[----:B---3--:R-:W1:Y:S04]  /*1dcc0*/  SYNCS.PHASECHK.TRANS64.TRYWAIT P3, [UR6], R118 ;  /* 0x00000076ff0075a7 */ /* 0x008e680008061106 */
        /* <DEDUP_REMOVED lines=93> */
[----:B------:R-:W2:Y:S02]  /*1e2a0*/  SHFL.BFLY PT, R132, R3, 0x10, 0x1f ;  /* 0x0e001f0003847f89 */ /* 0x000ea400000e0000 */
[----:B--2---:R-:W-:-:S05]  /*1e2b0*/  FMNMX3 R132, R3, R132, R144, !PT ;  /* 0x0000008403847276 */ /* 0x004fca0007800090 */
[-CC-:B------:R-:W-:Y:S01]  /*1e2c0*/  FFMA R98, R4, R69.reuse, -R132.reuse ;  /* 0x0000004504627223 */ /* 0x180fe20000000884 */
[-CC-:B------:R-:W-:Y:S01]  /*1e2d0*/  FFMA R5, R5, R69.reuse, -R132.reuse ;  /* 0x0000004505057223 */ /* 0x180fe20000000884 */
[-CC-:B------:R-:W-:Y:S01]  /*1e2e0*/  FFMA R6, R6, R69.reuse, -R132.reuse ;  /* 0x0000004506067223 */ /* 0x180fe20000000884 */
[-CC-:B------:R-:W-:Y:S01]  /*1e2f0*/  FFMA R7, R7, R69.reuse, -R132.reuse ;  /* 0x0000004507077223 */ /* 0x180fe20000000884 */
[----:B------:R-:W-:Y:S01]  /*1e300*/  FMUL R98, R98, 1.4426950216293334961 ;  /* 0x3fb8aa3b62627820 */ /* 0x000fe20000400000 */
[----:B------:R-:W-:Y:S01]  /*1e310*/  FMUL R4, R5, 1.4426950216293334961 ;  /* 0x3fb8aa3b05047820 */ /* 0x000fe20000400000 */
[----:B------:R-:W-:Y:S01]  /*1e320*/  FMUL R6, R6, 1.4426950216293334961 ;  /* 0x3fb8aa3b06067820 */ /* 0x000fe20000400000 */
[----:B------:R-:W-:Y:S01]  /*1e330*/  FMUL R7, R7, 1.4426950216293334961 ;  /* 0x3fb8aa3b07077820 */ /* 0x000fe20000400000 */
[-CC-:B------:R-:W-:Y:S01]  /*1e340*/  FFMA R8, R8, R69.reuse, -R132.reuse ;  /* 0x0000004508087223 */ /* 0x180fe20000000884 */
[-CC-:B------:R-:W-:Y:S01]  /*1e350*/  FFMA R9, R9, R69.reuse, -R132.reuse ;  /* 0x0000004509097223 */ /* 0x180fe20000000884 */
[----:B------:R-:W-:Y:S01]  /*1e360*/  MUFU.EX2 R98, R98 ;  /* 0x0000006200627308 */ /* 0x000fe20000000800 */
[-CC-:B------:R-:W-:Y:S01]  /*1e370*/  FFMA R10, R10, R69.reuse, -R132.reuse ;  /* 0x000000450a0a7223 */ /* 0x180fe20000000884 */
[----:B------:R-:W-:Y:S01]  /*1e380*/  FMUL R8, R8, 1.4426950216293334961 ;  /* 0x3fb8aa3b08087820 */ /* 0x000fe20000400000 */
[----:B------:R-:W-:Y:S01]  /*1e390*/  FMUL R9, R9, 1.4426950216293334961 ;  /* 0x3fb8aa3b09097820 */ /* 0x000fe20000400000 */
[-CC-:B------:R-:W-:Y:S01]  /*1e3a0*/  FFMA R11, R11, R69.reuse, -R132.reuse ;  /* 0x000000450b0b7223 */ /* 0x180fe20000000884 */
[----:B------:R-:W-:Y:S01]  /*1e3b0*/  FMUL R10, R10, 1.4426950216293334961 ;  /* 0x3fb8aa3b0a0a7820 */ /* 0x000fe20000400000 */
[-CC-:B------:R-:W-:Y:S01]  /*1e3c0*/  FFMA R12, R12, R69.reuse, -R132.reuse ;  /* 0x000000450c0c7223 */ /* 0x180fe20000000884 */
[-CC-:B------:R-:W-:Y:S01]  /*1e3d0*/  FFMA R13, R13, R69.reuse, -R132.reuse ;  /* 0x000000450d0d7223 */ /* 0x180fe20000000884 */
[----:B------:R-:W2:Y:S01]  /*1e3e0*/  MUFU.EX2 R4, R4 ;  /* 0x0000000400047308 */ /* 0x000ea20000000800 */
[----:B------:R-:W-:Y:S01]  /*1e3f0*/  FMUL R11, R11, 1.4426950216293334961 ;  /* 0x3fb8aa3b0b0b7820 */ /* 0x000fe20000400000 */
[----:B------:R-:W-:Y:S01]  /*1e400*/  FMUL R12, R12, 1.4426950216293334961 ;  /* 0x3fb8aa3b0c0c7820 */ /* 0x000fe20000400000 */
[----:B------:R-:W-:Y:S01]  /*1e410*/  FMUL R13, R13, 1.4426950216293334961 ;  /* 0x3fb8aa3b0d0d7820 */ /* 0x000fe20000400000 */
[-CC-:B------:R-:W-:Y:S01]  /*1e420*/  FFMA R14, R14, R69.reuse, -R132.reuse ;  /* 0x000000450e0e7223 */ /* 0x180fe20000000884 */
[-CC-:B------:R-:W-:Y:S01]  /*1e430*/  FFMA R15, R15, R69.reuse, -R132.reuse ;  /* 0x000000450f0f7223 */ /* 0x180fe20000000884 */
[-CC-:B------:R-:W-:Y:S01]  /*1e440*/  FFMA R16, R16, R69.reuse, -R132.reuse ;  /* 0x0000004510107223 */ /* 0x180fe20000000884 */
[-CC-:B------:R-:W-:Y:S01]  /*1e450*/  FFMA R17, R17, R69.reuse, -R132.reuse ;  /* 0x0000004511117223 */ /* 0x180fe20000000884 */
[----:B------:R-:W3:Y:S01]  /*1e460*/  MUFU.EX2 R141, R6 ;  /* 0x00000006008d7308 */ /* 0x000ee20000000800 */
[----:B------:R-:W-:Y:S01]  /*1e470*/  FMUL R14, R14, 1.4426950216293334961 ;  /* 0x3fb8aa3b0e0e7820 */ /* 0x000fe20000400000 */
[----:B------:R-:W-:Y:S01]  /*1e480*/  FMUL R15, R15, 1.4426950216293334961 ;  /* 0x3fb8aa3b0f0f7820 */ /* 0x000fe20000400000 */
[----:B------:R-:W-:Y:S01]  /*1e490*/  FMUL R16, R16, 1.4426950216293334961 ;  /* 0x3fb8aa3b10107820 */ /* 0x000fe20000400000 */
[----:B------:R-:W-:Y:S01]  /*1e4a0*/  FMUL R17, R17, 1.4426950216293334961 ;  /* 0x3fb8aa3b11117820 */ /* 0x000fe20000400000 */
[-CC-:B------:R-:W-:Y:S01]  /*1e4b0*/  FFMA R18, R18, R69.reuse, -R132.reuse ;  /* 0x0000004512127223 */ /* 0x180fe20000000884 */
[-CC-:B------:R-:W-:Y:S01]  /*1e4c0*/  FFMA R19, R19, R69.reuse, -R132.reuse ;  /* 0x0000004513137223 */ /* 0x180fe20000000884 */
[-C--:B------:R-:W-:Y:S01]  /*1e4d0*/  FFMA R20, R20, R69.reuse, -R132 ;  /* 0x0000004514147223 */ /* 0x080fe20000000884 */
[----:B------:R-:W4:Y:S01]  /*1e4e0*/  MUFU.EX2 R130, R7 ;  /* 0x0000000700827308 */ /* 0x000f220000000800 */
[----:B--2---:R-:W-:Y:S01]  /*1e4f0*/  FADD R5, R98, R4 ;  /* 0x0000000462057221 */ /* 0x004fe20000000000 */
[----:B------:R-:W-:Y:S01]  /*1e500*/  FMUL R18, R18, 1.4426950216293334961 ;  /* 0x3fb8aa3b12127820 */ /* 0x000fe20000400000 */
[----:B------:R-:W-:Y:S01]  /*1e510*/  FMUL R19, R19, 1.4426950216293334961 ;  /* 0x3fb8aa3b13137820 */ /* 0x000fe20000400000 */
[----:B------:R-:W-:Y:S01]  /*1e520*/  FMUL R20, R20, 1.4426950216293334961 ;  /* 0x3fb8aa3b14147820 */ /* 0x000fe20000400000 */
[-CC-:B------:R-:W-:Y:S01]  /*1e530*/  FFMA R21, R21, R69.reuse, -R132.reuse ;  /* 0x0000004515157223 */ /* 0x180fe20000000884 */
[-CC-:B------:R-:W-:Y:S01]  /*1e540*/  FFMA R22, R22, R69.reuse, -R132.reuse ;  /* 0x0000004516167223 */ /* 0x180fe20000000884 */
[-CC-:B------:R-:W-:Y:S01]  /*1e550*/  FFMA R23, R23, R69.reuse, -R132.reuse ;  /* 0x0000004517177223 */ /* 0x180fe20000000884 */
[----:B------:R-:W2:Y:S01]  /*1e560*/  MUFU.EX2 R128, R8 ;  /* 0x0000000800807308 */ /* 0x000ea20000000800 */
[----:B---3--:R-:W-:Y:S01]  /*1e570*/  FADD R5, R141, R5 ;  /* 0x000000058d057221 */ /* 0x008fe20000000000 */
[----:B------:R-:W-:Y:S01]  /*1e580*/  FMUL R21, R21, 1.4426950216293334961 ;  /* 0x3fb8aa3b15157820 */ /* 0x000fe20000400000 */
[----:B------:R-:W-:Y:S01]  /*1e590*/  FMUL R22, R22, 1.4426950216293334961 ;  /* 0x3fb8aa3b16167820 */ /* 0x000fe20000400000 */
[-CC-:B------:R-:W-:Y:S01]  /*1e5a0*/  FFMA R24, R24, R69.reuse, -R132.reuse ;  /* 0x0000004518187223 */ /* 0x180fe20000000884 */
[----:B------:R-:W-:Y:S01]  /*1e5b0*/  FMUL R23, R23, 1.4426950216293334961 ;  /* 0x3fb8aa3b17177820 */ /* 0x000fe20000400000 */
[-CC-:B------:R-:W-:Y:S01]  /*1e5c0*/  FFMA R25, R25, R69.reuse, -R132.reuse ;  /* 0x0000004519197223 */ /* 0x180fe20000000884 */
[-CC-:B------:R-:W-:Y:S01]  /*1e5d0*/  FFMA R26, R26, R69.reuse, -R132.reuse ;  /* 0x000000451a1a7223 */ /* 0x180fe20000000884 */
[----:B------:R-:W3:Y:S01]  /*1e5e0*/  MUFU.EX2 R126, R9 ;  /* 0x00000009007e7308 */ /* 0x000ee20000000800 */
[----:B----4-:R-:W-:Y:S01]  /*1e5f0*/  FADD R5, R130, R5 ;  /* 0x0000000582057221 */ /* 0x010fe20000000000 */
[----:B------:R-:W-:Y:S01]  /*1e600*/  FMUL R3, R25, 1.4426950216293334961 ;  /* 0x3fb8aa3b19037820 */ /* 0x000fe20000400000 */
[-CC-:B------:R-:W-:Y:S01]  /*1e610*/  FFMA R27, R27, R69.reuse, -R132.reuse ;  /* 0x000000451b1b7223 */ /* 0x180fe20000000884 */
[-CC-:B------:R-:W-:Y:S01]  /*1e620*/  FFMA R28, R28, R69.reuse, -R132.reuse ;  /* 0x000000451c1c7223 */ /* 0x180fe20000000884 */
[-CC-:B------:R-:W-:Y:S01]  /*1e630*/  FFMA R29, R29, R69.reuse, -R132.reuse ;  /* 0x000000451d1d7223 */ /* 0x180fe20000000884 */
[-CC-:B------:R-:W-:Y:S01]  /*1e640*/  FFMA R30, R30, R69.reuse, -R132.reuse ;  /* 0x000000451e1e7223 */ /* 0x180fe20000000884 */
[-CC-:B------:R-:W-:Y:S01]  /*1e650*/  FFMA R31, R31, R69.reuse, -R132.reuse ;  /* 0x000000451f1f7223 */ /* 0x180fe20000000884 */
[----:B------:R-:W4:Y:S01]  /*1e660*/  MUFU.EX2 R124, R10 ;  /* 0x0000000a007c7308 */ /* 0x000f220000000800 */
[----:B--2---:R-:W-:Y:S01]  /*1e670*/  FADD R5, R128, R5 ;  /* 0x0000000580057221 */ /* 0x004fe20000000000 */
[-CC-:B------:R-:W-:Y:S01]  /*1e680*/  FFMA R32, R32, R69.reuse, -R132.reuse ;  /* 0x0000004520207223 */ /* 0x180fe20000000884 */
[-CC-:B------:R-:W-:Y:S01]  /*1e690*/  FFMA R34, R34, R69.reuse, -R132.reuse ;  /* 0x0000004522227223 */ /* 0x180fe20000000884 */
[-CC-:B------:R-:W-:Y:S01]  /*1e6a0*/  FFMA R35, R35, R69.reuse, -R132.reuse ;  /* 0x0000004523237223 */ /* 0x180fe20000000884 */
        /* <DEDUP_REMOVED lines=14> */
[----:B------:R-:W-:Y:S01]  /*1e790*/  FMUL R40, R40, 1.4426950216293334961 ;  /* 0x3fb8aa3b28287820 */ /* 0x000fe20000400000 */
[-CC-:B------:R-:W-:Y:S01]  /*1e7a0*/  FFMA R42, R42, R69.reuse, -R132.reuse ;  /* 0x000000452a2a7223 */ /* 0x180fe20000000884 */
[----:B------:R-:W-:Y:S01]  /*1e7b0*/  FMUL R41, R41, 1.4426950216293334961 ;  /* 0x3fb8aa3b29297820 */ /* 0x000fe20000400000 */
[-CC-:B------:R-:W-:Y:S01]  /*1e7c0*/  FFMA R43, R43, R69.reuse, -R132.reuse ;  /* 0x000000452b2b7223 */ /* 0x180fe20000000884 */
[-CC-:B------:R-:W-:Y:S01]  /*1e7d0*/  FFMA R44, R44, R69.reuse, -R132.reuse ;  /* 0x000000452c2c7223 */ /* 0x180fe20000000884 */
[----:B------:R-:W4:Y:S01]  /*1e7e0*/  MUFU.EX2 R119, R13 ;  /* 0x0000000d00777308 */ /* 0x000f220000000800 */
[----:B--2---:R-:W-:Y:S01]  /*1e7f0*/  FADD R5, R122, R5 ;  /* 0x000000057a057221 */ /* 0x004fe20000000000 */
[----:B------:R-:W-:Y:S01]  /*1e800*/  FMUL R42, R42, 1.4426950216293334961 ;  /* 0x3fb8aa3b2a2a7820 */ /* 0x000fe20000400000 */
[----:B------:R-:W-:Y:S01]  /*1e810*/  FMUL R43, R43, 1.4426950216293334961 ;  /* 0x3fb8aa3b2b2b7820 */ /* 0x000fe20000400000 */
[-CC-:B------:R-:W-:Y:S01]  /*1e820*/  FFMA R45, R45, R69.reuse, -R132.reuse ;  /* 0x000000452d2d7223 */ /* 0x180fe20000000884 */
[----:B------:R-:W-:Y:S01]  /*1e830*/  FMUL R44, R44, 1.4426950216293334961 ;  /* 0x3fb8aa3b2c2c7820 */ /* 0x000fe20000400000 */
[-CC-:B------:R-:W-:Y:S01]  /*1e840*/  FFMA R46, R46, R69.reuse, -R132.reuse ;  /* 0x000000452e2e7223 */ /* 0x180fe20000000884 */
[-CC-:B------:R-:W-:Y:S01]  /*1e850*/  FFMA R47, R47, R69.reuse, -R132.reuse ;  /* 0x000000452f2f7223 */ /* 0x180fe20000000884 */
[----:B------:R2:W5:Y:S01]  /*1e860*/  MUFU.EX2 R116, R14 ;  /* 0x0000000e00747308 */ /* 0x0005620000000800 */
[----:B---3--:R-:W-:Y:S01]  /*1e870*/  FADD R5, R120, R5 ;  /* 0x0000000578057221 */ /* 0x008fe20000000000 */
[----:B------:R-:W-:Y:S01]  /*1e880*/  FMUL R45, R45, 1.4426950216293334961 ;  /* 0x3fb8aa3b2d2d7820 */ /* 0x000fe20000400000 */
[----:B------:R-:W-:Y:S01]  /*1e890*/  FMUL R46, R46, 1.4426950216293334961 ;  /* 0x3fb8aa3b2e2e7820 */ /* 0x000fe20000400000 */
[-CC-:B------:R-:W-:Y:S01]  /*1e8a0*/  FFMA R48, R48, R69.reuse, -R132.reuse ;  /* 0x0000004530307223 */ /* 0x180fe20000000884 */
[----:B------:R-:W-:Y:S01]  /*1e8b0*/  FMUL R47, R47, 1.4426950216293334961 ;  /* 0x3fb8aa3b2f2f7820 */ /* 0x000fe20000400000 */
[-CC-:B------:R-:W-:Y:S01]  /*1e8c0*/  FFMA R49, R49, R69.reuse, -R132.reuse ;  /* 0x0000004531317223 */ /* 0x180fe20000000884 */
[-CC-:B------:R-:W-:Y:S01]  /*1e8d0*/  FFMA R50, R50, R69.reuse, -R132.reuse ;  /* 0x0000004532327223 */ /* 0x180fe20000000884 */
[----:B------:R3:W0:Y:S01]  /*1e8e0*/  MUFU.EX2 R114, R15 ;  /* 0x0000000f00727308 */ /* 0x0006220000000800 */
[----:B----4-:R-:W-:Y:S01]  /*1e8f0*/  FADD R5, R119, R5 ;  /* 0x0000000577057221 */ /* 0x010fe20000000000 */
[----:B--2---:R-:W-:Y:S01]  /*1e900*/  FMUL R14, R24, 1.4426950216293334961 ;  /* 0x3fb8aa3b180e7820 */ /* 0x004fe20000400000 */
[----:B------:R-:W-:Y:S01]  /*1e910*/  FMUL R24, R35, 1.4426950216293334961 ;  /* 0x3fb8aa3b23187820 */ /* 0x000fe20000400000 */
[----:B------:R-:W-:Y:S01]  /*1e920*/  FMUL R49, R49, 1.4426950216293334961 ;  /* 0x3fb8aa3b31317820 */ /* 0x000fe20000400000 */
[-CC-:B------:R-:W-:Y:S01]  /*1e930*/  FFMA R51, R51, R69.reuse, -R132.reuse ;  /* 0x0000004533337223 */ /* 0x180fe20000000884 */
[-CC-:B------:R-:W-:Y:S01]  /*1e940*/  FFMA R52, R52, R69.reuse, -R132.reuse ;  /* 0x0000004534347223 */ /* 0x180fe20000000884 */
[-CC-:B------:R-:W-:Y:S01]  /*1e950*/  FFMA R53, R53, R69.reuse, -R132.reuse ;  /* 0x0000004535357223 */ /* 0x180fe20000000884 */
[----:B------:R2:W4:Y:S01]  /*1e960*/  MUFU.EX2 R112, R16 ;  /* 0x0000001000707308 */ /* 0x0005220000000800 */
[----:B-----5:R-:W-:Y:S01]  /*1e970*/  FADD R5, R116, R5 ;  /* 0x0000000574057221 */ /* 0x020fe20000000000 */
[----:B---3--:R-:W-:Y:S01]  /*1e980*/  FMUL R15, R26, 1.4426950216293334961 ;  /* 0x3fb8aa3b1a0f7820 */ /* 0x008fe20000400000 */
[----:B------:R-:W-:Y:S01]  /*1e990*/  FMUL R26, R48, 1.4426950216293334961 ;  /* 0x3fb8aa3b301a7820 */ /* 0x000fe20000400000 */
[----:B------:R-:W-:Y:S01]  /*1e9a0*/  FMUL R51, R51, 1.4426950216293334961 ;  /* 0x3fb8aa3b33337820 */ /* 0x000fe20000400000 */
[-CC-:B------:R-:W-:Y:S01]  /*1e9b0*/  FFMA R54, R54, R69.reuse, -R132.reuse ;  /* 0x0000004536367223 */ /* 0x180fe20000000884 */
[----:B------:R-:W-:Y:S01]  /*1e9c0*/  FMUL R53, R53, 1.4426950216293334961 ;  /* 0x3fb8aa3b35357820 */ /* 0x000fe20000400000 */
[-CC-:B------:R-:W-:Y:S01]  /*1e9d0*/  FFMA R55, R55, R69.reuse, -R132.reuse ;  /* 0x0000004537377223 */ /* 0x180fe20000000884 */
[----:B------:R3:W5:Y:S01]  /*1e9e0*/  MUFU.EX2 R110, R17 ;  /* 0x00000011006e7308 */ /* 0x0007620000000800 */
[----:B0-----:R-:W-:Y:S01]  /*1e9f0*/  FADD R5, R114, R5 ;  /* 0x0000000572057221 */ /* 0x001fe20000000000 */
[----:B--2---:R-:W-:Y:S01]  /*1ea00*/  FMUL R16, R27, 1.4426950216293334961 ;  /* 0x3fb8aa3b1b107820 */ /* 0x004fe20000400000 */
[----:B------:R-:W-:Y:S01]  /*1ea10*/  FMUL R27, R50, 1.4426950216293334961 ;  /* 0x3fb8aa3b321b7820 */ /* 0x000fe20000400000 */
[----:B------:R-:W-:Y:S01]  /*1ea20*/  FMUL R54, R54, 1.4426950216293334961 ;  /* 0x3fb8aa3b36367820 */ /* 0x000fe20000400000 */
[-CC-:B------:R-:W-:Y:S01]  /*1ea30*/  FFMA R56, R56, R69.reuse, -R132.reuse ;  /* 0x0000004538387223 */ /* 0x180fe20000000884 */
[-CC-:B------:R-:W-:Y:S01]  /*1ea40*/  FFMA R57, R57, R69.reuse, -R132.reuse ;  /* 0x0000004539397223 */ /* 0x180fe20000000884 */
[-CC-:B------:R-:W-:Y:S01]  /*1ea50*/  FFMA R58, R58, R69.reuse, -R132.reuse ;  /* 0x000000453a3a7223 */ /* 0x180fe20000000884 */
[----:B------:R0:W2:Y:S01]  /*1ea60*/  MUFU.EX2 R108, R18 ;  /* 0x00000012006c7308 */ /* 0x0000a20000000800 */
[----:B----4-:R-:W-:Y:S01]  /*1ea70*/  FADD R5, R112, R5 ;  /* 0x0000000570057221 */ /* 0x010fe20000000000 */
[----:B---3--:R-:W-:Y:S01]  /*1ea80*/  FMUL R17, R28, 1.4426950216293334961 ;  /* 0x3fb8aa3b1c117820 */ /* 0x008fe20000400000 */
[----:B------:R-:W-:Y:S01]  /*1ea90*/  FMUL R28, R52, 1.4426950216293334961 ;  /* 0x3fb8aa3b341c7820 */ /* 0x000fe20000400000 */
[----:B------:R-:W-:Y:S01]  /*1eaa0*/  FMUL R56, R56, 1.4426950216293334961 ;  /* 0x3fb8aa3b38387820 */ /* 0x000fe20000400000 */
[-CC-:B------:R-:W-:Y:S01]  /*1eab0*/  FFMA R59, R59, R69.reuse, -R132.reuse ;  /* 0x000000453b3b7223 */ /* 0x180fe20000000884 */
[-CC-:B------:R-:W-:Y:S01]  /*1eac0*/  FFMA R60, R60, R69.reuse, -R132.reuse ;  /* 0x000000453c3c7223 */ /* 0x180fe20000000884 */
[-CC-:B------:R-:W-:Y:S01]  /*1ead0*/  FFMA R61, R61, R69.reuse, -R132.reuse ;  /* 0x000000453d3d7223 */ /* 0x180fe20000000884 */
[----:B------:R3:W4:Y:S01]  /*1eae0*/  MUFU.EX2 R106, R19 ;  /* 0x00000013006a7308 */ /* 0x0007220000000800 */
[----:B-----5:R-:W-:Y:S01]  /*1eaf0*/  FADD R5, R110, R5 ;  /* 0x000000056e057221 */ /* 0x020fe20000000000 */
[----:B0-----:R-:W-:Y:S01]  /*1eb00*/  FMUL R18, R29, 1.4426950216293334961 ;  /* 0x3fb8aa3b1d127820 */ /* 0x001fe20000400000 */
[----:B------:R-:W-:Y:S01]  /*1eb10*/  FMUL R29, R55, 1.4426950216293334961 ;  /* 0x3fb8aa3b371d7820 */ /* 0x000fe20000400000 */
[----:B------:R-:W-:Y:S01]  /*1eb20*/  FMUL R59, R59, 1.4426950216293334961 ;  /* 0x3fb8aa3b3b3b7820 */ /* 0x000fe20000400000 */
[----:B------:R-:W-:Y:S01]  /*1eb30*/  FMUL R60, R60, 1.4426950216293334961 ;  /* 0x3fb8aa3b3c3c7820 */ /* 0x000fe20000400000 */
[-CC-:B------:R-:W-:Y:S01]  /*1eb40*/  FFMA R62, R62, R69.reuse, -R132.reuse ;  /* 0x000000453e3e7223 */ /* 0x180fe20000000884 */
[-CC-:B------:R-:W-:Y:S01]  /*1eb50*/  FFMA R63, R63, R69.reuse, -R132.reuse ;  /* 0x000000453f3f7223 */ /* 0x180fe20000000884 */
[----:B------:R0:W5:Y:S01]  /*1eb60*/  MUFU.EX2 R104, R20 ;  /* 0x0000001400687308 */ /* 0x0001620000000800 */
[----:B--2---:R-:W-:Y:S01]  /*1eb70*/  FADD R5, R108, R5 ;  /* 0x000000056c057221 */ /* 0x004fe20000000000 */
[----:B---3--:R-:W-:Y:S01]  /*1eb80*/  FMUL R19, R30, 1.4426950216293334961 ;  /* 0x3fb8aa3b1e137820 */ /* 0x008fe20000400000 */
[----:B------:R-:W-:Y:S01]  /*1eb90*/  FMUL R30, R57, 1.4426950216293334961 ;  /* 0x3fb8aa3b391e7820 */ /* 0x000fe20000400000 */
[----:B------:R-:W-:Y:S01]  /*1eba0*/  FMUL R62, R62, 1.4426950216293334961 ;  /* 0x3fb8aa3b3e3e7820 */ /* 0x000fe20000400000 */
[-CC-:B------:R-:W-:Y:S01]  /*1ebb0*/  FFMA R64, R64, R69.reuse, -R132.reuse ;  /* 0x0000004540407223 */ /* 0x180fe20000000884 */
[-CC-:B------:R-:W-:Y:S01]  /*1ebc0*/  FFMA R65, R65, R69.reuse, -R132.reuse ;  /* 0x0000004541417223 */ /* 0x180fe20000000884 */
[-CC-:B------:R-:W-:Y:S01]  /*1ebd0*/  FFMA R66, R66, R69.reuse, -R132.reuse ;  /* 0x0000004542427223 */ /* 0x180fe20000000884 */
[----:B------:R2:W3:Y:S01]  /*1ebe0*/  MUFU.EX2 R102, R21 ;  /* 0x0000001500667308 */ /* 0x0004e20000000800 */
[----:B----4-:R-:W-:Y:S01]  /*1ebf0*/  FADD R5, R106, R5 ;  /* 0x000000056a057221 */ /* 0x010fe20000000000 */
[----:B0-----:R-:W-:Y:S01]  /*1ec00*/  FMUL R20, R31, 1.4426950216293334961 ;  /* 0x3fb8aa3b1f147820 */ /* 0x001fe20000400000 */
[----:B------:R-:W-:Y:S01]  /*1ec10*/  FMUL R31, R58, 1.4426950216293334961 ;  /* 0x3fb8aa3b3a1f7820 */ /* 0x000fe20000400000 */
[----:B------:R-:W-:Y:S01]  /*1ec20*/  FMUL R65, R65, 1.4426950216293334961 ;  /* 0x3fb8aa3b41417820 */ /* 0x000fe20000400000 */
[----:B------:R-:W-:Y:S01]  /*1ec30*/  FFMA R67, R67, R69, -R132 ;  /* 0x0000004543437223 */ /* 0x000fe20000000884 */
[----:B------:R-:W-:-:S02]  /*1ec40*/  FMUL R66, R66, 1.4426950216293334961 ;  /* 0x3fb8aa3b42427820 */ /* 0x000fc40000400000 */
[----:B------:R0:W4:Y:S01]  /*1ec50*/  MUFU.EX2 R100, R22 ;  /* 0x0000001600647308 */ /* 0x0001220000000800 */
[----:B-----5:R-:W-:Y:S01]  /*1ec60*/  FADD R5, R104, R5 ;  /* 0x0000000568057221 */ /* 0x020fe20000000000 */
[----:B--2---:R-:W-:Y:S01]  /*1ec70*/  FMUL R21, R32, 1.4426950216293334961 ;  /* 0x3fb8aa3b20157820 */ /* 0x004fe20000400000 */
[----:B------:R-:W-:Y:S01]  /*1ec80*/  FMUL R32, R61, 1.4426950216293334961 ;  /* 0x3fb8aa3b3d207820 */ /* 0x000fe20000400000 */
[----:B------:R-:W-:-:S04]  /*1ec90*/  FMUL R35, R67, 1.4426950216293334961 ;  /* 0x3fb8aa3b43237820 */ /* 0x000fc80000400000 */
[----:B------:R2:W5:Y:S01]  /*1eca0*/  MUFU.EX2 R96, R23 ;  /* 0x0000001700607308 */ /* 0x0005620000000800 */
[----:B---3--:R-:W-:Y:S01]  /*1ecb0*/  FADD R5, R102, R5 ;  /* 0x0000000566057221 */ /* 0x008fe20000000000 */
[----:B0-----:R-:W-:Y:S01]  /*1ecc0*/  FFMA R22, R33, R69, -R132 ;  /* 0x0000004521167223 */ /* 0x001fe20000000884 */
[----:B------:R-:W-:-:S03]  /*1ecd0*/  FMUL R33, R63, 1.4426950216293334961 ;  /* 0x3fb8aa3b3f217820 */ /* 0x000fc60000400000 */
[----:B------:R-:W-:Y:S02]  /*1ece0*/  FMUL R22, R22, 1.4426950216293334961 ;  /* 0x3fb8aa3b16167820 */ /* 0x000fe40000400000 */
[----:B------:R-:W0:Y:S01]  /*1ecf0*/  MUFU.EX2 R14, R14 ;  /* 0x0000000e000e7308 */ /* 0x000e220000000800 */
[----:B----4-:R-:W-:Y:S01]  /*1ed00*/  FADD R5, R100, R5 ;  /* 0x0000000564057221 */ /* 0x010fe20000000000 */
[----:B--2---:R-:W-:Y:S01]  /*1ed10*/  FMUL R23, R34, 1.4426950216293334961 ;  /* 0x3fb8aa3b22177820 */ /* 0x004fe20000400000 */
[----:B------:R-:W-:-:S05]  /*1ed20*/  FMUL R34, R64, 1.4426950216293334961 ;  /* 0x3fb8aa3b40227820 */ /* 0x000fca0000400000 */
[----:B------:R-:W2:Y:S01]  /*1ed30*/  MUFU.EX2 R3, R3 ;  /* 0x0000000300037308 */ /* 0x000ea20000000800 */
[----:B-----5:R-:W-:-:S07]  /*1ed40*/  FADD R5, R96, R5 ;  /* 0x0000000560057221 */ /* 0x020fce0000000000 */
[----:B------:R-:W3:Y:S01]  /*1ed50*/  MUFU.EX2 R15, R15 ;  /* 0x0000000f000f7308 */ /* 0x000ee20000000800 */
[----:B0-----:R-:W-:-:S07]  /*1ed60*/  FADD R5, R14, R5 ;  /* 0x000000050e057221 */ /* 0x001fce0000000000 */
[----:B------:R-:W0:Y:S01]  /*1ed70*/  MUFU.EX2 R16, R16 ;  /* 0x0000001000107308 */ /* 0x000e220000000800 */
[----:B--2---:R-:W-:-:S07]  /*1ed80*/  FADD R5, R3, R5 ;  /* 0x0000000503057221 */ /* 0x004fce0000000000 */
[----:B------:R-:W2:Y:S01]  /*1ed90*/  MUFU.EX2 R17, R17 ;  /* 0x0000001100117308 */ /* 0x000ea20000000800 */
[----:B---3--:R-:W-:-:S07]  /*1eda0*/  FADD R5, R15, R5 ;  /* 0x000000050f057221 */ /* 0x008fce0000000000 */
        /* <DEDUP_REMOVED lines=77> */
[----:B---3--:R-:W-:-:S04]  /*1f280*/  FADD R5, R73, R5 ;  /* 0x0000000549057221 */ /* 0x008fc80000000000 */
[----:B0-----:R-:W-:-:S04]  /*1f290*/  FADD R5, R72, R5 ;  /* 0x0000000548057221 */ /* 0x001fc80000000000 */
[----:B--2---:R-:W-:-:S05]  /*1f2a0*/  FADD R143, R35, R5 ;  /* 0x00000005238f7221 */ /* 0x004fca0000000000 */
[----:B------:R0:W2:Y:S01]  /*1f2b0*/  SHFL.BFLY PT, R147, R143, 0x10, 0x1f ;  /* 0x0e001f008f937f89 */ /* 0x0000a200000e0000 */
[----:B-1----:R-:W-:Y:S05]  /*1f2c0*/  @!P3 BRA `(.L_x_15) ;  /* 0x000000a40034b947 */ /* 0x002fea0003800000 */
.L_x_24:
[----:B------:R-:W3:Y:S04]  /*1f2d0*/  LDL.64 R40, [R1+0x7b8] ;  /* 0x0007b80001287983 */ /* 0x000ee80000100a00 */
[----:B------:R-:W4:Y:S04]  /*1f2e0*/  LDL.64 R8, [R1+0x7a8] ;  /* 0x0007a80001087983 */ /* 0x000f280000100a00 */
[----:B--2---:R-:W2:Y:S04]  /*1f2f0*/  LDL.64 R42, [R1+0x798] ;  /* 0x00079800012a7983 */ /* 0x004ea80000100a00 */
[----:B------:R-:W2:Y:S04]  /*1f300*/  LDL.64 R10, [R1+0x788] ;  /* 0x00078800010a7983 */ /* 0x000ea80000100a00 */
[----:B------:R-:W2:Y:S04]  /*1f310*/  LDL.64 R44, [R1+0x780] ;  /* 0x00078000012c7983 */ /* 0x000ea80000100a00 */
[----:B------:R-:W2:Y:S04]  /*1f320*/  LDL.64 R12, [R1+0x778] ;  /* 0x00077800010c7983 */ /* 0x000ea80000100a00 */
[----:B------:R-:W2:Y:S04]  /*1f330*/  LDL.64 R46, [R1+0x770] ;  /* 0x00077000012e7983 */ /* 0x000ea80000100a00 */
[----:B------:R-:W2:Y:S04]  /*1f340*/  LDL.64 R36, [R1+0x768] ;  /* 0x0007680001247983 */ /* 0x000ea80000100a00 */
[----:B------:R-:W2:Y:S04]  /*1f350*/  LDL.64 R54, [R1+0x760] ;  /* 0x0007600001367983 */ /* 0x000ea80000100a00 */
[----:B------:R-:W2:Y:S01]  /*1f360*/  LDL.64 R38, [R1+0x758] ;  /* 0x0007580001267983 */ /* 0x000ea20000100a00 */
[----:B------:R-:W-:Y:S01]  /*1f370*/  MOV R7, R139 ;  /* 0x0000008b00077202 */ /* 0x000fe20000000f00 */
[----:B------:R-:W-:-:S02]  /*1f380*/  IMAD.MOV.U32 R6, RZ, RZ, R138 ;  /* 0x000000ffff067224 */ /* 0x000fc400078e008a */
[----:B------:R-:W-:Y:S02]  /*1f390*/  STL [R1+0xf5c], R2 ;  /* 0x000f5c0201007387 */ /* 0x000fe40000100800 */
[C---:B------:R-:W-:Y:S02]  /*1f3a0*/  IMAD.WIDE R6, R0.reuse, 0x2, R6 ;  /* 0x0000000200067825 */ /* 0x040fe400078e0206 */
[----:B------:R-:W2:Y:S04]  /*1f3b0*/  LDL.64 R48, [R1+0x750] ;  /* 0x0007500001307983 */ /* 0x000ea80000100a00 */
[----:B------:R3:W2:Y:S04]  /*1f3c0*/  LDG.E.U16 R5, desc[UR8][R6.64] ;  /* 0x0000000806057981 */ /* 0x0006a8000c1e1500 */
[----:B------:R-:W2:Y:S04]  /*1f3d0*/  LDL.64 R50, [R1+0x740] ;  /* 0x0007400001327983 */ /* 0x000ea80000100a00 */
        /* <DEDUP_REMOVED lines=10> */
[----:B------:R-:W2:Y:S01]  /*1f480*/  LDL.64 R70, [R1+0x4d0] ;  /* 0x0004d00001467983 */ /* 0x000ea20000100a00 */
[----:B---3--:R-:W-:-:S03]  /*1f490*/  IMAD.WIDE R6, R0, 0x2, R40 ;  /* 0x0000000200067825 */ /* 0x008fc600078e0228 */
[----:B------:R-:W3:Y:S01]  /*1f4a0*/  LDL.64 R40, [R1+0x748] ;  /* 0x0007480001287983 */ /* 0x000ee20000100a00 */
[----:B----4-:R-:W-:-:S03]  /*1f4b0*/  IMAD.WIDE R8, R0, 0x2, R8 ;  /* 0x0000000200087825 */ /* 0x010fc600078e0208 */
[----:B------:R-:W4:Y:S01]  /*1f4c0*/  LDG.E.U16 R6, desc[UR8][R6.64] ;  /* 0x0000000806067981 */ /* 0x000f22000c1e1500 */
[----:B--2---:R-:W-:-:S03]  /*1f4d0*/  IMAD.WIDE R10, R0, 0x2, R10 ;  /* 0x00000002000a7825 */ /* 0x004fc600078e020a */
[----:B------:R1:W2:Y:S02]  /*1f4e0*/  LDG.E.U16 R7, desc[UR8][R8.64] ;  /* 0x0000000808077981 */ /* 0x0002a4000c1e1500 */
[C---:B-1----:R-:W-:Y:S02]  /*1f4f0*/  IMAD.WIDE R8, R0.reuse, 0x2, R42 ;  /* 0x0000000200087825 */ /* 0x042fe400078e022a */
[----:B------:R-:W2:Y:S04]  /*1f500*/  LDL.64 R42, [R1+0x738] ;  /* 0x00073800012a7983 */ /* 0x000ea80000100a00 */
[----:B------:R-:W4:Y:S01]  /*1f510*/  LDG.E.U16 R8, desc[UR8][R8.64] ;  /* 0x0000000808087981 */ /* 0x000f22000c1e1500 */
[----:B------:R-:W-:-:S03]  /*1f520*/  IMAD.WIDE R12, R0, 0x2, R12 ;  /* 0x00000002000c7825 */ /* 0x000fc600078e020c */
[----:B------:R1:W4:Y:S02]  /*1f530*/  LDG.E.U16 R9, desc[UR8][R10.64] ;  /* 0x000000080a097981 */ /* 0x000324000c1e1500 */
[C---:B-1----:R-:W-:Y:S02]  /*1f540*/  IMAD.WIDE R10, R0.reuse, 0x2, R44 ;  /* 0x00000002000a7825 */ /* 0x042fe400078e022c */
[----:B------:R-:W4:Y:S04]  /*1f550*/  LDL.64 R44, [R1+0x728] ;  /* 0x00072800012c7983 */ /* 0x000f280000100a00 */
[----:B------:R-:W4:Y:S01]  /*1f560*/  LDG.E.U16 R10, desc[UR8][R10.64] ;  /* 0x000000080a0a7981 */ /* 0x000f22000c1e1500 */
[----:B------:R-:W-:-:S03]  /*1f570*/  IMAD.WIDE R36, R0, 0x2, R36 ;  /* 0x0000000200247825 */ /* 0x000fc600078e0224 */
[----:B------:R1:W4:Y:S02]  /*1f580*/  LDG.E.U16 R11, desc[UR8][R12.64] ;  /* 0x000000080c0b7981 */ /* 0x000324000c1e1500 */
[C---:B-1----:R-:W-:Y:S02]  /*1f590*/  IMAD.WIDE R12, R0.reuse, 0x2, R46 ;  /* 0x00000002000c7825 */ /* 0x042fe400078e022e */
[----:B------:R-:W4:Y:S04]  /*1f5a0*/  LDL.64 R46, [R1+0x718] ;  /* 0x00071800012e7983 */ /* 0x000f280000100a00 */
[----:B------:R-:W4:Y:S04]  /*1f5b0*/  LDG.E.U16 R12, desc[UR8][R12.64] ;  /* 0x000000080c0c7981 */ /* 0x000f28000c1e1500 */
[----:B------:R1:W4:Y:S02]  /*1f5c0*/  LDG.E.U16 R13, desc[UR8][R36.64] ;  /* 0x00000008240d7981 */ /* 0x000324000c1e1500 */
[----:B-1----:R-:W-:-:S02]  /*1f5d0*/  IMAD.WIDE R36, R0, 0x2, R54 ;  /* 0x0000000200247825 */ /* 0x002fc400078e0236 */
[----:B------:R-:W4:Y:S02]  /*1f5e0*/  LDL.64 R54, [R1+0x710] ;  /* 0x0007100001367983 */ /* 0x000f240000100a00 */
[C---:B------:R-:W-:Y:S02]  /*1f5f0*/  IMAD.WIDE R38, R0.reuse, 0x2, R38 ;  /* 0x0000000200267825 */ /* 0x040fe400078e0226 */
[----:B------:R-:W4:Y:S04]  /*1f600*/  LDG.E.U16 R36, desc[UR8][R36.64] ;  /* 0x0000000824247981 */ /* 0x000f28000c1e1500 */
[----:B------:R1:W4:Y:S02]  /*1f610*/  LDG.E.U16 R37, desc[UR8][R38.64] ;  /* 0x0000000826257981 */ /* 0x000324000c1e1500 */
[----:B-1----:R-:W-:-:S02]  /*1f620*/  IMAD.WIDE R38, R0, 0x2, R48 ;  /* 0x0000000200267825 */ /* 0x002fc400078e0230 */
[----:B------:R-:W4:Y:S04]  /*1f630*/  LDL.64 R48, [R1+0x708] ;  /* 0x0007080001307983 */ /* 0x000f280000100a00 */
[----:B------:R-:W4:Y:S01]  /*1f640*/  LDG.E.U16 R38, desc[UR8][R38.64] ;  /* 0x0000000826267981 */ /* 0x000f22000c1e1500 */
[----:B---3--:R-:W-:-:S05]  /*1f650*/  IMAD.WIDE R40, R0, 0x2, R40 ;  /* 0x0000000200287825 */ /* 0x008fca00078e0228 */
[----:B------:R1:W3:Y:S02]  /*1f660*/  LDG.E.U16 R39, desc[UR8][R40.64] ;  /* 0x0000000828277981 */ /* 0x0002e4000c1e1500 */
[C---:B-1----:R-:W-:Y:S02]  /*1f670*/  IMAD.WIDE R40, R0.reuse, 0x2, R50 ;  /* 0x0000000200287825 */ /* 0x042fe400078e0232 */
[----:B------:R-:W3:Y:S04]  /*1f680*/  LDL.64 R50, [R1+0x700] ;  /* 0x0007000001327983 */ /* 0x000ee80000100a00 */
[----:B------:R-:W3:Y:S01]  /*1f690*/  LDG.E.U16 R40, desc[UR8][R40.64] ;  /* 0x0000000828287981 */ /* 0x000ee2000c1e1500 */
[----:B--2---:R-:W-:-:S05]  /*1f6a0*/  IMAD.WIDE R42, R0, 0x2, R42 ;  /* 0x00000002002a7825 */ /* 0x004fca00078e022a */
[----:B------:R1:W2:Y:S02]  /*1f6b0*/  LDG.E.U16 R41, desc[UR8][R42.64] ;  /* 0x000000082a297981 */ /* 0x0002a4000c1e1500 */
[C---:B-1----:R-:W-:Y:S02]  /*1f6c0*/  IMAD.WIDE R42, R0.reuse, 0x2, R52 ;  /* 0x00000002002a7825 */ /* 0x042fe400078e0234 */
[----:B------:R-:W2:Y:S04]  /*1f6d0*/  LDL.64 R52, [R1+0x6f0] ;  /* 0x0006f00001347983 */ /* 0x000ea80000100a00 */
[----:B------:R-:W2:Y:S01]  /*1f6e0*/  LDG.E.U16 R42, desc[UR8][R42.64] ;  /* 0x000000082a2a7981 */ /* 0x000ea2000c1e1500 */
[----:B----4-:R-:W-:-:S05]  /*1f6f0*/  IMAD.WIDE R44, R0, 0x2, R44 ;  /* 0x00000002002c7825 */ /* 0x010fca00078e022c */
[----:B------:R1:W4:Y:S02]  /*1f700*/  LDG.E.U16 R43, desc[UR8][R44.64] ;  /* 0x000000082c2b7981 */ /* 0x000324000c1e1500 */
[C---:B-1----:R-:W-:Y:S02]  /*1f710*/  IMAD.WIDE R44, R0.reuse, 0x2, R56 ;  /* 0x00000002002c7825 */ /* 0x042fe400078e0238 */
[----:B------:R-:W4:Y:S04]  /*1f720*/  LDL.64 R56, [R1+0x6d0] ;  /* 0x0006d00001387983 */ /* 0x000f280000100a00 */
[----:B------:R-:W4:Y:S01]  /*1f730*/  LDG.E.U16 R44, desc[UR8][R44.64] ;  /* 0x000000082c2c7981 */ /* 0x000f22000c1e1500 */
[----:B------:R-:W-:-:S05]  /*1f740*/  IMAD.WIDE R46, R0, 0x2, R46 ;  /* 0x00000002002e7825 */ /* 0x000fca00078e022e */
[----:B------:R1:W4:Y:S02]  /*1f750*/  LDG.E.U16 R45, desc[UR8][R46.64] ;  /* 0x000000082e2d7981 */ /* 0x000324000c1e1500 */
[C---:B-1----:R-:W-:Y:S02]  /*1f760*/  IMAD.WIDE R46, R0.reuse, 0x2, R54 ;  /* 0x00000002002e7825 */ /* 0x042fe400078e0236 */
[----:B------:R-:W4:Y:S04]  /*1f770*/  LDL.64 R54, [R1+0x6e0] ;  /* 0x0006e00001367983 */ /* 0x000f280000100a00 */
[----:B------:R-:W4:Y:S01]  /*1f780*/  LDG.E.U16 R46, desc[UR8][R46.64] ;  /* 0x000000082e2e7981 */ /* 0x000f22000c1e1500 */
[----:B------:R-:W-:-:S05]  /*1f790*/  IMAD.WIDE R48, R0, 0x2, R48 ;  /* 0x0000000200307825 */ /* 0x000fca00078e0230 */
[----:B------:R1:W4:Y:S02]  /*1f7a0*/  LDG.E.U16 R47, desc[UR8][R48.64] ;  /* 0x00000008302f7981 */ /* 0x000324000c1e1500 */
[C---:B-1----:R-:W-:Y:S02]  /*1f7b0*/  IMAD.WIDE R48, R0.reuse, 0x2, R58 ;  /* 0x0000000200307825 */ /* 0x042fe400078e023a */
[----:B------:R-:W4:Y:S02]  /*1f7c0*/  LDL.64 R58, [R1+0x6c0] ;  /* 0x0006c000013a7983 */ /* 0x000f240000100a00 */
[----:B---3--:R-:W-:-:S06]  /*1f7d0*/  IMAD.WIDE R50, R0, 0x2, R50 ;  /* 0x0000000200327825 */ /* 0x008fcc00078e0232 */
[----:B------:R-:W3:Y:S04]  /*1f7e0*/  LDG.E.U16 R50, desc[UR8][R50.64] ;  /* 0x0000000832327981 */ /* 0x000ee8000c1e1500 */
[----:B------:R2:W3:Y:S02]  /*1f7f0*/  LDG.E.U16 R51, desc[UR8][R48.64] ;  /* 0x0000000830337981 */ /* 0x0004e4000c1e1500 */
[----:B--2---:R-:W-:-:S05]  /*1f800*/  IMAD.WIDE R48, R0, 0x2, R52 ;  /* 0x0000000200307825 */ /* 0x004fca00078e0234 */
[----:B------:R1:W2:Y:S02]  /*1f810*/  LDG.E.U16 R52, desc[UR8][R48.64] ;  /* 0x0000000830347981 */ /* 0x0002a4000c1e1500 */
[C---:B-1----:R-:W-:Y:S02]  /*1f820*/  IMAD.WIDE R48, R0.reuse, 0x2, R60 ;  /* 0x0000000200307825 */ /* 0x042fe400078e023c */
[----:B------:R-:W2:Y:S04]  /*1f830*/  LDL.64 R60, [R1+0x6b0] ;  /* 0x0006b000013c7983 */ /* 0x000ea80000100a00 */
[----:B------:R4:W3:Y:S02]  /*1f840*/  LDG.E.U16 R53, desc[UR8][R48.64] ;  /* 0x0000000830357981 */ /* 0x0008e4000c1e1500 */
[----:B----4-:R-:W-:-:S05]  /*1f850*/  IMAD.WIDE R48, R0, 0x2, R54 ;  /* 0x0000000200307825 */ /* 0x010fca00078e0236 */
[----:B------:R1:W4:Y:S02]  /*1f860*/  LDG.E.U16 R54, desc[UR8][R48.64] ;  /* 0x0000000830367981 */ /* 0x000324000c1e1500 */
[C---:B-1----:R-:W-:Y:S02]  /*1f870*/  IMAD.WIDE R48, R0.reuse, 0x2, R62 ;  /* 0x0000000200307825 */ /* 0x042fe400078e023e */
[----:B------:R-:W3:Y:S04]  /*1f880*/  LDL.64 R62, [R1+0x7b0] ;  /* 0x0007b000013e7983 */ /* 0x000ee80000100a00 */
[----:B------:R1:W4:Y:S02]  /*1f890*/  LDG.E.U16 R55, desc[UR8][R48.64] ;  /* 0x0000000830377981 */ /* 0x000324000c1e1500 */
[----:B-1----:R-:W-:-:S05]  /*1f8a0*/  IMAD.WIDE R48, R0, 0x2, R56 ;  /* 0x0000000200307825 */ /* 0x002fca00078e0238 */
[----:B------:R1:W4:Y:S02]  /*1f8b0*/  LDG.E.U16 R56, desc[UR8][R48.64] ;  /* 0x0000000830387981 */ /* 0x000324000c1e1500 */
[C---:B-1----:R-:W-:Y:S02]  /*1f8c0*/  IMAD.WIDE R48, R0.reuse, 0x2, R64 ;  /* 0x0000000200307825 */ /* 0x042fe400078e0240 */
[----:B------:R-:W4:Y:S04]  /*1f8d0*/  LDL.64 R64, [R1+0x790] ;  /* 0x0007900001407983 */ /* 0x000f280000100a00 */
[----:B------:R1:W4:Y:S02]  /*1f8e0*/  LDG.E.U16 R57, desc[UR8][R48.64] ;  /* 0x0000000830397981 */ /* 0x000324000c1e1500 */
[----:B-1----:R-:W-:-:S05]  /*1f8f0*/  IMAD.WIDE R48, R0, 0x2, R58 ;  /* 0x0000000200307825 */ /* 0x002fca00078e023a */
[----:B------:R1:W4:Y:S02]  /*1f900*/  LDG.E.U16 R58, desc[UR8][R48.64] ;  /* 0x00000008303a7981 */ /* 0x000324000c1e1500 */
[C---:B-1----:R-:W-:Y:S02]  /*1f910*/  IMAD.WIDE R48, R0.reuse, 0x2, R66 ;  /* 0x0000000200307825 */ /* 0x042fe400078e0242 */
[----:B------:R-:W4:Y:S04]  /*1f920*/  LDL.64 R66, [R1+0x5b0] ;  /* 0x0005b00001427983 */ /* 0x000f280000100a00 */
[----:B------:R2:W4:Y:S02]  /*1f930*/  LDG.E.U16 R59, desc[UR8][R48.64] ;  /* 0x00000008303b7981 */ /* 0x000524000c1e1500 */
[----:B--2---:R-:W-:-:S05]  /*1f940*/  IMAD.WIDE R48, R0, 0x2, R60 ;  /* 0x0000000200307825 */ /* 0x004fca00078e023c */
[----:B------:R1:W2:Y:S02]  /*1f950*/  LDG.E.U16 R60, desc[UR8][R48.64] ;  /* 0x00000008303c7981 */ /* 0x0002a4000c1e1500 */
[C---:B-1----:R-:W-:Y:S02]  /*1f960*/  IMAD.WIDE R48, R0.reuse, 0x2, R68 ;  /* 0x0000000200307825 */ /* 0x042fe400078e0244 */
[----:B------:R-:W2:Y:S04]  /*1f970*/  LDL.64 R68, [R1+0x540] ;  /* 0x0005400001447983 */ /* 0x000ea80000100a00 */
[----:B------:R3:W2:Y:S02]  /*1f980*/  LDG.E.U16 R61, desc[UR8][R48.64] ;  /* 0x00000008303d7981 */ /* 0x0006a4000c1e1500 */
[----:B---3--:R-:W-:-:S05]  /*1f990*/  IMAD.WIDE R48, R0, 0x2, R62 ;  /* 0x0000000200307825 */ /* 0x008fca00078e023e */
[----:B------:R1:W3:Y:S02]  /*1f9a0*/  LDG.E.U16 R62, desc[UR8][R48.64] ;  /* 0x00000008303e7981 */ /* 0x0002e4000c1e1500 */
[C---:B-1----:R-:W-:Y:S02]  /*1f9b0*/  IMAD.WIDE R48, R0.reuse, 0x2, R158 ;  /* 0x0000000200307825 */ /* 0x042fe400078e029e */
[----:B------:R-:W2:Y:S04]  /*1f9c0*/  LDL.64 R158, [R1+0x460] ;  /* 0x00046000019e7983 */ /* 0x000ea80000100a00 */
[----:B------:R4:W2:Y:S02]  /*1f9d0*/  LDG.E.U16 R63, desc[UR8][R48.64] ;  /* 0x00000008303f7981 */ /* 0x0008a4000c1e1500 */
[----:B----4-:R-:W-:-:S05]  /*1f9e0*/  IMAD.WIDE R48, R0, 0x2, R64 ;  /* 0x0000000200307825 */ /* 0x010fca00078e0240 */
[----:B------:R1:W4:Y:S02]  /*1f9f0*/  LDG.E.U16 R64, desc[UR8][R48.64] ;  /* 0x0000000830407981 */ /* 0x000324000c1e1500 */
[C---:B-1----:R-:W-:Y:S02]  /*1fa00*/  IMAD.WIDE R48, R0.reuse, 0x2, R94 ;  /* 0x0000000200307825 */ /* 0x042fe400078e025e */
[----:B------:R-:W2:Y:S04]  /*1fa10*/  LDL.64 R94, [R1+0x428] ;  /* 0x00042800015e7983 */ /* 0x000ea80000100a00 */
[----:B------:R1:W2:Y:S02]  /*1fa20*/  LDG.E.U16 R65, desc[UR8][R48.64] ;  /* 0x0000000830417981 */ /* 0x0002a4000c1e1500 */
[----:B-1----:R-:W-:-:S05]  /*1fa30*/  IMAD.WIDE R48, R0, 0x2, R66 ;  /* 0x0000000200307825 */ /* 0x002fca00078e0242 */
[----:B------:R1:W2:Y:S04]  /*1fa40*/  LDG.E.U16 R66, desc[UR8][R48.64] ;  /* 0x0000000830427981 */ /* 0x0002a8000c1e1500 */
[----:B------:R-:W1:Y:S02]  /*1fa50*/  LDL.64 R48, [R1+0x578] ;  /* 0x0005780001307983 */ /* 0x000e640000100a00 */
[----:B-1----:R-:W-:-:S05]  /*1fa60*/  IMAD.WIDE R48, R0, 0x2, R48 ;  /* 0x0000000200307825 */ /* 0x002fca00078e0230 */
[----:B------:R2:W3:Y:S02]  /*1fa70*/  LDG.E.U16 R67, desc[UR8][R48.64] ;  /* 0x0000000830437981 */ /* 0x0004e4000c1e1500 */
[----:B--2---:R-:W-:-:S05]  /*1fa80*/  IMAD.WIDE R48, R0, 0x2, R68 ;  /* 0x0000000200307825 */ /* 0x004fca00078e0244 */
[----:B------:R1:W2:Y:S04]  /*1fa90*/  LDG.E.U16 R68, desc[UR8][R48.64] ;  /* 0x0000000830447981 */ /* 0x0002a8000c1e1500 */
[----:B------:R-:W1:Y:S02]  /*1faa0*/  LDL.64 R48, [R1+0x508] ;  /* 0x0005080001307983 */ /* 0x000e640000100a00 */
[----:B-1----:R-:W-:-:S05]  /*1fab0*/  IMAD.WIDE R48, R0, 0x2, R48 ;  /* 0x0000000200307825 */ /* 0x002fca00078e0230 */
[----:B------:R1:W2:Y:S02]  /*1fac0*/  LDG.E.U16 R69, desc[UR8][R48.64] ;  /* 0x0000000830457981 */ /* 0x0002a4000c1e1500 */
[----:B-1----:R-:W-:-:S05]  /*1fad0*/  IMAD.WIDE R48, R0, 0x2, R70 ;  /* 0x0000000200307825 */ /* 0x002fca00078e0246 */
[----:B------:R1:W2:Y:S04]  /*1fae0*/  LDG.E.U16 R70, desc[UR8][R48.64] ;  /* 0x0000000830467981 */ /* 0x0002a8000c1e1500 */
[----:B------:R-:W1:Y:S02]  /*1faf0*/  LDL.64 R48, [R1+0x498] ;  /* 0x0004980001307983 */ /* 0x000e640000100a00 */
[----:B-1----:R-:W-:-:S05]  /*1fb00*/  IMAD.WIDE R48, R0, 0x2, R48 ;  /* 0x0000000200307825 */ /* 0x002fca00078e0230 */
[----:B------:R1:W2:Y:S02]  /*1fb10*/  LDG.E.U16 R71, desc[UR8][R48.64] ;  /* 0x0000000830477981 */ /* 0x0002a4000c1e1500 */
[C---:B-1----:R-:W-:Y:S02]  /*1fb20*/  IMAD.WIDE R48, R0.reuse, 0x2, R158 ;  /* 0x0000000200307825 */ /* 0x042fe400078e029e */
[----:B------:R-:W2:Y:S04]  /*1fb30*/  LDL.64 R158, [R1+0x268] ;  /* 0x00026800019e7983 */ /* 0x000ea80000100a00 */
[----:B------:R1:W2:Y:S02]  /*1fb40*/  LDG.E.U16 R93, desc[UR8][R48.64] ;  /* 0x00000008305d7981 */ /* 0x0002a4000c1e1500 */
[----:B-1----:R-:W-:-:S05]  /*1fb50*/  IMAD.WIDE R48, R0, 0x2, R94 ;  /* 0x0000000200307825 */ /* 0x002fca00078e025e */
[----:B------:R1:W2:Y:S04]  /*1fb60*/  LDG.E.U16 R94, desc[UR8][R48.64] ;  /* 0x00000008305e7981 */ /* 0x0002a8000c1e1500 */
[----:B------:R-:W1:Y:S02]  /*1fb70*/  LDL.64 R48, [R1+0x3f0] ;  /* 0x0003f00001307983 */ /* 0x000e640000100a00 */
        /* <DEDUP_REMOVED lines=19> */
[----:B------:R2:W3:Y:S02]  /*1fcb0*/  LDG.E.U16 R107, desc[UR8][R48.64] ;  /* 0x00000008306b7981 */ /* 0x0004e4000c1e1500 */
[C---:B--2---:R-:W-:Y:S02]  /*1fcc0*/  IMAD.WIDE R48, R0.reuse, 0x2, R158 ;  /* 0x0000000200307825 */ /* 0x044fe400078e029e */
[----:B------:R-:W2:Y:S04]  /*1fcd0*/  LDL.64 R158, [R1+0x70] ;  /* 0x00007000019e7983 */ /* 0x000ea80000100a00 */
        /* <DEDUP_REMOVED lines=22> */
[----:B------:R-:W1:Y:S04]  /*1fe40*/  LDL.64 R48, [R1+0xa8] ;  /* 0x0000a80001307983 */ /* 0x000e680000100a00 */
[----:B------:R-:W-:Y:S04]  /*1fe50*/  STS.U16 [R133+UR4+0x20400], R6 ;  /* 0x0204000685007988 */ /* 0x000fe80008000404 */
[----:B------:R0:W-:Y:S04]  /*1fe60*/  STS.U16 [R133+UR4+0x20800], R7 ;  /* 0x0208000785007988 */ /* 0x0001e80008000404 */
[----:B------:R-:W-:Y:S04]  /*1fe70*/  STS.U16 [R133+UR4+0x23400], R40 ;  /* 0x0234002885007988 */ /* 0x000fe80008000404 */
[----:B0-----:R-:W3:Y:S04]  /*1fe80*/  LDL.64 R6, [R1+0x38] ;  /* 0x0000380001067983 */ /* 0x001ee80000100a00 */
[----:B------:R0:W-:Y:S04]  /*1fe90*/  STS.U16 [R133+UR4+0x23800], R41 ;  /* 0x0238002985007988 */ /* 0x0001e80008000404 */
[----:B------:R-:W-:Y:S04]  /*1fea0*/  STS.U16 [R133+UR4+0x20c00], R8 ;  /* 0x020c000885007988 */ /* 0x000fe80008000404 */
[----:B------:R4:W-:Y:S04]  /*1feb0*/  STS.U16 [R133+UR4+0x21000], R9 ;  /* 0x0210000985007988 */ /* 0x0009e80008000404 */
[----:B0-----:R-:W3:Y:S04]  /*1fec0*/  LDL.64 R40, [R1] ;  /* 0x0000000001287983 */ /* 0x001ee80000100a00 */
[----:B----4-:R-:W4:Y:S04]  /*1fed0*/  LDL.64 R8, [R1+0x6a8] ;  /* 0x0006a80001087983 */ /* 0x010f280000100a00 */
[----:B------:R-:W-:Y:S04]  /*1fee0*/  STS.U16 [R133+UR4+0x23c00], R42 ;  /* 0x023c002a85007988 */ /* 0x000fe80008000404 */
[----:B------:R0:W-:Y:S04]  /*1fef0*/  STS.U16 [R133+UR4+0x24000], R43 ;  /* 0x0240002b85007988 */ /* 0x0001e80008000404 */
[----:B0-----:R-:W3:Y:S01]  /*1ff00*/  LDL.64 R42, [R1+0x678] ;  /* 0x00067800012a7983 */ /* 0x001ee20000100a00 */
[----:B-1----:R-:W-:-:S05]  /*1ff10*/  IMAD.WIDE R48, R0, 0x2, R48 ;  /* 0x0000000200307825 */ /* 0x002fca00078e0230 */
[----:B------:R2:W4:Y:S02]  /*1ff20*/  LDG.E.U16 R125, desc[UR8][R48.64] ;  /* 0x00000008307d7981 */ /* 0x000524000c1e1500 */
[C---:B--2---:R-:W-:Y:S01]  /*1ff30*/  IMAD.WIDE R48, R0.reuse, 0x2, R158 ;  /* 0x0000000200307825 */ /* 0x044fe200078e029e */
[----:B------:R-:W-:Y:S01]  /*1ff40*/  LOP3.LUT R2, R133, 0x10, RZ, 0x3c, !PT ;  /* 0x0000001085027812 */ /* 0x000fe200078e3cff */
[----:B------:R-:W-:Y:S04]  /*1ff50*/  STS.U16 [R133+UR4+0x20000], R5 ;  /* 0x0200000585007988 */ /* 0x000fe80008000404 */
[----:B------:R-:W2:Y:S04]  /*1ff60*/  LDG.E.U16 R48, desc[UR8][R48.64] ;  /* 0x0000000830307981 */ /* 0x000ea8000c1e1500 */
        /* <DEDUP_REMOVED lines=23> */
[----:B0-----:R-:W2:Y:S04]  /*200e0*/  LDL.64 R10, [R1+0x648] ;  /* 0x00064800010a7983 */ /* 0x001ea80000100a00 */
[----:B------:R0:W-:Y:S04]  /*200f0*/  STS.U16 [R2+UR4+0x20080], R61 ;  /* 0x0200803d02007988 */ /* 0x0001e80008000404 */
[----:B---3--:R-:W-:Y:S04]  /*20100*/  STS.U16 [R2+UR4+0x20480], R62 ;  /* 0x0204803e02007988 */ /* 0x008fe80008000404 */
[----:B------:R-:W-:Y:S04]  /*20110*/  STS.U16 [R2+UR4+0x20880], R63 ;  /* 0x0208803f02007988 */ /* 0x000fe80008000404 */
[----:B------:R-:W-:Y:S04]  /*20120*/  STS.U16 [R2+UR4+0x20c80], R64 ;  /* 0x020c804002007988 */ /* 0x000fe80008000404 */
[----:B------:R3:W-:Y:S04]  /*20130*/  STS.U16 [R2+UR4+0x21080], R65 ;  /* 0x0210804102007988 */ /* 0x0007e80008000404 */
[----:B------:R-:W-:Y:S04]  /*20140*/  STS.U16 [R2+UR4+0x21480], R66 ;  /* 0x0214804202007988 */ /* 0x000fe80008000404 */
[----:B-1----:R-:W2:Y:S04]  /*20150*/  LDL.64 R44, [R1+0x618] ;  /* 0x00061800012c7983 */ /* 0x002ea80000100a00 */
[----:B------:R1:W-:Y:S04]  /*20160*/  STS.U16 [R2+UR4+0x21880], R67 ;  /* 0x0218804302007988 */ /* 0x0003e80008000404 */
[----:B------:R-:W-:Y:S04]  /*20170*/  STS.U16 [R2+UR4+0x21c80], R68 ;  /* 0x021c804402007988 */ /* 0x000fe80008000404 */
[----:B------:R-:W2:Y:S04]  /*20180*/  LDL.64 R12, [R1+0x5e0] ;  /* 0x0005e000010c7983 */ /* 0x000ea80000100a00 */
[----:B------:R-:W-:Y:S04]  /*20190*/  STS.U16 [R2+UR4+0x22080], R69 ;  /* 0x0220804502007988 */ /* 0x000fe80008000404 */
[----:B------:R-:W-:Y:S04]  /*201a0*/  STS.U16 [R2+UR4+0x22480], R70 ;  /* 0x0224804602007988 */ /* 0x000fe80008000404 */
[----:B------:R-:W-:Y:S04]  /*201b0*/  STS.U16 [R2+UR4+0x22880], R71 ;  /* 0x0228804702007988 */ /* 0x000fe80008000404 */
[----:B------:R-:W-:Y:S04]  /*201c0*/  STS.U16 [R2+UR4+0x22c80], R93 ;  /* 0x022c805d02007988 */ /* 0x000fe80008000404 */
[----:B------:R-:W-:Y:S04]  /*201d0*/  STS.U16 [R2+UR4+0x23080], R94 ;  /* 0x0230805e02007988 */ /* 0x000fe80008000404 */
[----:B------:R0:W-:Y:S04]  /*201e0*/  STS.U16 [R2+UR4+0x23480], R95 ;  /* 0x0234805f02007988 */ /* 0x0001e80008000404 */
[----:B------:R-:W2:Y:S04]  /*201f0*/  LDL.64 R46, [R1+0x5a8] ;  /* 0x0005a800012e7983 */ /* 0x000ea80000100a00 */
[----:B------:R-:W-:Y:S04]  /*20200*/  STS.U16 [R2+UR4+0x23880], R97 ;  /* 0x0238806102007988 */ /* 0x000fe80008000404 */
[----:B------:R-:W-:Y:S04]  /*20210*/  STS.U16 [R2+UR4+0x23c80], R99 ;  /* 0x023c806302007988 */ /* 0x000fe80008000404 */
[----:B------:R-:W2:Y:S04]  /*20220*/  LDL.64 R36, [R1+0x570] ;  /* 0x0005700001247983 */ /* 0x000ea80000100a00 */
[----:B------:R-:W-:Y:S04]  /*20230*/  STS.U16 [R2+UR4+0x24080], R101 ;  /* 0x0240806502007988 */ /* 0x000fe80008000404 */
[----:B------:R-:W-:Y:S04]  /*20240*/  STS.U16 [R2+UR4+0x24480], R103 ;  /* 0x0244806702007988 */ /* 0x000fe80008000404 */
[----:B------:R-:W-:Y:S04]  /*20250*/  STS.U16 [R2+UR4+0x24880], R105 ;  /* 0x0248806902007988 */ /* 0x000fe80008000404 */
[----:B------:R-:W-:Y:S04]  /*20260*/  STS.U16 [R2+UR4+0x24c80], R107 ;  /* 0x024c806b02007988 */ /* 0x000fe80008000404 */
[----:B------:R-:W-:Y:S04]  /*20270*/  STS.U16 [R2+UR4+0x25080], R109 ;  /* 0x0250806d02007988 */ /* 0x000fe80008000404 */
[----:B------:R-:W-:Y:S01]  /*20280*/  STS.U16 [R2+UR4+0x25480], R111 ;  /* 0x0254806f02007988 */ /* 0x000fe20008000404 */
[----:B------:R-:W-:-:S03]  /*20290*/  IMAD.WIDE R6, R0, 0x2, R6 ;  /* 0x0000000200067825 */ /* 0x000fc600078e0206 */
[----:B------:R-:W2:Y:S04]  /*202a0*/  LDL.64 R38, [R1+0x538] ;  /* 0x0005380001267983 */ /* 0x000ea80000100a00 */
[----:B------:R-:W-:Y:S04]  /*202b0*/  STS.U16 [R2+UR4+0x25880], R113 ;  /* 0x0258807102007988 */ /* 0x000fe80008000404 */
[----:B------:R-:W-:Y:S04]  /*202c0*/  STS.U16 [R2+UR4+0x25c80], R115 ;  /* 0x025c807302007988 */ /* 0x000fe80008000404 */
[----:B------:R-:W2:Y:S04]  /*202d0*/  LDL.64 R158, [R1+0x500] ;  /* 0x00050000019e7983 */ /* 0x000ea80000100a00 */
[----:B------:R-:W-:Y:S04]  /*202e0*/  STS.U16 [R2+UR4+0x26080], R117 ;  /* 0x0260807502007988 */ /* 0x000fe80008000404 */
[----:B------:R-:W-:Y:S04]  /*202f0*/  STS.U16 [R2+UR4+0x26480], R118 ;  /* 0x0264807602007988 */ /* 0x000fe80008000404 */
[----:B------:R-:W-:Y:S04]  /*20300*/  STS.U16 [R2+UR4+0x26880], R121 ;  /* 0x0268807902007988 */ /* 0x000fe80008000404 */
[----:B------:R-:W-:Y:S01]  /*20310*/  STS.U16 [R2+UR4+0x26c80], R123 ;  /* 0x026c807b02007988 */ /* 0x000fe20008000404 */
[----:B----4-:R-:W-:-:S03]  /*20320*/  IMAD.WIDE R8, R0, 0x2, R8 ;  /* 0x0000000200087825 */ /* 0x010fc600078e0208 */
[----:B------:R4:W2:Y:S04]  /*20330*/  LDG.E.U16 R5, desc[UR8][R6.64] ;  /* 0x0000000806057981 */ /* 0x0008a8000c1e1500 */
[----:B------:R-:W2:Y:S04]  /*20340*/  LDL.64 R56, [R1+0x458] ;  /* 0x0004580001387983 */ /* 0x000ea80000100a00 */
[----:B------:R-:W2:Y:S01]  /*20350*/  LDL.64 R50, [R1+0x3e8] ;  /* 0x0003e80001327983 */ /* 0x000ea20000100a00 */
[----:B----4-:R-:W-:-:S03]  /*20360*/  IMAD.WIDE R6, R0, 0x2, R40 ;  /* 0x0000000200067825 */ /* 0x010fc600078e0228 */
[----:B------:R-:W4:Y:S04]  /*20370*/  LDL.64 R40, [R1+0x490] ;  /* 0x0004900001287983 */ /* 0x000f280000100a00 */
[----:B------:R-:W4:Y:S04]  /*20380*/  LDG.E.U16 R6, desc[UR8][R6.64] ;  /* 0x0000000806067981 */ /* 0x000f28000c1e1500 */
[----:B------:R-:W4:Y:S04]  /*20390*/  LDL.64 R52, [R1+0x378] ;  /* 0x0003780001347983 */ /* 0x000f280000100a00 */
[----:B------:R-:W4:Y:S04]  /*203a0*/  LDL.64 R54, [R1+0x308] ;  /* 0x0003080001367983 */ /* 0x000f280000100a00 */
[----:B------:R1:W4:Y:S04]  /*203b0*/  LDG.E.U16 R7, desc[UR8][R8.64] ;  /* 0x0000000808077981 */ /* 0x000328000c1e1500 */
[----:B------:R-:W4:Y:S04]  /*203c0*/  LDL.64 R58, [R1+0x228] ;  /* 0x00022800013a7983 */ /* 0x000f280000100a00 */
[----:B0-----:R-:W4:Y:S04]  /*203d0*/  LDL.64 R60, [R1+0x1b8] ;  /* 0x0001b800013c7983 */ /* 0x001f280000100a00 */
[----:B---3--:R-:W3:Y:S04]  /*203e0*/  LDL.64 R64, [R1+0x148] ;  /* 0x0001480001407983 */ /* 0x008ee80000100a00 */
[----:B-1----:R-:W3:Y:S04]  /*203f0*/  LDL.64 R66, [R1+0xa0] ;  /* 0x0000a00001427983 */ /* 0x002ee80000100a00 */
[----:B------:R-:W-:Y:S01]  /*20400*/  STS.U16 [R2+UR4+0x27080], R125 ;  /* 0x0270807d02007988 */ /* 0x000fe20008000404 */
[----:B------:R-:W-:-:S03]  /*20410*/  IMAD.WIDE R8, R0, 0x2, R42 ;  /* 0x0000000200087825 */ /* 0x000fc600078e022a */
[----:B------:R-:W3:Y:S04]  /*20420*/  LDL.64 R42, [R1+0x420] ;  /* 0x00042000012a7983 */ /* 0x000ee80000100a00 */
[----:B------:R-:W3:Y:S04]  /*20430*/  LDG.E.U16 R8, desc[UR8][R8.64] ;  /* 0x0000000808087981 */ /* 0x000ee8000c1e1500 */
[----:B------:R-:W3:Y:S04]  /*20440*/  LDL.64 R62, [R1+0x30] ;  /* 0x00003000013e7983 */ /* 0x000ee80000100a00 */
[----:B--2---:R0:W-:Y:S04]  /*20450*/  STS.U16 [R2+UR4+0x27480], R48 ;  /* 0x0274803002007988 */ /* 0x0041e80008000404 */
[----:B------:R-:W2:Y:S04]  /*20460*/  LDL.64 R94, [R1+0x640] ;  /* 0x00064000015e7983 */ /* 0x000ea80000100a00 */
[----:B------:R-:W2:Y:S04]  /*20470*/  LDL.64 R68, [R1+0x5a0] ;  /* 0x0005a00001447983 */ /* 0x000ea80000100a00 */
[----:B0-----:R-:W2:Y:S04]  /*20480*/  LDL.64 R48, [R1+0x4c8] ;  /* 0x0004c80001307983 */ /* 0x001ea80000100a00 */
[----:B------:R-:W2:Y:S01]  /*20490*/  LDL.64 R70, [R1+0x530] ;  /* 0x0005300001467983 */ /* 0x000ea20000100a00 */
[----:B------:R-:W-:-:S05]  /*204a0*/  IMAD.WIDE R10, R0, 0x2, R10 ;  /* 0x00000002000a7825 */ /* 0x000fca00078e020a */
[----:B------:R0:W2:Y:S02]  /*204b0*/  LDG.E.U16 R9, desc[UR8][R10.64] ;  /* 0x000000080a097981 */ /* 0x0000a4000c1e1500 */
[C---:B0-----:R-:W-:Y:S02]  /*204c0*/  IMAD.WIDE R10, R0.reuse, 0x2, R44 ;  /* 0x00000002000a7825 */ /* 0x041fe400078e022c */
[----:B------:R-:W2:Y:S04]  /*204d0*/  LDL.64 R44, [R1+0x3b0] ;  /* 0x0003b000012c7983 */ /* 0x000ea80000100a00 */
[----:B------:R-:W2:Y:S01]  /*204e0*/  LDG.E.U16 R10, desc[UR8][R10.64] ;  /* 0x000000080a0a7981 */ /* 0x000ea2000c1e1500 */
[----:B------:R-:W-:-:S05]  /*204f0*/  IMAD.WIDE R12, R0, 0x2, R12 ;  /* 0x00000002000c7825 */ /* 0x000fca00078e020c */
[----:B------:R0:W2:Y:S02]  /*20500*/  LDG.E.U16 R11, desc[UR8][R12.64] ;  /* 0x000000080c0b7981 */ /* 0x0000a4000c1e1500 */
[C---:B0-----:R-:W-:Y:S02]  /*20510*/  IMAD.WIDE R12, R0.reuse, 0x2, R46 ;  /* 0x00000002000c7825 */ /* 0x041fe400078e022e */
[----:B------:R-:W2:Y:S04]  /*20520*/  LDL.64 R46, [R1+0x340] ;  /* 0x00034000012e7983 */ /* 0x000ea80000100a00 */
[----:B------:R-:W2:Y:S01]  /*20530*/  LDG.E.U16 R12, desc[UR8][R12.64] ;  /* 0x000000080c0c7981 */ /* 0x000ea2000c1e1500 */
[----:B------:R-:W-:-:S05]  /*20540*/  IMAD.WIDE R36, R0, 0x2, R36 ;  /* 0x0000000200247825 */ /* 0x000fca00078e0224 */
[----:B------:R0:W2:Y:S02]  /*20550*/  LDG.E.U16 R13, desc[UR8][R36.64] ;  /* 0x00000008240d7981 */ /* 0x0000a4000c1e1500 */
[----:B0-----:R-:W-:-:S06]  /*20560*/  IMAD.WIDE R36, R0, 0x2, R38 ;  /* 0x0000000200247825 */ /* 0x001fcc00078e0226 */
[----:B------:R-:W2:Y:S01]  /*20570*/  LDG.E.U16 R36, desc[UR8][R36.64] ;  /* 0x0000000824247981 */ /* 0x000ea2000c1e1500 */
[----:B------:R-:W-:-:S03]  /*20580*/  IMAD.WIDE R38, R0, 0x2, R158 ;  /* 0x0000000200267825 */ /* 0x000fc600078e029e */
[----:B------:R-:W2:Y:S04]  /*20590*/  LDL.64 R158, [R1+0x6a0] ;  /* 0x0006a000019e7983 */ /* 0x000ea80000100a00 */
[----:B------:R2:W2:Y:S01]  /*205a0*/  LDG.E.U16 R37, desc[UR8][R38.64] ;  /* 0x0000000826257981 */ /* 0x0004a2000c1e1500 */
[----:B----4-:R-:W-:-:S04]  /*205b0*/  IMAD.WIDE R40, R0, 0x2, R40 ;  /* 0x0000000200287825 */ /* 0x010fc800078e0228 */
[----:B---3--:R-:W-:-:S04]  /*205c0*/  IMAD.WIDE R42, R0, 0x2, R42 ;  /* 0x00000002002a7825 */ /* 0x008fc800078e022a */
[C---:B--2---:R-:W-:Y:S02]  /*205d0*/  IMAD.WIDE R38, R0.reuse, 0x2, R48 ;  /* 0x0000000200267825 */ /* 0x044fe400078e0230 */
[----:B------:R-:W2:Y:S04]  /*205e0*/  LDL.64 R48, [R1+0x2d0] ;  /* 0x0002d00001307983 */ /* 0x000ea80000100a00 */
[----:B------:R-:W3:Y:S04]  /*205f0*/  LDG.E.U16 R38, desc[UR8][R38.64] ;  /* 0x0000000826267981 */ /* 0x000ee8000c1e1500 */
[----:B------:R0:W4:Y:S02]  /*20600*/  LDG.E.U16 R39, desc[UR8][R40.64] ;  /* 0x0000000828277981 */ /* 0x000124000c1e1500 */
[----:B0-----:R-:W-:-:S02]  /*20610*/  IMAD.WIDE R40, R0, 0x2, R56 ;  /* 0x0000000200287825 */ /* 0x001fc400078e0238 */
[----:B------:R-:W3:Y:S04]  /*20620*/  LDL.64 R56, [R1+0x298] ;  /* 0x0002980001387983 */ /* 0x000ee80000100a00 */
[----:B------:R-:W4:Y:S04]  /*20630*/  LDG.E.U16 R40, desc[UR8][R40.64] ;  /* 0x0000000828287981 */ /* 0x000f28000c1e1500 */
[----:B------:R0:W4:Y:S02]  /*20640*/  LDG.E.U16 R41, desc[UR8][R42.64] ;  /* 0x000000082a297981 */ /* 0x000124000c1e1500 */
[----:B0-----:R-:W-:-:S02]  /*20650*/  IMAD.WIDE R42, R0, 0x2, R50 ;  /* 0x00000002002a7825 */ /* 0x001fc400078e0232 */
[----:B------:R-:W4:Y:S04]  /*20660*/  LDL.64 R50, [R1+0x260] ;  /* 0x0002600001327983 */ /* 0x000f280000100a00 */
[----:B------:R-:W4:Y:S01]  /*20670*/  LDG.E.U16 R42, desc[UR8][R42.64] ;  /* 0x000000082a2a7981 */ /* 0x000f22000c1e1500 */
[----:B------:R-:W-:-:S05]  /*20680*/  IMAD.WIDE R44, R0, 0x2, R44 ;  /* 0x00000002002c7825 */ /* 0x000fca00078e022c */
[----:B------:R0:W4:Y:S02]  /*20690*/  LDG.E.U16 R43, desc[UR8][R44.64] ;  /* 0x000000082c2b7981 */ /* 0x000124000c1e1500 */
[C---:B0-----:R-:W-:Y:S02]  /*206a0*/  IMAD.WIDE R44, R0.reuse, 0x2, R52 ;  /* 0x00000002002c7825 */ /* 0x041fe400078e0234 */
[----:B------:R-:W4:Y:S04]  /*206b0*/  LDL.64 R52, [R1+0x1f0] ;  /* 0x0001f00001347983 */ /* 0x000f280000100a00 */
[----:B------:R-:W4:Y:S01]  /*206c0*/  LDG.E.U16 R44, desc[UR8][R44.64] ;  /* 0x000000082c2c7981 */ /* 0x000f22000c1e1500 */
[----:B------:R-:W-:-:S05]  /*206d0*/  IMAD.WIDE R46, R0, 0x2, R46 ;  /* 0x00000002002e7825 */ /* 0x000fca00078e022e */
[----:B------:R0:W4:Y:S02]  /*206e0*/  LDG.E.U16 R45, desc[UR8][R46.64] ;  /* 0x000000082e2d7981 */ /* 0x000124000c1e1500 */
[C---:B0-----:R-:W-:Y:S02]  /*206f0*/  IMAD.WIDE R46, R0.reuse, 0x2, R54 ;  /* 0x00000002002e7825 */ /* 0x041fe400078e0236 */
[----:B------:R-:W4:Y:S04]  /*20700*/  LDL.64 R54, [R1+0x180] ;  /* 0x0001800001367983 */ /* 0x000f280000100a00 */
[----:B------:R-:W4:Y:S01]  /*20710*/  LDG.E.U16 R46, desc[UR8][R46.64] ;  /* 0x000000082e2e7981 */ /* 0x000f22000c1e1500 */
[----:B--2---:R-:W-:-:S05]  /*20720*/  IMAD.WIDE R48, R0, 0x2, R48 ;  /* 0x0000000200307825 */ /* 0x004fca00078e0230 */
[----:B------:R3:W2:Y:S02]  /*20730*/  LDG.E.U16 R47, desc[UR8][R48.64] ;  /* 0x00000008302f7981 */ /* 0x0006a4000c1e1500 */
[C---:B---3--:R-:W-:Y:S02]  /*20740*/  IMAD.WIDE R48, R0.reuse, 0x2, R56 ;  /* 0x0000000200307825 */ /* 0x048fe400078e0238 */
[----:B------:R-:W3:Y:S04]  /*20750*/  LDL.64 R56, [R1+0x110] ;  /* 0x0001100001387983 */ /* 0x000ee80000100a00 */
[----:B------:R-:W2:Y:S01]  /*20760*/  LDG.E.U16 R48, desc[UR8][R48.64] ;  /* 0x0000000830307981 */ /* 0x000ea2000c1e1500 */
[----:B----4-:R-:W-:-:S05]  /*20770*/  IMAD.WIDE R50, R0, 0x2, R50 ;  /* 0x0000000200327825 */ /* 0x010fca00078e0232 */
[----:B------:R0:W4:Y:S02]  /*20780*/  LDG.E.U16 R49, desc[UR8][R50.64] ;  /* 0x0000000832317981 */ /* 0x000124000c1e1500 */
[C---:B0-----:R-:W-:Y:S02]  /*20790*/  IMAD.WIDE R50, R0.reuse, 0x2, R58 ;  /* 0x0000000200327825 */ /* 0x041fe400078e023a */
[----:B------:R-:W2:Y:S04]  /*207a0*/  LDL.64 R58, [R1+0xd8] ;  /* 0x0000d800013a7983 */ /* 0x000ea80000100a00 */
        /* <DEDUP_REMOVED lines=11> */
[----:B---3--:R-:W-:-:S05]  /*20860*/  IMAD.WIDE R56, R0, 0x2, R56 ;  /* 0x0000000200387825 */ /* 0x008fca00078e0238 */
[----:B------:R2:W3:Y:S02]  /*20870*/  LDG.E.U16 R55, desc[UR8][R56.64] ;  /* 0x0000000838377981 */ /* 0x0004e4000c1e1500 */
[----:B--2---:R-:W-:-:S05]  /*20880*/  IMAD.WIDE R56, R0, 0x2, R58 ;  /* 0x0000000200387825 */ /* 0x004fca00078e023a */
[----:B------:R0:W2:Y:S02]  /*20890*/  LDG.E.U16 R58, desc[UR8][R56.64] ;  /* 0x00000008383a7981 */ /* 0x0000a4000c1e1500 */
[C---:B0-----:R-:W-:Y:S02]  /*208a0*/  IMAD.WIDE R56, R0.reuse, 0x2, R66 ;  /* 0x0000000200387825 */ /* 0x041fe400078e0242 */
[----:B------:R-:W2:Y:S04]  /*208b0*/  LDL.64 R66, [R1+0x610] ;  /* 0x0006100001427983 */ /* 0x000ea80000100a00 */
[----:B------:R4:W3:Y:S02]  /*208c0*/  LDG.E.U16 R59, desc[UR8][R56.64] ;  /* 0x00000008383b7981 */ /* 0x0008e4000c1e1500 */
[----:B----4-:R-:W-:-:S05]  /*208d0*/  IMAD.WIDE R56, R0, 0x2, R60 ;  /* 0x0000000200387825 */ /* 0x010fca00078e023c */
[----:B------:R0:W4:Y:S02]  /*208e0*/  LDG.E.U16 R60, desc[UR8][R56.64] ;  /* 0x00000008383c7981 */ /* 0x000124000c1e1500 */
[----:B0-----:R-:W-:-:S05]  /*208f0*/  IMAD.WIDE R56, R0, 0x2, R62 ;  /* 0x0000000200387825 */ /* 0x001fca00078e023e */
[----:B------:R0:W3:Y:S02]  /*20900*/  LDG.E.U16 R61, desc[UR8][R56.64] ;  /* 0x00000008383d7981 */ /* 0x0000e4000c1e1500 */
[----:B0-----:R-:W-:-:S05]  /*20910*/  IMAD.WIDE R56, R0, 0x2, R164 ;  /* 0x0000000200387825 */ /* 0x001fca00078e02a4 */
[----:B------:R0:W3:Y:S02]  /*20920*/  LDG.E.U16 R62, desc[UR8][R56.64] ;  /* 0x00000008383e7981 */ /* 0x0000e4000c1e1500 */
[C---:B0-----:R-:W-:Y:S02]  /*20930*/  IMAD.WIDE R56, R0.reuse, 0x2, R158 ;  /* 0x0000000200387825 */ /* 0x041fe400078e029e */
[----:B------:R-:W3:Y:S04]  /*20940*/  LDL.64 R158, [R1+0x418] ;  /* 0x00041800019e7983 */ /* 0x000ee80000100a00 */
[----:B------:R0:W3:Y:S02]  /*20950*/  LDG.E.U16 R63, desc[UR8][R56.64] ;  /* 0x00000008383f7981 */ /* 0x0000e4000c1e1500 */
[----:B0-----:R-:W-:-:S05]  /*20960*/  IMAD.WIDE R56, R0, 0x2, R64 ;  /* 0x0000000200387825 */ /* 0x001fca00078e0240 */
        /* <DEDUP_REMOVED lines=9> */
[----:B0-----:R-:W-:-:S05]  /*20a00*/  IMAD.WIDE R56, R0, 0x2, R68 ;  /* 0x0000000200387825 */ /* 0x001fca00078e0244 */
        /* <DEDUP_REMOVED lines=16> */
[----:B------:R0:W2:Y:S02]  /*20b10*/  LDG.E.U16 R95, desc[UR8][R56.64] ;  /* 0x00000008385f7981 */ /* 0x0000a4000c1e1500 */
[C---:B0-----:R-:W-:Y:S02]  /*20b20*/  IMAD.WIDE R56, R0.reuse, 0x2, R158 ;  /* 0x0000000200387825 */ /* 0x041fe400078e029e */
[----:B------:R-:W2:Y:S04]  /*20b30*/  LDL.64 R158, [R1+0x220] ;  /* 0x00022000019e7983 */ /* 0x000ea80000100a00 */
[----:B------:R0:W2:Y:S04]  /*20b40*/  LDG.E.U16 R97, desc[UR8][R56.64] ;  /* 0x0000000838617981 */ /* 0x0000a8000c1e1500 */
        /* <DEDUP_REMOVED lines=24> */
[C---:B--2---:R-:W-:Y:S02]  /*20cd0*/  IMAD.WIDE R56, R0.reuse, 0x2, R158 ;  /* 0x0000000200387825 */ /* 0x044fe400078e029e */
        /* <DEDUP_REMOVED lines=36> */
[----:B------:R-:W0:Y:S04]  /*20f20*/  LDL.64 R56, [R1+0x638] ;  /* 0x0006380001387983 */ /* 0x000e280000100a00 */
[----:B------:R1:W-:Y:S02]  /*20f30*/  STS.U16 [R2+UR4+0x27880], R5 ;  /* 0x0278800502007988 */ /* 0x0003e40008000404 */
[----:B-1----:R-:W-:-:S02]  /*20f40*/  LOP3.LUT R5, R133, 0x10, RZ, 0x3c, !PT ;  /* 0x0000001085057812 */ /* 0x002fc400078e3cff */
[----:B------:R-:W5:Y:S04]  /*20f50*/  LDL.LU R2, [R1+0xf5c] ;  /* 0x000f5c0001027983 */ /* 0x000f680000300800 */
[----:B------:R-:W-:Y:S01]  /*20f60*/  STS.U16 [R5+UR4+0x27c80], R6 ;  /* 0x027c800605007988 */ /* 0x000fe20008000404 */
[----:B0-----:R-:W-:-:S06]  /*20f70*/  IMAD.WIDE R56, R0, 0x2, R56 ;  /* 0x0000000200387825 */ /* 0x001fcc00078e0238 */
[----:B------:R0:W2:Y:S02]  /*20f80*/  LDG.E.U16 R56, desc[UR8][R56.64] ;  /* 0x0000000838387981 */ /* 0x0000a4000c1e1500 */
[----:B0-----:R-:W-:-:S05]  /*20f90*/  LOP3.LUT R57, R133, 0x20, RZ, 0x3c, !PT ;  /* 0x0000002085397812 */ /* 0x001fca00078e3cff */
[----:B------:R0:W-:Y:S04]  /*20fa0*/  STS.U16 [R57+UR4+0x20100], R7 ;  /* 0x0201000739007988 */ /* 0x0001e80008000404 */
        /* <DEDUP_REMOVED lines=21> */
[----:B------:R-:W-:Y:S04]  /*21100*/  STS.U16 [R57+UR4+0x25500], R50 ;  /* 0x0255003239007988 */ /* 0x000fe80008000404 */
[----:B------:R0:W-:Y:S04]  /*21110*/  STS.U16 [R57+UR4+0x25900], R51 ;  /* 0x0259003339007988 */ /* 0x0001e80008000404 */
[----:B-1----:R-:W2:Y:S04]  /*21120*/  LDL.64 R10, [R1+0x5d0] ;  /* 0x0005d000010a7983 */ /* 0x002ea80000100a00 */
[----:B------:R-:W2:Y:S04]  /*21130*/  LDL.64 R12, [R1+0x560] ;  /* 0x00056000010c7983 */ /* 0x000ea80000100a00 */
[----:B0-----:R-:W2:Y:S04]  /*21140*/  LDL.64 R50, [R1+0x598] ;  /* 0x0005980001327983 */ /* 0x001ea80000100a00 */
[----:B------:R-:W2:Y:S04]  /*21150*/  LDL.64 R44, [R1+0x528] ;  /* 0x00052800012c7983 */ /* 0x000ea80000100a00 */
[----:B------:R-:W-:Y:S04]  /*21160*/  STS.U16 [R57+UR4+0x25d00], R52 ;  /* 0x025d003439007988 */ /* 0x000fe80008000404 */
[----:B------:R-:W-:Y:S04]  /*21170*/  STS.U16 [R57+UR4+0x26100], R53 ;  /* 0x0261003539007988 */ /* 0x000fe80008000404 */
[----:B------:R-:W-:Y:S04]  /*21180*/  STS.U16 [R57+UR4+0x26500], R54 ;  /* 0x0265003639007988 */ /* 0x000fe80008000404 */
[----:B------:R0:W-:Y:S04]  /*21190*/  STS.U16 [R57+UR4+0x26900], R55 ;  /* 0x0269003739007988 */ /* 0x0001e80008000404 */
[----:B------:R-:W2:Y:S04]  /*211a0*/  LDL.64 R36, [R1+0x4f0] ;  /* 0x0004f00001247983 */ /* 0x000ea80000100a00 */
[----:B------:R-:W2:Y:S04]  /*211b0*/  LDL.64 R46, [R1+0x480] ;  /* 0x00048000012e7983 */ /* 0x000ea80000100a00 */
[----:B0-----:R-:W2:Y:S04]  /*211c0*/  LDL.64 R54, [R1+0x4b8] ;  /* 0x0004b80001367983 */ /* 0x001ea80000100a00 */
[----:B------:R-:W-:Y:S04]  /*211d0*/  STS.U16 [R57+UR4+0x26d00], R58 ;  /* 0x026d003a39007988 */ /* 0x000fe80008000404 */
[----:B------:R-:W-:Y:S04]  /*211e0*/  STS.U16 [R57+UR4+0x27100], R59 ;  /* 0x0271003b39007988 */ /* 0x000fe80008000404 */
[----:B----4-:R-:W-:Y:S04]  /*211f0*/  STS.U16 [R57+UR4+0x27500], R60 ;  /* 0x0275003c39007988 */ /* 0x010fe80008000404 */
[----:B------:R-:W-:Y:S04]  /*21200*/  STS.U16 [R57+UR4+0x27900], R61 ;  /* 0x0279003d39007988 */ /* 0x000fe80008000404 */
[----:B------:R0:W-:Y:S01]  /*21210*/  STS.U16 [R57+UR4+0x27d00], R62 ;  /* 0x027d003e39007988 */ /* 0x0001e20008000404 */
[----:B------:R-:W-:-:S03]  /*21220*/  LOP3.LUT R5, R133, 0x40, RZ, 0x3c, !PT ;  /* 0x0000004085057812 */ /* 0x000fc600078e3cff */
[----:B------:R-:W4:Y:S04]  /*21230*/  LDL.64 R38, [R1+0x448] ;  /* 0x0004480001267983 */ /* 0x000f280000100a00 */
[----:B------:R-:W4:Y:S01]  /*21240*/  LDL.64 R48, [R1+0x410] ;  /* 0x0004100001307983 */ /* 0x000f220000100a00 */
[----:B0-----:R-:W-:-:S03]  /*21250*/  LOP3.LUT R57, R133, 0x30, RZ, 0x3c, !PT ;  /* 0x0000003085397812 */ /* 0x001fc600078e3cff */
[----:B------:R-:W4:Y:S04]  /*21260*/  LDL.64 R40, [R1+0x3d8] ;  /* 0x0003d80001287983 */ /* 0x000f280000100a00 */
        /* <DEDUP_REMOVED lines=30> */
[----:B--2---:R-:W-:Y:S04]  /*21450*/  STS.U16 [R57+UR4+0x27980], R142 ;  /* 0x0279808e39007988 */ /* 0x004fe80008000404 */
[----:B------:R-:W-:Y:S04]  /*21460*/  STS.U16 [R57+UR4+0x27d80], R158 ;  /* 0x027d809e39007988 */ /* 0x000fe80008000404 */
[----:B------:R-:W-:Y:S04]  /*21470*/  STS.U16 [R5+UR4+0x20200], R159 ;  /* 0x0202009f05007988 */ /* 0x000fe80008000404 */
[----:B------:R-:W-:Y:S04]  /*21480*/  STS.U16 [R5+UR4+0x20600], R162 ;  /* 0x020600a205007988 */ /* 0x000fe80008000404 */
[----:B------:R0:W-:Y:S04]  /*21490*/  STS.U16 [R5+UR4+0x20a00], R56 ;  /* 0x020a003805007988 */ /* 0x0001e80008000404 */
[----:B------:R-:W2:Y:S04]  /*214a0*/  LDL.64 R42, [R1+0x368] ;  /* 0x00036800012a7983 */ /* 0x000ea80000100a00 */
[----:B------:R-:W3:Y:S04]  /*214b0*/  LDL.64 R52, [R1+0x2c0] ;  /* 0x0002c00001347983 */ /* 0x000ee80000100a00 */
[----:B0-----:R-:W3:Y:S04]  /*214c0*/  LDL.64 R56, [R1+0x3a0] ;  /* 0x0003a00001387983 */ /* 0x001ee80000100a00 */
[----:B------:R-:W3:Y:S04]  /*214d0*/  LDL.64 R58, [R1+0x170] ;  /* 0x00017000013a7983 */ /* 0x000ee80000100a00 */
[----:B------:R-:W3:Y:S04]  /*214e0*/  LDL.64 R64, [R1+0x100] ;  /* 0x0001000001407983 */ /* 0x000ee80000100a00 */
[----:B------:R-:W3:Y:S04]  /*214f0*/  LDL.64 R60, [R1+0x90] ;  /* 0x00009000013c7983 */ /* 0x000ee80000100a00 */
[----:B------:R-:W3:Y:S04]  /*21500*/  LDL.64 R62, [R1+0x58] ;  /* 0x00005800013e7983 */ /* 0x000ee80000100a00 */
[----:B------:R-:W3:Y:S04]  /*21510*/  LDL.64 R66, [R1+0x660] ;  /* 0x0006600001427983 */ /* 0x000ee80000100a00 */
[----:B------:R-:W3:Y:S04]  /*21520*/  LDL.64 R68, [R1+0x600] ;  /* 0x0006000001447983 */ /* 0x000ee80000100a00 */
[----:B------:R-:W3:Y:S04]  /*21530*/  LDL.64 R94, [R1+0x520] ;  /* 0x00052000015e7983 */ /* 0x000ee80000100a00 */
[----:B------:R-:W3:Y:S04]  /*21540*/  LDL.64 R158, [R1+0x4b0] ;  /* 0x0004b000019e7983 */ /* 0x000ee80000100a00 */
[----:B------:R-:W3:Y:S01]  /*21550*/  LDL.64 R70, [R1+0x408] ;  /* 0x0004080001467983 */ /* 0x000ee20000100a00 */
[----:B------:R-:W-:-:S05]  /*21560*/  IMAD.WIDE R6, R0, 0x2, R6 ;  /* 0x0000000200067825 */ /* 0x000fca00078e0206 */
[----:B------:R0:W3:Y:S01]  /*21570*/  LDG.E.U16 R9, desc[UR8][R6.64] ;  /* 0x0000000806097981 */ /* 0x0000e2000c1e1500 */
[----:B------:R-:W-:-:S04]  /*21580*/  IMAD.WIDE R10, R0, 0x2, R10 ;  /* 0x00000002000a7825 */ /* 0x000fc800078e020a */
[C---:B------:R-:W-:Y:S02]  /*21590*/  IMAD.WIDE R12, R0.reuse, 0x2, R12 ;  /* 0x00000002000c7825 */ /* 0x040fe400078e020c */
[----:B------:R-:W3:Y:S02]  /*215a0*/  LDG.E.U16 R10, desc[UR8][R10.64] ;  /* 0x000000080a0a7981 */ /* 0x000ee4000c1e1500 */
[C---:B0-----:R-:W-:Y:S02]  /*215b0*/  IMAD.WIDE R6, R0.reuse, 0x2, R50 ;  /* 0x0000000200067825 */ /* 0x041fe400078e0232 */
[----:B------:R-:W3:Y:S04]  /*215c0*/  LDL.64 R50, [R1+0x330] ;  /* 0x0003300001327983 */ /* 0x000ee80000100a00 */
[----:B------:R-:W3:Y:S04]  /*215d0*/  LDG.E.U16 R12, desc[UR8][R12.64] ;  /* 0x000000080c0c7981 */ /* 0x000ee8000c1e1500 */
[----:B------:R0:W3:Y:S02]  /*215e0*/  LDG.E.U16 R11, desc[UR8][R6.64] ;  /* 0x00000008060b7981 */ /* 0x0000e4000c1e1500 */
[----:B0-----:R-:W-:-:S02]  /*215f0*/  IMAD.WIDE R6, R0, 0x2, R44 ;  /* 0x0000000200067825 */ /* 0x001fc400078e022c */
[----:B------:R-:W3:Y:S04]  /*21600*/  LDL.64 R44, [R1+0x2f8] ;  /* 0x0002f800012c7983 */ /* 0x000ee80000100a00 */
[----:B------:R0:W3:Y:S02]  /*21610*/  LDG.E.U16 R13, desc[UR8][R6.64] ;  /* 0x00000008060d7981 */ /* 0x0000e4000c1e1500 */
[C---:B0-----:R-:W-:Y:S02]  /*21620*/  IMAD.WIDE R6, R0.reuse, 0x2, R54 ;  /* 0x0000000200067825 */ /* 0x041fe400078e0236 */
[----:B------:R-:W3:Y:S02]  /*21630*/  LDL.64 R54, [R1+0x250] ;  /* 0x0002500001367983 */ /* 0x000ee40000100a00 */
[----:B------:R-:W-:-:S06]  /*21640*/  IMAD.WIDE R36, R0, 0x2, R36 ;  /* 0x0000000200247825 */ /* 0x000fcc00078e0224 */
[----:B------:R-:W3:Y:S04]  /*21650*/  LDG.E.U16 R36, desc[UR8][R36.64] ;  /* 0x0000000824247981 */ /* 0x000ee8000c1e1500 */
[----:B------:R0:W3:Y:S01]  /*21660*/  LDG.E.U16 R37, desc[UR8][R6.64] ;  /* 0x0000000806257981 */ /* 0x0000e2000c1e1500 */
[----:B----4-:R-:W-:-:S06]  /*21670*/  IMAD.WIDE R38, R0, 0x2, R38 ;  /* 0x0000000200267825 */ /* 0x010fcc00078e0226 */
[----:B------:R-:W4:Y:S01]  /*21680*/  LDG.E.U16 R38, desc[UR8][R38.64] ;  /* 0x0000000826267981 */ /* 0x000f22000c1e1500 */
[----:B0-----:R-:W-:-:S03]  /*21690*/  IMAD.WIDE R6, R0, 0x2, R46 ;  /* 0x0000000200067825 */ /* 0x001fc600078e022e */
[----:B------:R-:W4:Y:S04]  /*216a0*/  LDL.64 R46, [R1+0x288] ;  /* 0x00028800012e7983 */ /* 0x000f280000100a00 */
[----:B------:R0:W4:Y:S01]  /*216b0*/  LDG.E.U16 R8, desc[UR8][R6.64] ;  /* 0x0000000806087981 */ /* 0x000122000c1e1500 */
[----:B------:R-:W-:-:S06]  /*216c0*/  IMAD.WIDE R40, R0, 0x2, R40 ;  /* 0x0000000200287825 */ /* 0x000fcc00078e0228 */
[----:B------:R-:W4:Y:S01]  /*216d0*/  LDG.E.U16 R40, desc[UR8][R40.64] ;  /* 0x0000000828287981 */ /* 0x000f22000c1e1500 */
[----:B0-----:R-:W-:-:S03]  /*216e0*/  IMAD.WIDE R6, R0, 0x2, R48 ;  /* 0x0000000200067825 */ /* 0x001fc600078e0230 */
[----:B------:R-:W4:Y:S04]  /*216f0*/  LDL.64 R48, [R1+0x218] ;  /* 0x0002180001307983 */ /* 0x000f280000100a00 */
[----:B------:R3:W4:Y:S01]  /*21700*/  LDG.E.U16 R39, desc[UR8][R6.64] ;  /* 0x0000000806277981 */ /* 0x000722000c1e1500 */
[----:B--2---:R-:W-:-:S06]  /*21710*/  IMAD.WIDE R42, R0, 0x2, R42 ;  /* 0x00000002002a7825 */ /* 0x004fcc00078e022a */
[----:B------:R-:W2:Y:S01]  /*21720*/  LDG.E.U16 R42, desc[UR8][R42.64] ;  /* 0x000000082a2a7981 */ /* 0x000ea2000c1e1500 */
[----:B---3--:R-:W-:-:S03]  /*21730*/  IMAD.WIDE R6, R0, 0x2, R56 ;  /* 0x0000000200067825 */ /* 0x008fc600078e0238 */
[----:B------:R-:W3:Y:S04]  /*21740*/  LDL.64 R56, [R1+0x1e0] ;  /* 0x0001e00001387983 */ /* 0x000ee80000100a00 */
[----:B------:R0:W2:Y:S02]  /*21750*/  LDG.E.U16 R41, desc[UR8][R6.64] ;  /* 0x0000000806297981 */ /* 0x0000a4000c1e1500 */
[C---:B0-----:R-:W-:Y:S02]  /*21760*/  IMAD.WIDE R6, R0.reuse, 0x2, R50 ;  /* 0x0000000200067825 */ /* 0x041fe400078e0232 */
[----:B------:R-:W2:Y:S04]  /*21770*/  LDL.64 R50, [R1+0x1a8] ;  /* 0x0001a80001327983 */ /* 0x000ea80000100a00 */
[----:B------:R0:W2:Y:S02]  /*21780*/  LDG.E.U16 R43, desc[UR8][R6.64] ;  /* 0x00000008062b7981 */ /* 0x0000a4000c1e1500 */
[----:B0-----:R-:W-:-:S02]  /*21790*/  IMAD.WIDE R6, R0, 0x2, R52 ;  /* 0x0000000200067825 */ /* 0x001fc400078e0234 */
[----:B------:R-:W2:Y:S02]  /*217a0*/  LDL.64 R52, [R1+0x138] ;  /* 0x0001380001347983 */ /* 0x000ea40000100a00 */
[----:B------:R-:W-:-:S06]  /*217b0*/  IMAD.WIDE R44, R0, 0x2, R44 ;  /* 0x00000002002c7825 */ /* 0x000fcc00078e022c */
[----:B------:R-:W2:Y:S04]  /*217c0*/  LDG.E.U16 R44, desc[UR8][R44.64] ;  /* 0x000000082c2c7981 */ /* 0x000ea8000c1e1500 */
[----:B------:R0:W2:Y:S02]  /*217d0*/  LDG.E.U16 R45, desc[UR8][R6.64] ;  /* 0x00000008062d7981 */ /* 0x0000a4000c1e1500 */
[C---:B0-----:R-:W-:Y:S02]  /*217e0*/  IMAD.WIDE R6, R0.reuse, 0x2, R54 ;  /* 0x0000000200067825 */ /* 0x041fe400078e0236 */
[----:B------:R-:W2:Y:S02]  /*217f0*/  LDL.64 R54, [R1+0xc8] ;  /* 0x0000c80001367983 */ /* 0x000ea40000100a00 */
[----:B----4-:R-:W-:-:S06]  /*21800*/  IMAD.WIDE R46, R0, 0x2, R46 ;  /* 0x00000002002e7825 */ /* 0x010fcc00078e022e */
[----:B------:R-:W4:Y:S04]  /*21810*/  LDG.E.U16 R46, desc[UR8][R46.64] ;  /* 0x000000082e2e7981 */ /* 0x000f28000c1e1500 */
[----:B------:R3:W4:Y:S01]  /*21820*/  LDG.E.U16 R47, desc[UR8][R6.64] ;  /* 0x00000008062f7981 */ /* 0x000722000c1e1500 */
[----:B------:R-:W-:-:S06]  /*21830*/  IMAD.WIDE R48, R0, 0x2, R48 ;  /* 0x0000000200307825 */ /* 0x000fcc00078e0230 */
[----:B------:R-:W4:Y:S01]  /*21840*/  LDG.E.U16 R48, desc[UR8][R48.64] ;  /* 0x0000000830307981 */ /* 0x000f22000c1e1500 */
[----:B---3--:R-:W-:-:S03]  /*21850*/  IMAD.WIDE R6, R0, 0x2, R56 ;  /* 0x0000000200067825 */ /* 0x008fc600078e0238 */
[----:B------:R-:W3:Y:S04]  /*21860*/  LDL.64 R56, [R1+0x20] ;  /* 0x0000200001387983 */ /* 0x000ee80000100a00 */
[----:B------:R0:W4:Y:S02]  /*21870*/  LDG.E.U16 R49, desc[UR8][R6.64] ;  /* 0x0000000806317981 */ /* 0x000124000c1e1500 */
[C---:B0-----:R-:W-:Y:S02]  /*21880*/  IMAD.WIDE R6, R0.reuse, 0x2, R58 ;  /* 0x0000000200067825 */ /* 0x041fe400078e023a */
[----:B------:R-:W4:Y:S02]  /*21890*/  LDL.64 R58, [R1+0x690] ;  /* 0x00069000013a7983 */ /* 0x000f240000100a00 */
[----:B--2---:R-:W-:-:S06]  /*218a0*/  IMAD.WIDE R50, R0, 0x2, R50 ;  /* 0x0000000200327825 */ /* 0x004fcc00078e0232 */
[----:B------:R-:W2:Y:S01]  /*218b0*/  LDG.E.U16 R50, desc[UR8][R50.64] ;  /* 0x0000000832327981 */ /* 0x000ea2000c1e1500 */
[----:B------:R-:W-:-:S03]  /*218c0*/  IMAD.WIDE R52, R0, 0x2, R52 ;  /* 0x0000000200347825 */ /* 0x000fc600078e0234 */
[----:B------:R0:W2:Y:S04]  /*218d0*/  LDG.E.U16 R51, desc[UR8][R6.64] ;  /* 0x0000000806337981 */ /* 0x0000a8000c1e1500 */
[----:B------:R-:W2:Y:S01]  /*218e0*/  LDG.E.U16 R52, desc[UR8][R52.64] ;  /* 0x0000000834347981 */ /* 0x000ea2000c1e1500 */
[----:B0-----:R-:W-:-:S03]  /*218f0*/  IMAD.WIDE R6, R0, 0x2, R64 ;  /* 0x0000000200067825 */ /* 0x001fc600078e0240 */
[----:B------:R-:W2:Y:S04]  /*21900*/  LDL.64 R64, [R1+0x558] ;  /* 0x0005580001407983 */ /* 0x000ea80000100a00 */
[----:B------:R0:W2:Y:S02]  /*21910*/  LDG.E.U16 R53, desc[UR8][R6.64] ;  /* 0x0000000806357981 */ /* 0x0000a4000c1e1500 */
[C---:B0-----:R-:W-:Y:S02]  /*21920*/  IMAD.WIDE R6, R0.reuse, 0x2, R60 ;  /* 0x0000000200067825 */ /* 0x041fe400078e023c */
[----:B------:R-:W2:Y:S02]  /*21930*/  LDL.64 R60, [R1+0x630] ;  /* 0x00063000013c7983 */ /* 0x000ea40000100a00 */
[----:B------:R-:W-:-:S06]  /*21940*/  IMAD.WIDE R54, R0, 0x2, R54 ;  /* 0x0000000200367825 */ /* 0x000fcc00078e0236 */
[----:B------:R-:W2:Y:S04]  /*21950*/  LDG.E.U16 R54, desc[UR8][R54.64] ;  /* 0x0000000836367981 */ /* 0x000ea8000c1e1500 */
[----:B------:R0:W2:Y:S02]  /*21960*/  LDG.E.U16 R55, desc[UR8][R6.64] ;  /* 0x0000000806377981 */ /* 0x0000a4000c1e1500 */
[C---:B0-----:R-:W-:Y:S02]  /*21970*/  IMAD.WIDE R6, R0.reuse, 0x2, R62 ;  /* 0x0000000200067825 */ /* 0x041fe400078e023e */
[----:B------:R-:W2:Y:S04]  /*21980*/  LDL.64 R62, [R1+0x5c8] ;  /* 0x0005c800013e7983 */ /* 0x000ea80000100a00 */
[----:B------:R3:W2:Y:S02]  /*21990*/  LDG.E.U16 R5, desc[UR8][R6.64] ;  /* 0x0000000806057981 */ /* 0x0006a4000c1e1500 */
[----:B---3--:R-:W-:-:S04]  /*219a0*/  IMAD.WIDE R6, R0, 0x2, R56 ;  /* 0x0000000200067825 */ /* 0x008fc800078e0238 */
[C---:B------:R-:W-:Y:S02]  /*219b0*/  IMAD.WIDE R56, R0.reuse, 0x2, R156 ;  /* 0x0000000200387825 */ /* 0x040fe400078e029c */
[----:B------:R-:W3:Y:S04]  /*219c0*/  LDG.E.U16 R6, desc[UR8][R6.64] ;  /* 0x0000000806067981 */ /* 0x000ee8000c1e1500 */
[----:B------:R4:W3:Y:S02]  /*219d0*/  LDG.E.U16 R7, desc[UR8][R56.64] ;  /* 0x0000000838077981 */ /* 0x0008e4000c1e1500 */
[----:B----4-:R-:W-:-:S05]  /*219e0*/  IMAD.WIDE R56, R0, 0x2, R58 ;  /* 0x0000000200387825 */ /* 0x010fca00078e023a */
[----:B------:R0:W4:Y:S02]  /*219f0*/  LDG.E.U16 R58, desc[UR8][R56.64] ;  /* 0x00000008383a7981 */ /* 0x000124000c1e1500 */
[C---:B0-----:R-:W-:Y:S02]  /*21a00*/  IMAD.WIDE R56, R0.reuse, 0x2, R66 ;  /* 0x0000000200387825 */ /* 0x041fe400078e0242 */
[----:B------:R-:W3:Y:S04]  /*21a10*/  LDL.64 R66, [R1+0x4e8] ;  /* 0x0004e80001427983 */ /* 0x000ee80000100a00 */
[----:B------:R2:W3:Y:S02]  /*21a20*/  LDG.E.U16 R59, desc[UR8][R56.64] ;  /* 0x00000008383b7981 */ /* 0x0004e4000c1e1500 */
[----:B--2---:R-:W-:-:S05]  /*21a30*/  IMAD.WIDE R56, R0, 0x2, R60 ;  /* 0x0000000200387825 */ /* 0x004fca00078e023c */
[----:B------:R0:W2:Y:S02]  /*21a40*/  LDG.E.U16 R60, desc[UR8][R56.64] ;  /* 0x00000008383c7981 */ /* 0x0000a4000c1e1500 */
[C---:B0-----:R-:W-:Y:S02]  /*21a50*/  IMAD.WIDE R56, R0.reuse, 0x2, R68 ;  /* 0x0000000200387825 */ /* 0x041fe400078e0244 */
[----:B------:R-:W2:Y:S04]  /*21a60*/  LDL.64 R68, [R1+0x478] ;  /* 0x0004780001447983 */ /* 0x000ea80000100a00 */
[----:B------:R0:W2:Y:S02]  /*21a70*/  LDG.E.U16 R61, desc[UR8][R56.64] ;  /* 0x00000008383d7981 */ /* 0x0000a4000c1e1500 */
[----:B0-----:R-:W-:-:S05]  /*21a80*/  IMAD.WIDE R56, R0, 0x2, R62 ;  /* 0x0000000200387825 */ /* 0x001fca00078e023e */
[----:B------:R0:W2:Y:S04]  /*21a90*/  LDG.E.U16 R62, desc[UR8][R56.64] ;  /* 0x00000008383e7981 */ /* 0x0000a8000c1e1500 */
[----:B------:R-:W0:Y:S02]  /*21aa0*/  LDL.64 R56, [R1+0x590] ;  /* 0x0005900001387983 */ /* 0x000e240000100a00 */
[----:B0-----:R-:W-:-:S05]  /*21ab0*/  IMAD.WIDE R56, R0, 0x2, R56 ;  /* 0x0000000200387825 */ /* 0x001fca00078e0238 */
[----:B------:R0:W4:Y:S02]  /*21ac0*/  LDG.E.U16 R63, desc[UR8][R56.64] ;  /* 0x00000008383f7981 */ /* 0x000124000c1e1500 */
[----:B0-----:R-:W-:-:S05]  /*21ad0*/  IMAD.WIDE R56, R0, 0x2, R64 ;  /* 0x0000000200387825 */ /* 0x001fca00078e0240 */
[----:B------:R0:W4:Y:S02]  /*21ae0*/  LDG.E.U16 R64, desc[UR8][R56.64] ;  /* 0x0000000838407981 */ /* 0x000124000c1e1500 */
[C---:B0-----:R-:W-:Y:S02]  /*21af0*/  IMAD.WIDE R56, R0.reuse, 0x2, R94 ;  /* 0x0000000200387825 */ /* 0x041fe400078e025e */
[----:B------:R-:W4:Y:S04]  /*21b00*/  LDL.64 R94, [R1+0x360] ;  /* 0x00036000015e7983 */ /* 0x000f280000100a00 */
        /* <DEDUP_REMOVED lines=19> */
[----:B----4-:R-:W-:-:S05]  /*21c40*/  IMAD.WIDE R56, R0, 0x2, R94 ;  /* 0x0000000200387825 */ /* 0x010fca00078e025e */
[----:B------:R0:W4:Y:S04]  /*21c50*/  LDG.E.U16 R94, desc[UR8][R56.64] ;  /* 0x00000008385e7981 */ /* 0x000128000c1e1500 */
[----:B------:R-:W0:Y:S02]  /*21c60*/  LDL.64 R56, [R1+0x328] ;  /* 0x0003280001387983 */ /* 0x000e240000100a00 */
[----:B0-----:R-:W-:-:S05]  /*21c70*/  IMAD.WIDE R56, R0, 0x2, R56 ;  /* 0x0000000200387825 */ /* 0x001fca00078e0238 */
[----:B------:R0:W2:Y:S04]  /*21c80*/  LDG.E.U16 R95, desc[UR8][R56.64] ;  /* 0x00000008385f7981 */ /* 0x0000a8000c1e1500 */
[----:B------:R-:W0:Y:S02]  /*21c90*/  LDL.64 R56, [R1+0x2f0] ;  /* 0x0002f00001387983 */ /* 0x000e240000100a00 */
[----:B0-----:R-:W-:-:S05]  /*21ca0*/  IMAD.WIDE R56, R0, 0x2, R56 ;  /* 0x0000000200387825 */ /* 0x001fca00078e0238 */
[----:B------:R3:W2:Y:S02]  /*21cb0*/  LDG.E.U16 R97, desc[UR8][R56.64] ;  /* 0x0000000838617981 */ /* 0x0006a4000c1e1500 */
[C---:B---3--:R-:W-:Y:S02]  /*21cc0*/  IMAD.WIDE R56, R0.reuse, 0x2, R158 ;  /* 0x0000000200387825 */ /* 0x048fe400078e029e */
[----:B------:R-:W3:Y:S04]  /*21cd0*/  LDL.64 R158, [R1+0xc0] ;  /* 0x0000c000019e7983 */ /* 0x000ee80000100a00 */
        /* <DEDUP_REMOVED lines=60> */
[----:B0-----:R-:W-:-:S06]  /*220a0*/  IMAD.WIDE R56, R0, 0x2, R56 ;  /* 0x0000000200387825 */ /* 0x001fcc00078e0238 */
[----:B------:R0:W3:Y:S02]  /*220b0*/  LDG.E.U16 R57, desc[UR8][R56.64] ;  /* 0x0000000838397981 */ /* 0x0000e4000c1e1500 */
[----:B0-----:R-:W-:-:S05]  /*220c0*/  LOP3.LUT R56, R133, 0x40, RZ, 0x3c, !PT ;  /* 0x0000004085387812 */ /* 0x001fca00078e3cff */
[----:B------:R0:W-:Y:S02]  /*220d0*/  STS.U16 [R56+UR4+0x20e00], R9 ;  /* 0x020e000938007988 */ /* 0x0001e40008000404 */
[----:B0-----:R-:W-:-:S05]  /*220e0*/  LOP3.LUT R9, R133, 0x40, RZ, 0x3c, !PT ;  /* 0x0000004085097812 */ /* 0x001fca00078e3cff */
        /* <DEDUP_REMOVED lines=17> */
[----:B------:R-:W-:Y:S01]  /*22200*/  STS.U16 [R9+UR4+0x25600], R48 ;  /* 0x0256003009007988 */ /* 0x000fe20008000404 */
[----:B0-----:R-:W0:Y:S03]  /*22210*/  S2R R10, SR_TID.X ;  /* 0x00000000000a7919 */ /* 0x001e260000002100 */
[----:B------:R2:W-:Y:S04]  /*22220*/  STS.U16 [R9+UR4+0x25a00], R49 ;  /* 0x025a003109007988 */ /* 0x0005e80008000404 */
[----:B-1----:R-:W3:Y:S04]  /*22230*/  LDL.64 R42, [R1+0x620] ;  /* 0x00062000012a7983 */ /* 0x002ee80000100a00 */
[----:B------:R-:W3:Y:S04]  /*22240*/  LDL.64 R40, [R1+0x5f0] ;  /* 0x0005f00001287983 */ /* 0x000ee80000100a00 */
[----:B--2---:R-:W2:Y:S04]  /*22250*/  LDL.64 R48, [R1+0x650] ;  /* 0x0006500001307983 */ /* 0x004ea80000100a00 */
[----:B------:R-:W3:Y:S04]  /*22260*/  LDL.64 R38, [R1+0x5b8] ;  /* 0x0005b80001267983 */ /* 0x000ee80000100a00 */
[----:B------:R-:W-:Y:S04]  /*22270*/  STS.U16 [R9+UR4+0x25e00], R50 ;  /* 0x025e003209007988 */ /* 0x000fe80008000404 */
[----:B------:R1:W-:Y:S04]  /*22280*/  STS.U16 [R9+UR4+0x26200], R51 ;  /* 0x0262003309007988 */ /* 0x0003e80008000404 */
[----:B------:R-:W3:Y:S04]  /*22290*/  LDL.64 R46, [R1+0x580] ;  /* 0x00058000012e7983 */ /* 0x000ee80000100a00 */
[----:B------:R-:W3:Y:S04]  /*222a0*/  LDL.64 R12, [R1+0x548] ;  /* 0x00054800010c7983 */ /* 0x000ee80000100a00 */
[----:B-1----:R-:W3:Y:S01]  /*222b0*/  LDL.64 R50, [R1+0x680] ;  /* 0x0006800001327983 */ /* 0x002ee20000100a00 */
[----:B0-----:R-:W-:-:S02]  /*222c0*/  LOP3.LUT R56, R10, 0x3f, RZ, 0xc0, !PT ;  /* 0x0000003f0a387812 */ /* 0x001fc400078ec0ff */
[----:B------:R-:W-:Y:S01]  /*222d0*/  LOP3.LUT R8, R10, 0x40, RZ, 0xc0, !PT ;  /* 0x000000400a087812 */ /* 0x000fe200078ec0ff */
[----:B------:R-:W3:Y:S01]  /*222e0*/  LDL.64 R44, [R1+0x510] ;  /* 0x00051000012c7983 */ /* 0x000ee20000100a00 */
[----:B------:R-:W-:-:S03]  /*222f0*/  SHF.L.U32 R56, R56, 0x1, RZ ;  /* 0x0000000138387819 */ /* 0x000fc600000006ff */
[----:B------:R-:W3:Y:S01]  /*22300*/  LDL.64 R36, [R1+0x4e0] ;  /* 0x0004e00001247983 */ /* 0x000ee20000100a00 */
[----:B------:R-:W-:-:S03]  /*22310*/  LEA R56, R8, R56, 0x9 ;  /* 0x0000003808387211 */ /* 0x000fc600078e48ff */
[----:B------:R-:W-:Y:S01]  /*22320*/  STS.U16 [R9+UR4+0x26600], R52 ;  /* 0x0266003409007988 */ /* 0x000fe20008000404 */
[----:B------:R-:W-:-:S03]  /*22330*/  LOP3.LUT R8, R56, 0x50, RZ, 0x3c, !PT ;  /* 0x0000005038087812 */ /* 0x000fc600078e3cff */
[----:B------:R-:W-:Y:S04]  /*22340*/  STS.U16 [R9+UR4+0x26a00], R53 ;  /* 0x026a003509007988 */ /* 0x000fe80008000404 */
[----:B------:R-:W-:Y:S04]  /*22350*/  STS.U16 [R9+UR4+0x26e00], R54 ;  /* 0x026e003609007988 */ /* 0x000fe80008000404 */
[----:B------:R-:W3:Y:S04]  /*22360*/  LDL.64 R10, [R1+0x4d8] ;  /* 0x0004d800010a7983 */ /* 0x000ee80000100a00 */
        /* <DEDUP_REMOVED lines=36> */
[----:B0-----:R-:W4:Y:S04]  /*225b0*/  LDL.64 R70, [R1+0x320] ;  /* 0x0003200001467983 */ /* 0x001f280000100a00 */
[----:B------:R-:W4:Y:S04]  /*225c0*/  LDL.64 R58, [R1+0x2e8] ;  /* 0x0002e800013a7983 */ /* 0x000f280000100a00 */
[----:B-1----:R-:W4:Y:S01]  /*225d0*/  LDL.64 R8, [R1+0x4a8] ;  /* 0x0004a80001087983 */ /* 0x002f220000100a00 */
[----:B--2---:R-:W-:-:S05]  /*225e0*/  IMAD.WIDE R6, R0, 0x2, R48 ;  /* 0x0000000200067825 */ /* 0x004fca00078e0230 */
[----:B------:R3:W2:Y:S02]  /*225f0*/  LDG.E.U16 R54, desc[UR8][R6.64] ;  /* 0x0000000806367981 */ /* 0x0006a4000c1e1500 */
[C---:B---3--:R-:W-:Y:S02]  /*22600*/  IMAD.WIDE R6, R0.reuse, 0x2, R42 ;  /* 0x0000000200067825 */ /* 0x048fe400078e022a */
[----:B------:R-:W3:Y:S04]  /*22610*/  LDL.64 R42, [R1+0x4a0] ;  /* 0x0004a000012a7983 */ /* 0x000ee80000100a00 */
[----:B------:R0:W2:Y:S02]  /*22620*/  LDG.E.U16 R53, desc[UR8][R6.64] ;  /* 0x0000000806357981 */ /* 0x0000a4000c1e1500 */
[----:B0-----:R-:W-:-:S02]  /*22630*/  IMAD.WIDE R6, R0, 0x2, R40 ;  /* 0x0000000200067825 */ /* 0x001fc400078e0228 */
[----:B------:R-:W2:Y:S04]  /*22640*/  LDL.64 R40, [R1+0x470] ;  /* 0x0004700001287983 */ /* 0x000ea80000100a00 */
[----:B------:R0:W2:Y:S01]  /*22650*/  LDG.E.U16 R52, desc[UR8][R6.64] ;  /* 0x0000000806347981 */ /* 0x0000a2000c1e1500 */
[----:B------:R-:W-:-:S04]  /*22660*/  IMAD.WIDE R94, R0, 0x2, R50 ;  /* 0x00000002005e7825 */ /* 0x000fc800078e0232 */
[C---:B------:R-:W-:Y:S02]  /*22670*/  IMAD.WIDE R68, R0.reuse, 0x2, R36 ;  /* 0x0000000200447825 */ /* 0x040fe400078e0224 */
[----:B------:R-:W2:Y:S02]  /*22680*/  LDL.64 R36, [R1+0x430] ;  /* 0x0004300001247983 */ /* 0x000ea40000100a00 */
[----:B0-----:R-:W-:Y:S01]  /*22690*/  IMAD.WIDE R6, R0, 0x2, R38 ;  /* 0x0000000200067825 */ /* 0x001fe200078e0226 */
[----:B------:R-:W-:Y:S01]  /*226a0*/  LOP3.LUT R55, R56, 0x60, RZ, 0x3c, !PT ;  /* 0x0000006038377812 */ /* 0x000fe200078e3cff */
[----:B------:R-:W2:Y:S04]  /*226b0*/  LDL.64 R38, [R1+0x468] ;  /* 0x0004680001267983 */ /* 0x000ea80000100a00 */
[----:B------:R0:W2:Y:S04]  /*226c0*/  LDG.E.U16 R51, desc[UR8][R6.64] ;  /* 0x0000000806337981 */ /* 0x0000a8000c1e1500 */
[----:B------:R-:W2:Y:S04]  /*226d0*/  LDG.E.U16 R68, desc[UR8][R68.64] ;  /* 0x0000000844447981 */ /* 0x000ea8000c1e1500 */
[----:B------:R-:W2:Y:S01]  /*226e0*/  LDG.E.U16 R94, desc[UR8][R94.64] ;  /* 0x000000085e5e7981 */ /* 0x000ea2000c1e1500 */
[----:B0-----:R-:W-:-:S05]  /*226f0*/  IMAD.WIDE R6, R0, 0x2, R46 ;  /* 0x0000000200067825 */ /* 0x001fca00078e022e */
[----:B------:R0:W2:Y:S02]  /*22700*/  LDG.E.U16 R50, desc[UR8][R6.64] ;  /* 0x0000000806327981 */ /* 0x0000a4000c1e1500 */
[C---:B0-----:R-:W-:Y:S02]  /*22710*/  IMAD.WIDE R6, R0.reuse, 0x2, R12 ;  /* 0x0000000200067825 */ /* 0x041fe400078e020c */
[----:B------:R-:W2:Y:S04]  /*22720*/  LDL.64 R12, [R1+0x438] ;  /* 0x00043800010c7983 */ /* 0x000ea80000100a00 */
[----:B------:R0:W2:Y:S02]  /*22730*/  LDG.E.U16 R49, desc[UR8][R6.64] ;  /* 0x0000000806317981 */ /* 0x0000a4000c1e1500 */
[----:B0-----:R-:W-:-:S05]  /*22740*/  IMAD.WIDE R6, R0, 0x2, R44 ;  /* 0x0000000200067825 */ /* 0x001fca00078e022c */
[----:B------:R0:W2:Y:S02]  /*22750*/  LDG.E.U16 R48, desc[UR8][R6.64] ;  /* 0x0000000806307981 */ /* 0x0000a4000c1e1500 */
[C---:B0-----:R-:W-:Y:S02]  /*22760*/  IMAD.WIDE R6, R0.reuse, 0x2, R10 ;  /* 0x0000000200067825 */ /* 0x041fe400078e020a */
[----:B------:R-:W2:Y:S04]  /*22770*/  LDL.64 R10, [R1+0x400] ;  /* 0x00040000010a7983 */ /* 0x000ea80000100a00 */
[----:B------:R4:W2:Y:S02]  /*22780*/  LDG.E.U16 R47, desc[UR8][R6.64] ;  /* 0x00000008062f7981 */ /* 0x0008a4000c1e1500 */
[----:B----4-:R-:W-:-:S02]  /*22790*/  IMAD.WIDE R6, R0, 0x2, R8 ;  /* 0x0000000200067825 */ /* 0x010fc400078e0208 */
[----:B------:R-:W4:Y:S04]  /*227a0*/  LDL.64 R8, [R1+0x3f8] ;  /* 0x0003f80001087983 */ /* 0x000f280000100a00 */
[----:B------:R3:W4:Y:S02]  /*227b0*/  LDG.E.U16 R67, desc[UR8][R6.64] ;  /* 0x0000000806437981 */ /* 0x000724000c1e1500 */
[----:B---3--:R-:W-:-:S05]  /*227c0*/  IMAD.WIDE R6, R0, 0x2, R42 ;  /* 0x0000000200067825 */ /* 0x008fca00078e022a */
[----:B------:R2:W3:Y:S02]  /*227d0*/  LDG.E.U16 R46, desc[UR8][R6.64] ;  /* 0x00000008062e7981 */ /* 0x0004e4000c1e1500 */
[C---:B--2---:R-:W-:Y:S02]  /*227e0*/  IMAD.WIDE R6, R0.reuse, 0x2, R40 ;  /* 0x0000000200067825 */ /* 0x044fe400078e0228 */
[----:B------:R-:W2:Y:S04]  /*227f0*/  LDL.64 R40, [R1+0x3c8] ;  /* 0x0003c80001287983 */ /* 0x000ea80000100a00 */
[----:B------:R0:W3:Y:S02]  /*22800*/  LDG.E.U16 R66, desc[UR8][R6.64] ;  /* 0x0000000806427981 */ /* 0x0000e4000c1e1500 */
[----:B0-----:R-:W-:-:S02]  /*22810*/  IMAD.WIDE R6, R0, 0x2, R38 ;  /* 0x0000000200067825 */ /* 0x001fc400078e0226 */
[----:B------:R-:W3:Y:S04]  /*22820*/  LDL.64 R38, [R1+0x3c0] ;  /* 0x0003c00001267983 */ /* 0x000ee80000100a00 */
[----:B------:R0:W3:Y:S02]  /*22830*/  LDG.E.U16 R45, desc[UR8][R6.64] ;  /* 0x00000008062d7981 */ /* 0x0000e4000c1e1500 */
[C---:B0-----:R-:W-:Y:S02]  /*22840*/  IMAD.WIDE R6, R0.reuse, 0x2, R12 ;  /* 0x0000000200067825 */ /* 0x041fe400078e020c */
[----:B------:R-:W3:Y:S04]  /*22850*/  LDL.64 R12, [R1+0x390] ;  /* 0x00039000010c7983 */ /* 0x000ee80000100a00 */
[----:B------:R0:W3:Y:S02]  /*22860*/  LDG.E.U16 R65, desc[UR8][R6.64] ;  /* 0x0000000806417981 */ /* 0x0000e4000c1e1500 */
[----:B0-----:R-:W-:-:S02]  /*22870*/  IMAD.WIDE R6, R0, 0x2, R36 ;  /* 0x0000000200067825 */ /* 0x001fc400078e0224 */
[----:B------:R-:W3:Y:S04]  /*22880*/  LDL.64 R36, [R1+0x388] ;  /* 0x0003880001247983 */ /* 0x000ee80000100a00 */
[----:B------:R0:W3:Y:S02]  /*22890*/  LDG.E.U16 R44, desc[UR8][R6.64] ;  /* 0x00000008062c7981 */ /* 0x0000e4000c1e1500 */
[C---:B0-----:R-:W-:Y:S02]  /*228a0*/  IMAD.WIDE R6, R0.reuse, 0x2, R10 ;  /* 0x0000000200067825 */ /* 0x041fe400078e020a */
[----:B------:R-:W3:Y:S04]  /*228b0*/  LDL.64 R10, [R1+0x358] ;  /* 0x00035800010a7983 */ /* 0x000ee80000100a00 */
[----:B------:R4:W3:Y:S02]  /*228c0*/  LDG.E.U16 R64, desc[UR8][R6.64] ;  /* 0x0000000806407981 */ /* 0x0008e4000c1e1500 */
[----:B----4-:R-:W-:-:S02]  /*228d0*/  IMAD.WIDE R6, R0, 0x2, R8 ;  /* 0x0000000200067825 */ /* 0x010fc400078e0208 */
[----:B------:R-:W4:Y:S04]  /*228e0*/  LDL.64 R8, [R1+0x350] ;  /* 0x0003500001087983 */ /* 0x000f280000100a00 */
[----:B------:R2:W4:Y:S02]  /*228f0*/  LDG.E.U16 R43, desc[UR8][R6.64] ;  /* 0x00000008062b7981 */ /* 0x000524000c1e1500 */
[----:B--2---:R-:W-:-:S05]  /*22900*/  IMAD.WIDE R6, R0, 0x2, R40 ;  /* 0x0000000200067825 */ /* 0x004fca00078e0228 */
[----:B------:R3:W2:Y:S02]  /*22910*/  LDG.E.U16 R63, desc[UR8][R6.64] ;  /* 0x00000008063f7981 */ /* 0x0006a4000c1e1500 */
[C---:B---3--:R-:W-:Y:S02]  /*22920*/  IMAD.WIDE R6, R0.reuse, 0x2, R38 ;  /* 0x0000000200067825 */ /* 0x048fe400078e0226 */
[----:B------:R-:W3:Y:S04]  /*22930*/  LDL.64 R38, [R1+0x318] ;  /* 0x0003180001267983 */ /* 0x000ee80000100a00 */
[----:B------:R0:W2:Y:S02]  /*22940*/  LDG.E.U16 R42, desc[UR8][R6.64] ;  /* 0x00000008062a7981 */ /* 0x0000a4000c1e1500 */
[----:B0-----:R-:W-:-:S02]  /*22950*/  IMAD.WIDE R6, R0, 0x2, R12 ;  /* 0x0000000200067825 */ /* 0x001fc400078e020c */
[----:B------:R-:W2:Y:S04]  /*22960*/  LDL.64 R12, [R1+0x2e0] ;  /* 0x0002e000010c7983 */ /* 0x000ea80000100a00 */
[----:B------:R0:W2:Y:S02]  /*22970*/  LDG.E.U16 R62, desc[UR8][R6.64] ;  /* 0x00000008063e7981 */ /* 0x0000a4000c1e1500 */
[C---:B0-----:R-:W-:Y:S02]  /*22980*/  IMAD.WIDE R6, R0.reuse, 0x2, R36 ;  /* 0x0000000200067825 */ /* 0x041fe400078e0224 */
[----:B------:R-:W2:Y:S04]  /*22990*/  LDL.64 R36, [R1+0x2b0] ;  /* 0x0002b00001247983 */ /* 0x000ea80000100a00 */
[----:B------:R0:W2:Y:S02]  /*229a0*/  LDG.E.U16 R41, desc[UR8][R6.64] ;  /* 0x0000000806297981 */ /* 0x0000a4000c1e1500 */
[----:B0-----:R-:W-:-:S02]  /*229b0*/  IMAD.WIDE R6, R0, 0x2, R10 ;  /* 0x0000000200067825 */ /* 0x001fc400078e020a */
[----:B------:R-:W2:Y:S04]  /*229c0*/  LDL.64 R10, [R1+0x2a8] ;  /* 0x0002a800010a7983 */ /* 0x000ea80000100a00 */
[----:B------:R4:W2:Y:S02]  /*229d0*/  LDG.E.U16 R61, desc[UR8][R6.64] ;  /* 0x00000008063d7981 */ /* 0x0008a4000c1e1500 */
[C---:B----4-:R-:W-:Y:S02]  /*229e0*/  IMAD.WIDE R6, R0.reuse, 0x2, R8 ;  /* 0x0000000200067825 */ /* 0x050fe400078e0208 */
[----:B------:R-:W4:Y:S04]  /*229f0*/  LDL.64 R8, [R1+0x278] ;  /* 0x0002780001087983 */ /* 0x000f280000100a00 */
[----:B------:R0:W4:Y:S02]  /*22a00*/  LDG.E.U16 R40, desc[UR8][R6.64] ;  /* 0x0000000806287981 */ /* 0x000124000c1e1500 */
[----:B0-----:R-:W-:-:S02]  /*22a10*/  IMAD.WIDE R6, R0, 0x2, R70 ;  /* 0x0000000200067825 */ /* 0x001fc400078e0246 */
[----:B------:R-:W-:Y:S04]  /*22a20*/  STS.U16 [R55+UR4+0x21f00], R57 ;  /* 0x021f003937007988 */ /* 0x000fe80008000404 */
[----:B------:R3:W4:Y:S04]  /*22a30*/  LDG.E.U16 R60, desc[UR8][R6.64] ;  /* 0x00000008063c7981 */ /* 0x000728000c1e1500 */
[----:B------:R-:W4:Y:S01]  /*22a40*/  LDL.64 R70, [R1+0x238] ;  /* 0x0002380001467983 */ /* 0x000f220000100a00 */
[----:B---3--:R-:W-:-:S05]  /*22a50*/  IMAD.WIDE R6, R0, 0x2, R38 ;  /* 0x0000000200067825 */ /* 0x008fca00078e0226 */
[----:B------:R0:W3:Y:S02]  /*22a60*/  LDG.E.U16 R39, desc[UR8][R6.64] ;  /* 0x0000000806277981 */ /* 0x0000e4000c1e1500 */
[----:B0-----:R-:W-:-:S05]  /*22a70*/  IMAD.WIDE R6, R0, 0x2, R58 ;  /* 0x0000000200067825 */ /* 0x001fca00078e023a */
[----:B------:R2:W3:Y:S02]  /*22a80*/  LDG.E.U16 R59, desc[UR8][R6.64] ;  /* 0x00000008063b7981 */ /* 0x0004e4000c1e1500 */
[C---:B--2---:R-:W-:Y:S02]  /*22a90*/  IMAD.WIDE R6, R0.reuse, 0x2, R12 ;  /* 0x0000000200067825 */ /* 0x044fe400078e020c */
[----:B------:R-:W-:Y:S04]  /*22aa0*/  STS.U16 [R55+UR4+0x21300], R158 ;  /* 0x0213009e37007988 */ /* 0x000fe80008000404 */
[----:B------:R0:W2:Y:S04]  /*22ab0*/  LDG.E.U16 R38, desc[UR8][R6.64] ;  /* 0x0000000806267981 */ /* 0x0000a8000c1e1500 */
[----:B------:R1:W-:Y:S04]  /*22ac0*/  STS.U16 [R55+UR4+0x21700], R159 ;  /* 0x0217009f37007988 */ /* 0x0003e80008000404 */
[----:B------:R-:W2:Y:S01]  /*22ad0*/  LDL.64 R12, [R1+0x200] ;  /* 0x00020000010c7983 */ /* 0x000ea20000100a00 */
[----:B0-----:R-:W-:-:S03]  /*22ae0*/  IMAD.WIDE R6, R0, 0x2, R36 ;  /* 0x0000000200067825 */ /* 0x001fc600078e0224 */
[----:B-1----:R-:W2:Y:S04]  /*22af0*/  LDL.64 R158, [R1+0x208] ;  /* 0x00020800019e7983 */ /* 0x002ea80000100a00 */
[----:B------:R0:W2:Y:S02]  /*22b00*/  LDG.E.U16 R58, desc[UR8][R6.64] ;  /* 0x00000008063a7981 */ /* 0x0000a4000c1e1500 */
[C---:B0-----:R-:W-:Y:S02]  /*22b10*/  IMAD.WIDE R6, R0.reuse, 0x2, R10 ;  /* 0x0000000200067825 */ /* 0x041fe400078e020a */
[----:B------:R-:W2:Y:S04]  /*22b20*/  LDL.64 R10, [R1+0x1d0] ;  /* 0x0001d000010a7983 */ /* 0x000ea80000100a00 */
[----:B------:R4:W2:Y:S02]  /*22b30*/  LDG.E.U16 R37, desc[UR8][R6.64] ;  /* 0x0000000806257981 */ /* 0x0008a4000c1e1500 */
[----:B----4-:R-:W-:-:S02]  /*22b40*/  IMAD.WIDE R6, R0, 0x2, R8 ;  /* 0x0000000200067825 */ /* 0x010fc400078e0208 */
[----:B------:R-:W4:Y:S04]  /*22b50*/  LDL.64 R8, [R1+0x1c8] ;  /* 0x0001c80001087983 */ /* 0x000f280000100a00 */
[----:B------:R0:W2:Y:S04]  /*22b60*/  LDG.E.U16 R57, desc[UR8][R6.64] ;  /* 0x0000000806397981 */ /* 0x0000a8000c1e1500 */
[----:B------:R-:W0:Y:S02]  /*22b70*/  LDL.64 R6, [R1+0x270] ;  /* 0x0002700001067983 */ /* 0x000e240000100a00 */
[----:B0-----:R-:W-:-:S05]  /*22b80*/  IMAD.WIDE R6, R0, 0x2, R6 ;  /* 0x0000000200067825 */ /* 0x001fca00078e0206 */
[----:B------:R0:W2:Y:S04]  /*22b90*/  LDG.E.U16 R36, desc[UR8][R6.64] ;  /* 0x0000000806247981 */ /* 0x0000a8000c1e1500 */
[----:B------:R-:W0:Y:S01]  /*22ba0*/  LDL.64 R6, [R1+0x240] ;  /* 0x0002400001067983 */ /* 0x000e220000100a00 */
[----:B------:R-:W-:-:S06]  /*22bb0*/  IMAD.WIDE R70, R0, 0x2, R70 ;  /* 0x0000000200467825 */ /* 0x000fcc00078e0246 */
[----:B------:R-:W2:Y:S01]  /*22bc0*/  LDG.E.U16 R70, desc[UR8][R70.64] ;  /* 0x0000000846467981 */ /* 0x000ea2000c1e1500 */
[----:B0-----:R-:W-:-:S05]  /*22bd0*/  IMAD.WIDE R6, R0, 0x2, R6 ;  /* 0x0000000200067825 */ /* 0x001fca00078e0206 */
[----:B------:R2:W3:Y:S02]  /*22be0*/  LDG.E.U16 R69, desc[UR8][R6.64] ;  /* 0x0000000806457981 */ /* 0x0004e4000c1e1500 */
[C---:B--2---:R-:W-:Y:S02]  /*22bf0*/  IMAD.WIDE R6, R0.reuse, 0x2, R158 ;  /* 0x0000000200067825 */ /* 0x044fe400078e029e */
[----:B------:R-:W2:Y:S04]  /*22c00*/  LDL.64 R158, [R1+0x128] ;  /* 0x00012800019e7983 */ /* 0x000ea80000100a00 */
[----:B------:R0:W2:Y:S02]  /*22c10*/  LDG.E.U16 R71, desc[UR8][R6.64] ;  /* 0x0000000806477981 */ /* 0x0000a4000c1e1500 */
[----:B0-----:R-:W-:-:S02]  /*22c20*/  IMAD.WIDE R6, R0, 0x2, R12 ;  /* 0x0000000200067825 */ /* 0x001fc400078e020c */
[----:B------:R-:W2:Y:S04]  /*22c30*/  LDL.64 R12, [R1+0x120] ;  /* 0x00012000010c7983 */ /* 0x000ea80000100a00 */
        /* <DEDUP_REMOVED lines=43> */
[----:B------:R1:W-:Y:S04]  /*22ef0*/  STS.U16 [R55+UR4+0x20300], R127 ;  /* 0x0203007f37007988 */ /* 0x0003e80008000404 */
[----:B------:R0:W-:Y:S04]  /*22f00*/  STS.U16 [R55+UR4+0x20700], R129 ;  /* 0x0207008137007988 */ /* 0x0001e80008000404 */
[----:B------:R0:W-:Y:S04]  /*22f10*/  STS.U16 [R55+UR4+0x20b00], R131 ;  /* 0x020b008337007988 */ /* 0x0001e80008000404 */
[----:B------:R0:W-:Y:S02]  /*22f20*/  STS.U16 [R55+UR4+0x20f00], R142 ;  /* 0x020f008e37007988 */ /* 0x0001e40008000404 */
[----:B0-----:R-:W-:-:S05]  /*22f30*/  IMAD.WIDE R6, R0, 0x2, R6 ;  /* 0x0000000200067825 */ /* 0x001fca00078e0206 */
[----:B------:R2:W3:Y:S02]  /*22f40*/  LDG.E.U16 R123, desc[UR8][R6.64] ;  /* 0x00000008067b7981 */ /* 0x0004e4000c1e1500 */
[----:B--2---:R-:W-:-:S05]  /*22f50*/  IMAD.WIDE R6, R0, 0x2, R158 ;  /* 0x0000000200067825 */ /* 0x004fca00078e029e */
[----:B------:R0:W2:Y:S02]  /*22f60*/  LDG.E.U16 R125, desc[UR8][R6.64] ;  /* 0x00000008067d7981 */ /* 0x0000a4000c1e1500 */
[----:B0-----:R-:W-:-:S05]  /*22f70*/  IMAD.WIDE R6, R0, 0x2, R12 ;  /* 0x0000000200067825 */ /* 0x001fca00078e020c */
[----:B-1----:R0:W2:Y:S02]  /*22f80*/  LDG.E.U16 R127, desc[UR8][R6.64] ;  /* 0x00000008067f7981 */ /* 0x0020a4000c1e1500 */
[----:B0-----:R-:W-:-:S05]  /*22f90*/  IMAD.WIDE R6, R0, 0x2, R10 ;  /* 0x0000000200067825 */ /* 0x001fca00078e020a */
[----:B------:R4:W2:Y:S02]  /*22fa0*/  LDG.E.U16 R129, desc[UR8][R6.64] ;  /* 0x0000000806817981 */ /* 0x0008a4000c1e1500 */
[----:B----4-:R-:W-:-:S05]  /*22fb0*/  IMAD.WIDE R6, R0, 0x2, R8 ;  /* 0x0000000200067825 */ /* 0x010fca00078e0208 */
[----:B------:R0:W4:Y:S02]  /*22fc0*/  LDG.E.U16 R131, desc[UR8][R6.64] ;  /* 0x0000000806837981 */ /* 0x000124000c1e1500 */
[----:B0-----:R-:W-:-:S05]  /*22fd0*/  IMAD.WIDE R6, R0, 0x2, R150 ;  /* 0x0000000200067825 */ /* 0x001fca00078e0296 */
[----:B------:R0:W4:Y:S01]  /*22fe0*/  LDG.E.U16 R142, desc[UR8][R6.64] ;  /* 0x00000008068e7981 */ /* 0x000122000c1e1500 */
[----:B------:R-:W-:Y:S02]  /*22ff0*/  F2FP.F16.F32.PACK_AB R15, R16, R15 ;  /* 0x0000000f100f723e */ /* 0x000fe400000000ff */
[----:B------:R-:W-:Y:S02]  /*23000*/  F2FP.F16.F32.PACK_AB R16, R18, R17 ;  /* 0x000000111210723e */ /* 0x000fe400000000ff */
[----:B------:R-:W-:Y:S02]  /*23010*/  F2FP.F16.F32.PACK_AB R17, R20, R19 ;  /* 0x000000131411723e */ /* 0x000fe400000000ff */
[----:B------:R-:W-:Y:S02]  /*23020*/  F2FP.F16.F32.PACK_AB R18, R22, R21 ;  /* 0x000000151612723e */ /* 0x000fe400000000ff */
[----:B------:R-:W-:Y:S02]  /*23030*/  F2FP.F16.F32.PACK_AB R19, R24, R23 ;  /* 0x000000171813723e */ /* 0x000fe400000000ff */
[----:B------:R-:W-:-:S02]  /*23040*/  F2FP.F16.F32.PACK_AB R20, R81, R25 ;  /* 0x000000195114723e */ /* 0x000fc400000000ff */
[----:B------:R-:W-:Y:S02]  /*23050*/  LOP3.LUT R158, R56, 0x70, RZ, 0x3c, !PT ;  /* 0x00000070389e7812 */ /* 0x000fe400078e3cff */
[----:B------:R-:W-:Y:S02]  /*23060*/  F2FP.F16.F32.PACK_AB R4, R4, R98 ;  /* 0x000000620404723e */ /* 0x000fe400000000ff */
[----:B------:R-:W-:Y:S02]  /*23070*/  F2FP.F16.F32.PACK_AB R5, R130, R141 ;  /* 0x0000008d8205723e */ /* 0x000fe400000000ff */
[----:B0-----:R-:W-:Y:S02]  /*23080*/  F2FP.F16.F32.PACK_AB R6, R126, R128 ;  /* 0x000000807e06723e */ /* 0x001fe400000000ff */
        /* <DEDUP_REMOVED lines=22> */
[----:B------:R-:W-:Y:S01]  /*231f0*/  F2FP.F16.F32.PACK_AB R35, R35, R72 ;  /* 0x000000482323723e */ /* 0x000fe200000000ff */
[----:B------:R-:W-:Y:S01]  /*23200*/  STS.U16 [R55+UR4+0x21b00], R162 ;  /* 0x021b00a237007988 */ /* 0x000fe20008000404 */
[----:B------:R-:W-:-:S03]  /*23210*/  FADD R3, -R132, R144 ;  /* 0x0000009084037221 */ /* 0x000fc60000000100 */
        /* <DEDUP_REMOVED lines=24> */
[----:B------:R-:W-:Y:S01]  /*233a0*/  STTM.16dp32bit_t0_t15.x32 tmem[UR7+0x100], R4 ;  /* 0x00010004000079ed */ /* 0x000fe20008a80007 */
[----:B------:R-:W-:Y:S02]  /*233b0*/  STTM.16dp32bit_t16_t31.x32 tmem[UR7+0x120], R4 ;  /* 0x00012004000079ed */ /* 0x000fe40008aa0007 */
        /* <DEDUP_REMOVED lines=30> */
[----:B----4-:R0:W-:Y:S01]  /*235a0*/  STS.U16 [R158+UR4+0x27b80], R131 ;  /* 0x027b80839e007988 */ /* 0x0101e20008000404 */
[----:B------:R-:W-:-:S03]  /*235b0*/  FMUL R3, R3, 1.4426950216293334961 ;  /* 0x3fb8aa3b03037820 */ /* 0x000fc60000400000 */
[----:B------:R1:W-:Y:S01]  /*235c0*/  STS.U16 [R158+UR4+0x27f80], R142 ;  /* 0x027f808e9e007988 */ /* 0x0003e20008000404 */
[----:B------:R-:W2:Y:S02]  /*235d0*/  FENCE.VIEW.ASYNC.T ;  /* 0x00000000000073c6 */ /* 0x000ea40000000200 */
[----:B--2---:R-:W-:Y:S06]  /*235e0*/  BAR.SYNC.DEFER_BLOCKING 0x0 ;  /* 0x0000000000007b1d */ /* 0x004fec0000010000 */
[----:B0-----:R-:W-:Y:S01]  /*235f0*/  LDTM.16dp32bit_t0_t15.x128 R4, tmem[UR7] ;  /* 0x00000007000479ee */ /* 0x001fe20008b80000 */
[----:B------:R-:W0:Y:S01]  /*23600*/  LDTM.16dp32bit_t16_t31.x128 R4, tmem[UR7+0x80] ;  /* 0x00008007000479ee */ /* 0x000e220008ba0000 */
[----:B------:R-:W0:Y:S01]  /*23610*/  MUFU.EX2 R3, R3 ;  /* 0x0000000300037308 */ /* 0x000e220000000800 */
[----:B------:R-:W-:Y:S01]  /*23620*/  NOP ;  /* 0x0000000000007918 */ /* 0x000fe20000000000 */
[C---:B0-----:R-:W-:Y:S01]  /*23630*/  FMUL R4, R3.reuse, R4 ;  /* 0x0000000403047220 */ /* 0x041fe20000400000 */
        /* <DEDUP_REMOVED lines=128> */
[----:B------:R0:W-:Y:S01]  /*23e40*/  STTM.16dp32bit_t16_t31.x128 tmem[UR7+0x80], R4 ;  /* 0x00008004000079ed */ /* 0x0001e20008ba0007 */
[----:B------:R-:W2:Y:S02]  /*23e50*/  FENCE.VIEW.ASYNC.T ;  /* 0x00000000000073c6 */ /* 0x000ea40000000200 */
[----:B--2---:R-:W-:Y:S01]  /*23e60*/  BAR.SYNC.DEFER_BLOCKING 0x0 ;  /* 0x0000000000007b1d */ /* 0x004fe20000010000 */
[----:B------:R-:W-:-:S05]  /*23e70*/  LEA R144, R145, UR4, 0x3 ;  /* 0x0000000491907c11 */ /* 0x000fca000f8e18ff */
[----:B------:R2:W-:Y:S06]  /*23e80*/  MEMBAR.ALL.CTA ;  /* 0x0000000000007992 */ /* 0x0005ec0000008000 */
[----:B--2---:R-:W2:Y:S01]  /*23e90*/  FENCE.VIEW.ASYNC.S ;  /* 0x00000000000073c6 */ /* 0x004ea20000000000 */
[----:B------:R-:W-:Y:S01]  /*23ea0*/  IADD3 R144, PT, PT, R144, 0x38000, RZ ;  /* 0x0003800090907810 */ /* 0x000fe20007ffe0ff */
[----:B-1----:R-:W-:-:S03]  /*23eb0*/  FADD R142, R143, R147 ;  /* 0x000000938f8e7221 */ /* 0x002fc60000000000 */
[----:B------:R-:W-:Y:S02]  /*23ec0*/  R2UR UR6, R144 ;  /* 0x00000000900672ca */ /* 0x000fe400000e0000 */
[----:B------:R-:W-:Y:S01]  /*23ed0*/  MOV R141, R149 ;  /* 0x00000095008d7202 */ /* 0x000fe20000000f00 */
[----:B--2---:R-:W-:Y:S06]  /*23ee0*/  BAR.SYNC.DEFER_BLOCKING 0x0 ;  /* 0x0000000000007b1d */ /* 0x004fec0000010000 */
[----:B------:R-:W-:Y:S06]  /*23ef0*/  @P2 BRA `(.L_x_16) ;  /* 0x00000004003c2947 */ /* 0x000fec0003800000 */
[----:B------:R-:W2:Y:S04]  /*23f00*/  LDL R159, [R1+0x7f8] ;  /* 0x0007f800019f7983 */ /* 0x000ea80000100800 */
[----:B0-----:R-:W3:Y:S04]  /*23f10*/  LDL.64 R120, [R1+0x7f0] ;  /* 0x0007f00001787983 */ /* 0x001ee80000100a00 */
[----:B------:R-:W4:Y:S04]  /*23f20*/  LDL.64 R122, [R1+0x7e8] ;  /* 0x0007e800017a7983 */ /* 0x000f280000100a00 */
[----:B------:R-:W3:Y:S04]  /*23f30*/  LDL.64 R124, [R1+0x7e0] ;  /* 0x0007e000017c7983 */ /* 0x000ee80000100a00 */
[----:B------:R-:W3:Y:S04]  /*23f40*/  LDL.64 R126, [R1+0x7d8] ;  /* 0x0007d800017e7983 */ /* 0x000ee80000100a00 */
[----:B------:R-:W4:Y:S04]  /*23f50*/  LDL.64 R128, [R1+0x7d0] ;  /* 0x0007d00001807983 */ /* 0x000f280000100a00 */
[----:B------:R-:W4:Y:S01]  /*23f60*/  LDL.64 R130, [R1+0x7c8] ;  /* 0x0007c80001827983 */ /* 0x000f220000100a00 */
[----:B------:R-:W-:-:S13]  /*23f70*/  ELECT P3, URZ, PT ;  /* 0x0000000000ff782f */ /* 0x000fda0003860000 */
[----:B------:R-:W-:-:S04]  /*23f80*/  @P3 MOV R5, 0x40004040 ;  /* 0x4000404000053802 */ /* 0x000fc80000000f00 */
[----:B------:R-:W-:Y:S01]  /*23f90*/  @P3 R2UR UR71, R5 ;  /* 0x00000000054732ca */ /* 0x000fe200000e0000 */
[----:B------:R-:W-:Y:S01]  /*23fa0*/  UMOV UR72, 0x0 ;  /* 0x0000000000487882 */ /* 0x000fe20000000000 */
[----:B------:R-:W-:Y:S01]  /*23fb0*/  UMOV UR73, 0x4400010 ;  /* 0x0440001000497882 */ /* 0x000fe20000000000 */
[----:B------:R-:W-:Y:S02]  /*23fc0*/  MOV.SPILL R6, UR21 ;  /* 0x0000001500067c02 */ /* 0x000fe40009000f00 */
[----:B------:R-:W-:Y:S02]  /*23fd0*/  MOV.SPILL R7, UR20 ;  /* 0x0000001400077c02 */ /* 0x000fe40009000f00 */
[----:B------:R-:W-:Y:S02]  /*23fe0*/  MOV.SPILL R8, UR19 ;  /* 0x0000001300087c02 */ /* 0x000fe40009000f00 */
[----:B------:R-:W-:Y:S02]  /*23ff0*/  MOV.SPILL R9, UR18 ;  /* 0x0000001200097c02 */ /* 0x000fe40009000f00 */
[----:B------:R-:W-:-:S02]  /*24000*/  MOV.SPILL R10, UR17 ;  /* 0x00000011000a7c02 */ /* 0x000fc40009000f00 */
[----:B------:R-:W-:Y:S02]  /*24010*/  MOV.SPILL R11, UR16 ;  /* 0x00000010000b7c02 */ /* 0x000fe40009000f00 */
[----:B------:R-:W-:Y:S02]  /*24020*/  MOV.SPILL R12, UR15 ;  /* 0x0000000f000c7c02 */ /* 0x000fe40009000f00 */
[----:B------:R-:W-:Y:S01]  /*24030*/  MOV.SPILL R13, UR14 ;  /* 0x0000000e000d7c02 */ /* 0x000fe20009000f00 */
[----:B------:R-:W-:Y:S01]  /*24040*/  HFMA2 R5, -RZ, RZ, 0, 0 ;  /* 0x00000000ff057431 */ /* 0x000fe200000001ff */
[----:B------:R-:W-:Y:S02]  /*24050*/  MOV.SPILL R14, UR11 ;  /* 0x0000000b000e7c02 */ /* 0x000fe40009000f00 */
[----:B------:R-:W-:Y:S02]  /*24060*/  MOV.SPILL R15, UR10 ;  /* 0x0000000a000f7c02 */ /* 0x000fe40009000f00 */
[----:B------:R-:W-:-:S02]  /*24070*/  MOV.SPILL R16, UR9 ;  /* 0x0000000900107c02 */ /* 0x000fc40009000f00 */
[----:B------:R-:W-:Y:S02]  /*24080*/  MOV.SPILL R17, UR8 ;  /* 0x0000000800117c02 */ /* 0x000fe40009000f00 */
[----:B--2---:R-:W-:-:S13]  /*24090*/  R2UR UR70, R159 ;  /* 0x000000009f4672ca */ /* 0x004fda00000e0000 */
[----:B------:R-:W-:-:S04]  /*240a0*/  MOV R4, UR70 ;  /* 0x0000004600047c02 */ /* 0x000fc80008000f00 */
[----:B------:R-:W-:Y:S02]  /*240b0*/  @P3 R2UR UR70, R4 ;  /* 0x00000000044632ca */ /* 0x000fe400000e0000 */
[----:B---3--:R-:W-:Y:S02]  /*240c0*/  R2UR UR20, R120 ;  /* 0x00000000781472ca */ /* 0x008fe400000e0000 */
[----:B------:R-:W-:-:S09]  /*240d0*/  R2UR UR21, R121 ;  /* 0x00000000791572ca */ /* 0x000fd200000e0000 */
[----:B------:R0:W-:Y:S02]  /*240e0*/  UTCHMMA tmem[UR75], gdesc[UR70], tmem[UR5], tmem[UR72], idesc[UR73], UPT ;  /* 0x00ff48464b0079ea */ /* 0x0001e4000b800005 */
[----:B0-----:R-:W-:Y:S01]  /*240f0*/  UIADD3 UR72, UPT, UPT, UR5, 0x108, URZ ;  /* 0x0000010805487890 */ /* 0x001fe2000fffe0ff */
[----:B------:R-:W-:Y:S01]  /*24100*/  UMOV UR70, 0x0 ;  /* 0x0000000000467882 */ /* 0x000fe20000000000 */
[----:B------:R-:W-:-:S07]  /*24110*/  UMOV UR71, 0x4400010 ;  /* 0x0440001000477882 */ /* 0x000fce0000000000 */
[----:B------:R0:W-:Y:S01]  /*24120*/  UTCHMMA tmem[UR72], gdesc[UR12], tmem[UR5], tmem[UR70], idesc[UR71], UPT ;  /* 0x00ff460c480079ea */ /* 0x0001e2000b800005 */
[----:B----4-:R-:W-:Y:S02]  /*24130*/  R2UR UR18, R122 ;  /* 0x000000007a1272ca */ /* 0x010fe400000e0000 */
[----:B------:R-:W-:Y:S01]  /*24140*/  R2UR UR19, R123 ;  /* 0x000000007b1372ca */ /* 0x000fe200000e0000 */
[----:B0-----:R-:W-:Y:S01]  /*24150*/  UIADD3 UR70, UPT, UPT, UR5, 0x110, URZ ;  /* 0x0000011005467890 */ /* 0x001fe2000fffe0ff */
[----:B------:R-:W-:-:S08]  /*24160*/  UMOV UR72, 0x0 ;  /* 0x0000000000487882 */ /* 0x000fd00000000000 */
[----:B------:R0:W-:Y:S01]  /*24170*/  UTCHMMA tmem[UR70], gdesc[UR20], tmem[UR5], tmem[UR72], idesc[UR73], UPT ;  /* 0x00ff4814460079ea */ /* 0x0001e2000b800005 */
[----:B------:R-:W-:Y:S02]  /*24180*/  R2UR UR16, R124 ;  /* 0x000000007c1072ca */ /* 0x000fe400000e0000 */
        /* <DEDUP_REMOVED lines=12> */
[----:B------:R-:W-:Y:S01]  /*24250*/  UMOV UR71, 0x4400010 ;  /* 0x0440001000477882 */ /* 0x000fe20000000000 */
[----:B------:R-:W-:-:S07]  /*24260*/  MOV R4, UR6 ;  /* 0x0000000600047c02 */ /* 0x000fce0008000f00 */
[----:B------:R0:W-:Y:S01]  /*24270*/  UTCHMMA tmem[UR72], gdesc[UR14], tmem[UR5], tmem[UR70], idesc[UR71], UPT ;  /* 0x00ff460e480079ea */ /* 0x0001e2000b800005 */
[----:B------:R-:W-:Y:S01]  /*24280*/  @P3 MOV R4, R4 ;  /* 0x0000000400043202 */ /* 0x000fe20000000f00 */
[----:B0-----:R-:W-:Y:S01]  /*24290*/  UIADD3 UR70, UPT, UPT, UR5, 0x130, URZ ;  /* 0x0000013005467890 */ /* 0x001fe2000fffe0ff */
[----:B------:R-:W-:Y:S01]  /*242a0*/  UMOV UR72, 0x0 ;  /* 0x0000000000487882 */ /* 0x000fe20000000000 */
[----:B------:R-:W-:Y:S02]  /*242b0*/  R2UR UR8, R130 ;  /* 0x00000000820872ca */ /* 0x000fe400000e0000 */
[----:B------:R-:W-:-:S05]  /*242c0*/  R2UR UR9, R131 ;  /* 0x00000000830972ca */ /* 0x000fca00000e0000 */
[----:B------:R0:W-:Y:S02]  /*242d0*/  UTCHMMA tmem[UR70], gdesc[UR10], tmem[UR5], tmem[UR72], idesc[UR73], UPT ;  /* 0x00ff480a460079ea */ /* 0x0001e4000b800005 */
[----:B0-----:R-:W-:Y:S01]  /*242e0*/  @P3 R2UR UR73, R4 ;  /* 0x00000000044932ca */ /* 0x001fe200000e0000 */
[----:B------:R-:W-:Y:S01]  /*242f0*/  UIADD3 UR72, UPT, UPT, UR5, 0x138, URZ ;  /* 0x0000013805487890 */ /* 0x000fe2000fffe0ff */
[----:B------:R-:W-:-:S08]  /*24300*/  UMOV UR70, 0x0 ;  /* 0x0000000000467882 */ /* 0x000fd00000000000 */
[----:B------:R0:W-:Y:S03]  /*24310*/  UTCHMMA tmem[UR72], gdesc[UR8], tmem[UR5], tmem[UR70], idesc[UR71], UPT ;  /* 0x00ff4608480079ea */ /* 0x0001e6000b800005 */
[----:B------:R1:W-:Y:S01]  /*24320*/  UTCBAR [UR73], URZ ;  /* 0x000000ff490073e9 */ /* 0x0003e200080000ff */
[----:B------:R-:W-:Y:S02]  /*24330*/  R2UR.FILL UR21, R6 ;  /* 0x00000000061572ca */ /* 0x000fe400004e0000 */
[----:B------:R-:W-:Y:S02]  /*24340*/  R2UR.FILL UR20, R7 ;  /* 0x00000000071472ca */ /* 0x000fe400004e0000 */
[----:B------:R-:W-:Y:S02]  /*24350*/  R2UR.FILL UR19, R8 ;  /* 0x00000000081372ca */ /* 0x000fe400004e0000 */
[----:B------:R-:W-:-:S02]  /*24360*/  R2UR.FILL UR18, R9 ;  /* 0x00000000091272ca */ /* 0x000fc400004e0000 */
[----:B------:R-:W-:Y:S02]  /*24370*/  R2UR.FILL UR17, R10 ;  /* 0x000000000a1172ca */ /* 0x000fe400004e0000 */
[----:B------:R-:W-:Y:S02]  /*24380*/  R2UR.FILL UR16, R11 ;  /* 0x000000000b1072ca */ /* 0x000fe400004e0000 */
[----:B------:R-:W-:Y:S02]  /*24390*/  R2UR.FILL UR15, R12 ;  /* 0x000000000c0f72ca */ /* 0x000fe400004e0000 */
[----:B------:R-:W-:Y:S02]  /*243a0*/  R2UR.FILL UR14, R13 ;  /* 0x000000000d0e72ca */ /* 0x000fe400004e0000 */
[----:B------:R-:W-:Y:S02]  /*243b0*/  R2UR.FILL UR11, R14 ;  /* 0x000000000e0b72ca */ /* 0x000fe400004e0000 */
[----:B------:R-:W-:-:S02]  /*243c0*/  R2UR.FILL UR10, R15 ;  /* 0x000000000f0a72ca */ /* 0x000fc400004e0000 */
[----:B0-----:R-:W-:Y:S02]  /*243d0*/  R2UR.FILL UR9, R16 ;  /* 0x00000000100972ca */ /* 0x001fe400004e0000 */
[----:B-1----:R-:W-:-:S15]  /*243e0*/  R2UR.FILL UR8, R17 ;  /* 0x00000000110872ca */ /* 0x002fde00004e0000 */
.L_x_16:
[----:B0-----:R-:W0:Y:S01]  /*243f0*/  LDC R4, c[0x0][0x3f0] ;  /* 0x0000fc00ff047b82 */ /* 0x001e220000000800 */
[----:B------:R-:W-:Y:S01]  /*24400*/  IADD3 R146, PT, PT, R146, 0x80, RZ ;  /* 0x0000008092927810 */ /* 0x000fe20007ffe0ff */
[----:B------:R-:W-:Y:S01]  /*24410*/  FFMA R148, R3, R148, R142 ;  /* 0x0000009403947223 */ /* 0x000fe2000000008e */
[----:B------:R-:W-:Y:S02]  /*24420*/  IADD3 R145, PT, PT, R145, 0x1, RZ ;  /* 0x0000000191917810 */ /* 0x000fe40007ffe0ff */
[----:B------:R-:W-:Y:S02]  /*24430*/  MOV R118, R141 ;  /* 0x0000008d00767202 */ /* 0x000fe40000000f00 */
[----:B------:R-:W-:Y:S01]  /*24440*/  ISETP.GT.AND P3, PT, R145, 0x1, PT ;  /* 0x000000019100780c */ /* 0x000fe20003f64270 */
[----:B------:R-:W1:Y:S01]  /*24450*/  LDC R5, c[0x0][0x3c4] ;  /* 0x0000f100ff057b82 */ /* 0x000e620000000800 */
[----:B------:R-:W-:Y:S02]  /*24460*/  MOV R144, R132 ;  /* 0x0000008400907202 */ /* 0x000fe40000000f00 */
[----:B------:R-:W-:-:S02]  /*24470*/  SEL R149, RZ, 0x1, !P3 ;  /* 0x00000001ff957807 */ /* 0x000fc40005800000 */
[----:B------:R-:W-:Y:S02]  /*24480*/  SEL R145, R145, RZ, !P3 ;  /* 0x000000ff91917207 */ /* 0x000fe40005800000 */
[----:B------:R-:W-:Y:S01]  /*24490*/  LOP3.LUT R149, R141, R149, RZ, 0x3c, !PT ;  /* 0x000000958d957212 */ /* 0x000fe200078e3cff */
[----:B------:R-:W2:Y:S01]  /*244a0*/  LDC R6, c[0x0][0x3d4] ;  /* 0x0000f500ff067b82 */ /* 0x000ea20000000800 */
[----:B0-----:R-:W-:-:S04]  /*244b0*/  IADD3 R4, PT, PT, R4, -0x80, RZ ;  /* 0xffffff8004047810 */ /* 0x001fc80007ffe0ff */
[----:B------:R-:W-:Y:S02]  /*244c0*/  ISETP.GE.AND P4, PT, R146, R4, PT ;  /* 0x000000049200720c */ /* 0x000fe40003f86270 */
[----:B-1----:R-:W-:-:S04]  /*244d0*/  SHF.L.U32 R3, R5, 0x7, RZ ;  /* 0x0000000705037819 */ /* 0x002fc800000006ff */
[----:B-----5:R-:W-:Y:S02]  /*244e0*/  IADD3 R2, PT, PT, R3, R2, RZ ;  /* 0x0000000203027210 */ /* 0x020fe40007ffe0ff */
[----:B--2---:R-:W-:-:S04]  /*244f0*/  SHF.L.U32 R3, R6, 0x7, RZ ;  /* 0x0000000706037819 */ /* 0x004fc800000006ff */
[----:B------:R-:W-:Y:S01]  /*24500*/  IADD3 R0, PT, PT, R3, R0, RZ ;  /* 0x0000000003007210 */ /* 0x000fe20007ffe0ff */
[----:B------:R-:W-:Y:S06]  /*24510*/  @!P4 BRA `(.L_x_17) ;  /* 0xffffff500060c947 */ /* 0x000fec000383ffff */
.L_x_12:
[C---:B-----5:R-:W-:Y:S01]  /*24520*/  FMUL R3, R148.reuse, 8388608 ;  /* 0x4b00000094037820 */ /* 0x060fe20000400000 */
[----:B------:R-:W-:Y:S01]  /*24530*/  FSETP.GEU.AND P2, PT, R148, 1.175494350822287508e-38, PT ;  /* 0x008000009400780b */ /* 0x000fe20003f4e000 */
[----:B------:R-:W1:Y:S01]  /*24540*/  S2R R6, SR_TID.X ;  /* 0x0000000000067919 */ /* 0x000e620000002100 */
[----:B------:R-:W2:Y:S01]  /*24550*/  LDC R4, c[0x0][0x3f0] ;  /* 0x0000fc00ff047b82 */ /* 0x000ea20000000800 */
[----:B------:R-:W-:Y:S02]  /*24560*/  MOV R5, 0x3dc6b27f ;  /* 0x3dc6b27f00057802 */ /* 0x000fe40000000f00 */
[----:B------:R-:W-:-:S05]  /*24570*/  FSEL R3, R3, R148, !P2 ;  /* 0x0000009403037208 */ /* 0x000fca0005000000 */
[----:B------:R-:W-:-:S05]  /*24580*/  VIADD R0, R3, 0xc0cafb0d ;  /* 0xc0cafb0d03007836 */ /* 0x000fca0000000000 */
[----:B------:R-:W-:-:S04]  /*24590*/  LOP3.LUT R0, R0, 0xff800000, RZ, 0xc0, !PT ;  /* 0xff80000000007812 */ /* 0x000fc800078ec0ff */
[----:B------:R-:W-:-:S05]  /*245a0*/  IADD3 R2, PT, PT, R3, -R0, RZ ;  /* 0x8000000003027210 */ /* 0x000fca0007ffe0ff */
[----:B------:R-:W-:Y:S01]  /*245b0*/  FADD R134, R2, -1 ;  /* 0xbf80000002867421 */ /* 0x000fe20000000000 */
[----:B--2---:R-:W-:-:S03]  /*245c0*/  ISETP.GE.AND P3, PT, R4, 0x1, PT ;  /* 0x000000010400780c */ /* 0x004fc60003f66270 */
[----:B------:R-:W-:-:S04]  /*245d0*/  FFMA.FTZ R5, R134, R5, -0.16845393180847167969 ;  /* 0xbe2c7f3086057423 */ /* 0x000fc80000010005 */
[----:B------:R-:W-:Y:S01]  /*245e0*/  FFMA.FTZ R5, R134, R5, 0.1716887056827545166 ;  /* 0x3e2fcf2a86057423 */ /* 0x000fe20000010005 */
[C---:B-1----:R-:W-:Y:S02]  /*245f0*/  SHF.L.U32 R2, R6.reuse, 0x7, RZ ;  /* 0x0000000706027819 */ /* 0x042fe400000006ff */
[----:B------:R-:W-:Y:S01]  /*24600*/  SHF.L.U32 R133, R6, 0x4, RZ ;  /* 0x0000000406857819 */ /* 0x000fe200000006ff */
[----:B------:R-:W-:Y:S01]  /*24610*/  FFMA.FTZ R5, R134, R5, -0.17900948226451873779 ;  /* 0xbe374e4386057423 */ /* 0x000fe20000010005 */
[----:B------:R-:W-:Y:S02]  /*24620*/  LOP3.LUT R7, R2, 0x800, RZ, 0xc0, !PT ;  /* 0x0000080002077812 */ /* 0x000fe400078ec0ff */
[----:B------:R-:W-:Y:S01]  /*24630*/  LOP3.LUT R2, R133, 0xf0, RZ, 0xc0, !PT ;  /* 0x000000f085027812 */ /* 0x000fe200078ec0ff */
[----:B------:R-:W-:-:S03]  /*24640*/  FFMA.FTZ R5, R134, R5, 0.20512372255325317383 ;  /* 0x3e520bf486057423 */ /* 0x000fc60000010005 */
[----:B------:R-:W-:Y:S01]  /*24650*/  IADD3 R139, PT, PT, R2, UR4, R7 ;  /* 0x00000004028b7c10 */ /* 0x000fe2000fffe007 */
[----:B------:R-:W-:-:S04]  /*24660*/  FFMA.FTZ R5, R134, R5, -0.24046532809734344482 ;  /* 0xbe763c8b86057423 */ /* 0x000fc80000010005 */
[----:B------:R-:W-:Y:S01]  /*24670*/  FFMA.FTZ R5, R134, R5, 0.28857114911079406738 ;  /* 0x3e93bf9986057423 */ /* 0x000fe20000010005 */
[----:B------:R-:W-:Y:S06]  /*24680*/  @!P3 BRA `(.L_x_18) ;  /* 0x00000000000cb947 */ /* 0x000fec0003800000 */
[----:B------:R-:W-:-:S04]  /*24690*/  SHF.L.U32 R141, R141, 0x1f, RZ ;  /* 0x0000001f8d8d7819 */ /* 0x000fc800000006ff */
[----:B------:R-:W1:Y:S02]  /*246a0*/  SYNCS.PHASECHK.TRANS64.TRYWAIT P3, [UR6], R141 ;  /* 0x0000008dff0075a7 */ /* 0x000e640008061106 */
[----:B-1----:R-:W-:Y:S05]  /*246b0*/  @!P3 BRA `(.L_x_19) ;  /* 0x000000500044b947 */ /* 0x002fea0003800000 */
.L_x_18:
[----:B------:R-:W1:Y:S01]  /*246c0*/  S2R R143, SR_TID.X ;  /* 0x00000000008f7919 */ /* 0x000e620000002100 */
[----:B------:R-:W-:Y:S01]  /*246d0*/  FFMA.FTZ R5, R134, R5, -0.36067417263984680176 ;  /* 0xbeb8aa4986057423 */ /* 0x000fe20000010005 */
[----:B------:R-:W-:Y:S01]  /*246e0*/  FSETP.GT.AND P3, PT, |R148|, 8.50705917302346158658e+37, PT ;  /* 0x7e8000009400780b */ /* 0x000fe20003f64200 */
[----:B------:R-:W2:Y:S08]  /*246f0*/  LDC.64 R160, c[0x0][0x398] ;  /* 0x0000e600ffa07b82 */ /* 0x000eb00000000a00 */
[----:B------:R-:W-:Y:S01]  /*24700*/  BAR.SYNC.DEFER_BLOCKING 0x0 ;  /* 0x0000000000007b1d */ /* 0x000fe20000010000 */
[----:B------:R-:W-:Y:S01]  /*24710*/  FFMA.FTZ R135, R134, R5, 0.48089820146560668945 ;  /* 0x3ef6384a86877423 */ /* 0x000fe20000010005 */
[----:B------:R-:W-:-:S02]  /*24720*/  FSETP.GEU.AND P5, PT, |R148|, 1.175494350822287508e-38, PT ;  /* 0x008000009400780b */ /* 0x000fc40003fae200 */
[----:B------:R-:W-:Y:S01]  /*24730*/  ISETP.GE.U32.AND P4, PT, R3, 0x7f800000, PT ;  /* 0x7f8000000300780c */ /* 0x000fe20003f86070 */
[----:B------:R-:W-:Y:S01]  /*24740*/  FFMA.FTZ R135, R134, R135, -0.72134751081466674805 ;  /* 0xbf38aa3b86877423 */ /* 0x000fe20000010087 */
[----:B------:R-:W-:-:S03]  /*24750*/  LOP3.LUT R133, R133, 0x30, RZ, 0xc0, !PT ;  /* 0x0000003085857812 */ /* 0x000fc600078ec0ff */
[----:B------:R-:W-:Y:S01]  /*24760*/  FMUL R137, R134, R135 ;  /* 0x0000008786897220 */ /* 0x000fe20000400000 */
[----:B------:R-:W-:Y:S01]  /*24770*/  I2FP.F32.S32 R135, R0 ;  /* 0x0000000000877245 */ /* 0x000fe20000201400 */
[----:B------:R-:W-:Y:S02]  /*24780*/  @P3 FMUL R148, R148, 0.25 ;  /* 0x3e80000094943820 */ /* 0x000fe40000400000 */
[----:B------:R-:W-:Y:S02]  /*24790*/  FMUL R137, R134, R137 ;  /* 0x0000008986897220 */ /* 0x000fe40000400000 */
[----:B------:R-:W-:Y:S02]  /*247a0*/  @!P5 FMUL R148, R148, 16777216 ;  /* 0x4b8000009494d820 */ /* 0x000fe40000400000 */
[----:B------:R-:W-:Y:S01]  /*247b0*/  FFMA.FTZ R137, R134, 1.4426950216293334961, R137 ;  /* 0x3fb8aa3b86897823 */ /* 0x000fe20000010089 */
[----:B------:R-:W3:Y:S02]  /*247c0*/  @!P1 SYNCS.CCTL.IV [UR4+0x38000] ;  /* 0x03800000ff0099b1 */ /* 0x000ee40008000004 */
[----:B---3--:R-:W-:Y:S01]  /*247d0*/  BAR.SYNC.DEFER_BLOCKING 0x0 ;  /* 0x0000000000007b1d */ /* 0x008fe20000010000 */
[----:B-1----:R-:W-:-:S02]  /*247e0*/  SHF.L.U32 R2, R143, 0x3, RZ ;  /* 0x000000038f027819 */ /* 0x002fc400000006ff */
[--C-:B------:R-:W-:Y:S02]  /*247f0*/  SHF.R.U32.HI R138, RZ, 0x2, R143.reuse ;  /* 0x00000002ff8a7819 */ /* 0x100fe4000001168f */
[----:B------:R-:W-:Y:S01]  /*24800*/  LOP3.LUT R136, R2, 0x300, RZ, 0xc0, !PT ;  /* 0x0000030002887812 */ /* 0x000fe200078ec0ff */
[----:B0-----:R-:W-:Y:S01]  /*24810*/  LDTM.16dp32bit_t0_t15.x128 R4, tmem[UR7] ;  /* 0x00000007000479ee */ /* 0x001fe20008b80000 */
[----:B------:R-:W0:Y:S01]  /*24820*/  LDTM.16dp32bit_t16_t31.x128 R4, tmem[UR7+0x80] ;  /* 0x00008007000479ee */ /* 0x000e220008ba0000 */
[----:B------:R-:W-:Y:S02]  /*24830*/  FSEL R2, RZ, -23, P2 ;  /* 0xc1b80000ff027808 */ /* 0x000fe40001000000 */
[----:B------:R-:W-:Y:S02]  /*24840*/  LOP3.LUT R138, R138, 0x18, RZ, 0xc0, !PT ;  /* 0x000000188a8a7812 */ /* 0x000fe400078ec0ff */
[----:B------:R-:W-:Y:S01]  /*24850*/  IADD3 R0, PT, PT, R136, R139, RZ ;  /* 0x0000008b88007210 */ /* 0x000fe20007ffe0ff */
[----:B------:R-:W-:Y:S01]  /*24860*/  FFMA.FTZ R2, R135, 1.1920928955078125e-07, R2 ;  /* 0x3400000087027823 */ /* 0x000fe20000010002 */
[----:B------:R-:W-:-:S02]  /*24870*/  LOP3.LUT R140, R138, 0x1f, R143, 0xf8, !PT ;  /* 0x0000001f8a8c7812 */ /* 0x000fc400078ef88f */
[----:B------:R-:W-:Y:S01]  /*24880*/  @P4 MOV R136, 0x7f800000 ;  /* 0x7f80000000884802 */ /* 0x000fe20000000f00 */
[----:B------:R-:W-:Y:S01]  /*24890*/  FADD R137, R2, R137 ;  /* 0x0000008902897221 */ /* 0x000fe20000000000 */
[----:B------:R-:W-:Y:S01]  /*248a0*/  SHF.L.U32 R134, R140, 0x3, RZ ;  /* 0x000000038c867819 */ /* 0x000fe200000006ff */
[----:B------:R-:W1:Y:S01]  /*248b0*/  MUFU.RCP R2, R148 ;  /* 0x0000009400027308 */ /* 0x000e620000001000 */
[C---:B------:R-:W-:Y:S01]  /*248c0*/  FSETP.NEU.AND P2, PT, R3.reuse, RZ, PT ;  /* 0x000000ff0300720b */ /* 0x040fe20003f4d000 */
[----:B------:R-:W-:Y:S01]  /*248d0*/  @P4 FFMA.FTZ R137, R3, R136, +INF ;  /* 0x7f80000003894423 */ /* 0x000fe20000010088 */
[----:B------:R-:W-:Y:S01]  /*248e0*/  LOP3.LUT R134, R134, 0xc0, RZ, 0xc0, !PT ;  /* 0x000000c086867812 */ /* 0x000fe200078ec0ff */
[----:B------:R-:W3:Y:S01]  /*248f0*/  @!P1 SYNCS.CCTL.IV [UR4+0x38008] ;  /* 0x03800800ff0099b1 */ /* 0x000ee20008000004 */
[----:B------:R-:W-:Y:S01]  /*24900*/  NOP ;  /* 0x0000000000007918 */ /* 0x000fe20000000000 */
[----:B------:R-:W-:Y:S02]  /*24910*/  LOP3.LUT R144, R143, 0x7f, RZ, 0xc0, !PT ;  /* 0x0000007f8f907812 */ /* 0x000fe400078ec0ff */
[----:B------:R-:W-:Y:S01]  /*24920*/  FSEL R137, R137, -INF , P2 ;  /* 0xff80000089897808 */ /* 0x000fe20001000000 */
[----:B0-----:R-:W-:Y:S01]  /*24930*/  @P3 FMUL R6, R6, 0.25 ;  /* 0x3e80000006063820 */ /* 0x001fe20000400000 */
[----:B------:R-:W-:Y:S01]  /*24940*/  @P3 FMUL R7, R7, 0.25 ;  /* 0x3e80000007073820 */ /* 0x000fe20000400000 */
[----:B------:R-:W-:Y:S01]  /*24950*/  @P3 FMUL R8, R8, 0.25 ;  /* 0x3e80000008083820 */ /* 0x000fe20000400000 */
[----:B------:R-:W-:Y:S01]  /*24960*/  @P3 FMUL R4, R4, 0.25 ;  /* 0x3e80000004043820 */ /* 0x000fe20000400000 */
[----:B------:R-:W-:Y:S01]  /*24970*/  @P3 FMUL R5, R5, 0.25 ;  /* 0x3e80000005053820 */ /* 0x000fe20000400000 */
[----:B------:R-:W-:Y:S01]  /*24980*/  @!P5 FMUL R6, R6, 16777216 ;  /* 0x4b8000000606d820 */ /* 0x000fe20000400000 */
[----:B------:R-:W-:Y:S01]  /*24990*/  @P3 FMUL R10, R10, 0.25 ;  /* 0x3e8000000a0a3820 */ /* 0x000fe20000400000 */
[----:B------:R-:W-:Y:S01]  /*249a0*/  @!P5 FMUL R7, R7, 16777216 ;  /* 0x4b8000000707d820 */ /* 0x000fe20000400000 */
[----:B------:R-:W-:Y:S01]  /*249b0*/  @!P5 FMUL R8, R8, 16777216 ;  /* 0x4b8000000808d820 */ /* 0x000fe20000400000 */
[----:B------:R-:W-:Y:S01]  /*249c0*/  @!P5 FMUL R4, R4, 16777216 ;  /* 0x4b8000000404d820 */ /* 0x000fe20000400000 */
[----:B------:R-:W-:Y:S01]  /*249d0*/  @!P5 FMUL R5, R5, 16777216 ;  /* 0x4b8000000505d820 */ /* 0x000fe20000400000 */
[----:B-1----:R-:W-:Y:S01]  /*249e0*/  FMUL R3, R2, R6 ;  /* 0x0000000602037220 */ /* 0x002fe20000400000 */
[----:B------:R-:W-:Y:S01]  /*249f0*/  @!P5 FMUL R10, R10, 16777216 ;  /* 0x4b8000000a0ad820 */ /* 0x000fe20000400000 */
[C---:B------:R-:W-:Y:S01]  /*24a00*/  FMUL R6, R2.reuse, R7 ;  /* 0x0000000702067220 */ /* 0x040fe20000400000 */
[----:B------:R-:W-:Y:S01]  /*24a10*/  FMUL R7, R2, R8 ;  /* 0x0000000802077220 */ /* 0x000fe20000400000 */
[----:B------:R-:W-:Y:S01]  /*24a20*/  @P3 FMUL R9, R9, 0.25 ;  /* 0x3e80000009093820 */ /* 0x000fe20000400000 */
[----:B------:R-:W-:Y:S01]  /*24a30*/  @P3 FMUL R11, R11, 0.25 ;  /* 0x3e8000000b0b3820 */ /* 0x000fe20000400000 */
[----:B------:R-:W-:Y:S01]  /*24a40*/  @P3 FMUL R14, R14, 0.25 ;  /* 0x3e8000000e0e3820 */ /* 0x000fe20000400000 */
[----:B------:R-:W-:Y:S01]  /*24a50*/  IADD3 R8, PT, PT, R134, UR4, R133 ;  /* 0x0000000486087c10 */ /* 0x000fe2000fffe085 */
[----:B------:R-:W-:Y:S01]  /*24a60*/  @P3 FMUL R12, R12, 0.25 ;  /* 0x3e8000000c0c3820 */ /* 0x000fe20000400000 */
[----:B------:R-:W-:Y:S01]  /*24a70*/  @P3 FMUL R13, R13, 0.25 ;  /* 0x3e8000000d0d3820 */ /* 0x000fe20000400000 */
[----:B------:R-:W-:Y:S01]  /*24a80*/  @P3 FMUL R15, R15, 0.25 ;  /* 0x3e8000000f0f3820 */ /* 0x000fe20000400000 */
[----:B------:R-:W-:Y:S01]  /*24a90*/  @P3 FMUL R16, R16, 0.25 ;  /* 0x3e80000010103820 */ /* 0x000fe20000400000 */
[----:B------:R-:W-:Y:S01]  /*24aa0*/  @P3 FMUL R17, R17, 0.25 ;  /* 0x3e80000011113820 */ /* 0x000fe20000400000 */
[----:B------:R-:W-:Y:S01]  /*24ab0*/  @P3 FMUL R18, R18, 0.25 ;  /* 0x3e80000012123820 */ /* 0x000fe20000400000 */
[----:B------:R-:W-:Y:S01]  /*24ac0*/  @P3 FMUL R19, R19, 0.25 ;  /* 0x3e80000013133820 */ /* 0x000fe20000400000 */
[C---:B------:R-:W-:Y:S01]  /*24ad0*/  FMUL R4, R2.reuse, R4 ;  /* 0x0000000402047220 */ /* 0x040fe20000400000 */
[C---:B------:R-:W-:Y:S01]  /*24ae0*/  FMUL R5, R2.reuse, R5 ;  /* 0x0000000502057220 */ /* 0x040fe20000400000 */
[----:B------:R-:W-:Y:S01]  /*24af0*/  FMUL R10, R2, R10 ;  /* 0x0000000a020a7220 */ /* 0x000fe20000400000 */
[----:B------:R-:W-:Y:S01]  /*24b00*/  @!P5 FMUL R9, R9, 16777216 ;  /* 0x4b8000000909d820 */ /* 0x000fe20000400000 */
        /* <DEDUP_REMOVED lines=9> */
[----:B------:R0:W-:Y:S01]  /*24ba0*/  STL [R1+0x108], R8 ;  /* 0x0001080801007387 */ /* 0x0001e20000100800 */
[----:B------:R-:W-:Y:S01]  /*24bb0*/  F2FP.F16.F32.PACK_AB R4, R3, R4 ;  /* 0x000000040304723e */ /* 0x000fe200000000ff */
[C---:B------:R-:W-:Y:S01]  /*24bc0*/  FMUL R9, R2.reuse, R9 ;  /* 0x0000000902097220 */ /* 0x040fe20000400000 */
[C---:B------:R-:W-:Y:S01]  /*24bd0*/  FMUL R3, R2.reuse, R14 ;  /* 0x0000000e02037220 */ /* 0x040fe20000400000 */
[C---:B------:R-:W-:Y:S01]  /*24be0*/  FMUL R12, R2.reuse, R12 ;  /* 0x0000000c020c7220 */ /* 0x040fe20000400000 */
[C---:B------:R-:W-:Y:S01]  /*24bf0*/  FMUL R15, R2.reuse, R15 ;  /* 0x0000000f020f7220 */ /* 0x040fe20000400000 */
[C---:B------:R-:W-:Y:S01]  /*24c00*/  FMUL R18, R2.reuse, R18 ;  /* 0x0000001202127220 */ /* 0x040fe20000400000 */
[----:B------:R-:W-:Y:S01]  /*24c10*/  FMUL R14, R2, R19 ;  /* 0x00000013020e7220 */ /* 0x000fe20000400000 */
[----:B------:R-:W-:Y:S01]  /*24c20*/  @P3 FMUL R21, R21, 0.25 ;  /* 0x3e80000015153820 */ /* 0x000fe20000400000 */
[----:B------:R-:W-:Y:S01]  /*24c30*/  @P3 FMUL R23, R23, 0.25 ;  /* 0x3e80000017173820 */ /* 0x000fe20000400000 */
[----:B0-----:R-:W-:Y:S01]  /*24c40*/  F2FP.F16.F32.PACK_AB R8, R6, R5 ;  /* 0x000000050608723e */ /* 0x001fe200000000ff */
[----:B------:R-:W-:Y:S01]  /*24c50*/  FMUL R6, R2, R11 ;  /* 0x0000000b02067220 */ /* 0x000fe20000400000 */
[----:B------:R-:W-:Y:S01]  /*24c60*/  F2FP.F16.F32.PACK_AB R5, R10, R7 ;  /* 0x000000070a05723e */ /* 0x000fe200000000ff */
[C---:B------:R-:W-:Y:S01]  /*24c70*/  FMUL R10, R2.reuse, R13 ;  /* 0x0000000d020a7220 */ /* 0x040fe20000400000 */
[C---:B------:R-:W-:Y:S01]  /*24c80*/  FMUL R7, R2.reuse, R16 ;  /* 0x0000001002077220 */ /* 0x040fe20000400000 */
[----:B------:R-:W-:Y:S01]  /*24c90*/  FMUL R11, R2, R17 ;  /* 0x00000011020b7220 */ /* 0x000fe20000400000 */
[----:B------:R-:W-:Y:S01]  /*24ca0*/  F2FP.F16.F32.PACK_AB R9, R6, R9 ;  /* 0x000000090609723e */ /* 0x000fe200000000ff */
[----:B------:R-:W-:Y:S01]  /*24cb0*/  @P3 FMUL R20, R20, 0.25 ;  /* 0x3e80000014143820 */ /* 0x000fe20000400000 */
[----:B------:R-:W-:Y:S01]  /*24cc0*/  F2FP.F16.F32.PACK_AB R6, R3, R12 ;  /* 0x0000000c0306723e */ /* 0x000fe200000000ff */
[----:B------:R-:W-:Y:S01]  /*24cd0*/  @P3 FMUL R36, R36, 0.25 ;  /* 0x3e80000024243820 */ /* 0x000fe20000400000 */
[----:B------:R-:W-:Y:S01]  /*24ce0*/  F2FP.F16.F32.PACK_AB R10, R15, R10 ;  /* 0x0000000a0f0a723e */ /* 0x000fe200000000ff */
[----:B------:R-:W-:Y:S01]  /*24cf0*/  @!P5 FMUL R21, R21, 16777216 ;  /* 0x4b8000001515d820 */ /* 0x000fe20000400000 */
[----:B------:R-:W-:Y:S01]  /*24d00*/  F2FP.F16.F32.PACK_AB R7, R18, R7 ;  /* 0x000000071207723e */ /* 0x000fe200000000ff */
[----:B------:R-:W-:Y:S01]  /*24d10*/  @!P5 FMUL R23, R23, 16777216 ;  /* 0x4b8000001717d820 */ /* 0x000fe20000400000 */
[----:B------:R-:W-:Y:S01]  /*24d20*/  F2FP.F16.F32.PACK_AB R11, R14, R11 ;  /* 0x0000000b0e0b723e */ /* 0x000fe200000000ff */
[----:B------:R-:W-:Y:S01]  /*24d30*/  @P3 FMUL R22, R22, 0.25 ;  /* 0x3e80000016163820 */ /* 0x000fe20000400000 */
[----:B------:R-:W-:Y:S01]  /*24d40*/  @P3 FMUL R24, R24, 0.25 ;  /* 0x3e80000018183820 */ /* 0x000fe20000400000 */
[----:B---3--:R-:W-:Y:S01]  /*24d50*/  STS.128 [R0], R4 ;  /* 0x0000000400007388 */ /* 0x008fe20000000c00 */
[----:B------:R-:W-:Y:S01]  /*24d60*/  @P3 FMUL R25, R25, 0.25 ;  /* 0x3e80000019193820 */ /* 0x000fe20000400000 */
[----:B------:R-:W-:Y:S01]  /*24d70*/  @P3 FMUL R26, R26, 0.25 ;  /* 0x3e8000001a1a3820 */ /* 0x000fe20000400000 */
[----:B------:R-:W-:Y:S01]  /*24d80*/  @P3 FMUL R27, R27, 0.25 ;  /* 0x3e8000001b1b3820 */ /* 0x000fe20000400000 */
[----:B------:R-:W-:Y:S01]  /*24d90*/  STS.128 [R0+0x400], R8 ;  /* 0x0004000800007388 */ /* 0x000fe20000000c00 */
[----:B------:R-:W-:Y:S01]  /*24da0*/  @!P5 FMUL R20, R20, 16777216 ;  /* 0x4b8000001414d820 */ /* 0x000fe20000400000 */
[----:B------:R-:W-:Y:S01]  /*24db0*/  @!P5 FMUL R36, R36, 16777216 ;  /* 0x4b8000002424d820 */ /* 0x000fe20000400000 */
[C---:B------:R-:W-:Y:S01]  /*24dc0*/  FMUL R139, R2.reuse, R21 ;  /* 0x00000015028b7220 */ /* 0x040fe20000400000 */
[----:B------:R-:W-:Y:S01]  /*24dd0*/  FMUL R23, R2, R23 ;  /* 0x0000001702177220 */ /* 0x000fe20000400000 */
[----:B------:R-:W-:Y:S01]  /*24de0*/  @P3 FMUL R37, R37, 0.25 ;  /* 0x3e80000025253820 */ /* 0x000fe20000400000 */
[----:B------:R-:W-:Y:S01]  /*24df0*/  @P3 FMUL R52, R52, 0.25 ;  /* 0x3e80000034343820 */ /* 0x000fe20000400000 */
[----:B------:R-:W-:Y:S01]  /*24e00*/  @P3 FMUL R53, R53, 0.25 ;  /* 0x3e80000035353820 */ /* 0x000fe20000400000 */
[----:B------:R-:W-:Y:S01]  /*24e10*/  @P3 FMUL R88, R88, 0.25 ;  /* 0x3e80000058583820 */ /* 0x000fe20000400000 */
[----:B------:R-:W-:Y:S01]  /*24e20*/  @P3 FMUL R89, R89, 0.25 ;  /* 0x3e80000059593820 */ /* 0x000fe20000400000 */
[----:B------:R-:W-:Y:S01]  /*24e30*/  @P3 FMUL R90, R90, 0.25 ;  /* 0x3e8000005a5a3820 */ /* 0x000fe20000400000 */
[----:B------:R-:W-:Y:S01]  /*24e40*/  @P3 FMUL R91, R91, 0.25 ;  /* 0x3e8000005b5b3820 */ /* 0x000fe20000400000 */
[----:B------:R-:W-:Y:S01]  /*24e50*/  @!P5 FMUL R22, R22, 16777216 ;  /* 0x4b8000001616d820 */ /* 0x000fe20000400000 */
[----:B------:R-:W-:Y:S01]  /*24e60*/  @!P5 FMUL R24, R24, 16777216 ;  /* 0x4b8000001818d820 */ /* 0x000fe20000400000 */
[----:B------:R-:W-:Y:S01]  /*24e70*/  @!P5 FMUL R25, R25, 16777216 ;  /* 0x4b8000001919d820 */ /* 0x000fe20000400000 */
[----:B------:R-:W-:Y:S01]  /*24e80*/  @!P5 FMUL R26, R26, 16777216 ;  /* 0x4b8000001a1ad820 */ /* 0x000fe20000400000 */
[----:B------:R-:W-:Y:S01]  /*24e90*/  @!P5 FMUL R27, R27, 16777216 ;  /* 0x4b8000001b1bd820 */ /* 0x000fe20000400000 */
        /* <DEDUP_REMOVED lines=9> */
[C---:B------:R-:W-:Y:S01]  /*24f30*/  FMUL R22, R2.reuse, R22 ;  /* 0x0000001602167220 */ /* 0x040fe20000400000 */
[C---:B------:R-:W-:Y:S01]  /*24f40*/  FMUL R21, R2.reuse, R24 ;  /* 0x0000001802157220 */ /* 0x040fe20000400000 */
[C---:B------:R-:W-:Y:S01]  /*24f50*/  FMUL R20, R2.reuse, R25 ;  /* 0x0000001902147220 */ /* 0x040fe20000400000 */
[C---:B------:R-:W-:Y:S01]  /*24f60*/  FMUL R26, R2.reuse, R26 ;  /* 0x0000001a021a7220 */ /* 0x040fe20000400000 */
[----:B------:R-:W-:Y:S01]  /*24f70*/  FMUL R27, R2, R27 ;  /* 0x0000001b021b7220 */ /* 0x000fe20000400000 */
[----:B------:R-:W-:Y:S01]  /*24f80*/  F2FP.F16.F32.PACK_AB R36, R23, R139 ;  /* 0x0000008b1724723e */ /* 0x000fe200000000ff */
[----:B------:R-:W-:Y:S01]  /*24f90*/  FFMA R132, R137, 0.69314718246459960938, R132 ;  /* 0x3f31721889847823 */ /* 0x000fe20000000084 */
[----:B------:R-:W-:Y:S01]  /*24fa0*/  LEA R139, R144, UR4, 0x4 ;  /* 0x00000004908b7c11 */ /* 0x000fe2000f8e20ff */
[C---:B------:R-:W-:Y:S01]  /*24fb0*/  FMUL R137, R2.reuse, R37 ;  /* 0x0000002502897220 */ /* 0x040fe20000400000 */
[C---:B------:R-:W-:Y:S01]  /*24fc0*/  FMUL R136, R2.reuse, R52 ;  /* 0x0000003402887220 */ /* 0x040fe20000400000 */
[C---:B------:R-:W-:Y:S01]  /*24fd0*/  FMUL R135, R2.reuse, R53 ;  /* 0x0000003502877220 */ /* 0x040fe20000400000 */
[C---:B------:R-:W-:Y:S01]  /*24fe0*/  FMUL R53, R2.reuse, R88 ;  /* 0x0000005802357220 */ /* 0x040fe20000400000 */
[C---:B------:R-:W-:Y:S01]  /*24ff0*/  FMUL R52, R2.reuse, R89 ;  /* 0x0000005902347220 */ /* 0x040fe20000400000 */
[C---:B------:R-:W-:Y:S01]  /*25000*/  FMUL R17, R2.reuse, R90 ;  /* 0x0000005a02117220 */ /* 0x040fe20000400000 */
[----:B------:R-:W-:Y:S01]  /*25010*/  FMUL R16, R2, R91 ;  /* 0x0000005b02107220 */ /* 0x000fe20000400000 */
[----:B------:R-:W-:Y:S01]  /*25020*/  BAR.SYNC.DEFER_BLOCKING 0x0 ;  /* 0x0000000000007b1d */ /* 0x000fe20000010000 */
[----:B------:R-:W-:Y:S01]  /*25030*/  F2FP.F16.F32.PACK_AB R24, R22, R140 ;  /* 0x0000008c1618723e */ /* 0x000fe200000000ff */
[----:B------:R-:W-:Y:S01]  /*25040*/  @P3 FMUL R28, R28, 0.25 ;  /* 0x3e8000001c1c3820 */ /* 0x000fe20000400000 */
[----:B------:R-:W-:Y:S01]  /*25050*/  F2FP.F16.F32.PACK_AB R25, R26, R21 ;  /* 0x000000151a19723e */ /* 0x000fe200000000ff */
[----:B------:R-:W-:Y:S01]  /*25060*/  @P3 FMUL R29, R29, 0.25 ;  /* 0x3e8000001d1d3820 */ /* 0x000fe20000400000 */
[----:B------:R-:W-:Y:S01]  /*25070*/  F2FP.F16.F32.PACK_AB R37, R27, R20 ;  /* 0x000000141b25723e */ /* 0x000fe200000000ff */
[----:B------:R-:W-:Y:S01]  /*25080*/  @P3 FMUL R30, R30, 0.25 ;  /* 0x3e8000001e1e3820 */ /* 0x000fe20000400000 */
        /* <DEDUP_REMOVED lines=17> */
[----:B------:R-:W-:Y:S01]  /*251a0*/  LDS.128 R20, [R139] ;  /* 0x000000008b147984 */ /* 0x000fe20000000c00 */
[C---:B------:R-:W-:Y:S01]  /*251b0*/  FMUL R28, R2.reuse, R28 ;  /* 0x0000001c021c7220 */ /* 0x040fe20000400000 */
[C---:B------:R-:W-:Y:S01]  /*251c0*/  FMUL R29, R2.reuse, R29 ;  /* 0x0000001d021d7220 */ /* 0x040fe20000400000 */
[C---:B------:R-:W-:Y:S01]  /*251d0*/  FMUL R30, R2.reuse, R30 ;  /* 0x0000001e021e7220 */ /* 0x040fe20000400000 */
[----:B------:R-:W0:Y:S01]  /*251e0*/  LDS.128 R88, [R139+0x800] ;  /* 0x000800008b587984 */ /* 0x000e220000000c00 */
[C---:B------:R-:W-:Y:S01]  /*251f0*/  FMUL R31, R2.reuse, R31 ;  /* 0x0000001f021f7220 */ /* 0x040fe20000400000 */
[C---:B------:R-:W-:Y:S01]  /*25200*/  FMUL R32, R2.reuse, R32 ;  /* 0x0000002002207220 */ /* 0x040fe20000400000 */
[C---:B------:R-:W-:Y:S01]  /*25210*/  FMUL R33, R2.reuse, R33 ;  /* 0x0000002102217220 */ /* 0x040fe20000400000 */
[C---:B------:R-:W-:Y:S01]  /*25220*/  FMUL R34, R2.reuse, R34 ;  /* 0x0000002202227220 */ /* 0x040fe20000400000 */
[C---:B------:R-:W-:Y:S01]  /*25230*/  FMUL R35, R2.reuse, R35 ;  /* 0x0000002302237220 */ /* 0x040fe20000400000 */
[----:B------:R1:W-:Y:S01]  /*25240*/  STL [R1+0x104], R132 ;  /* 0x0001048401007387 */ /* 0x0003e20000100800 */
[----:B------:R-:W-:Y:S01]  /*25250*/  FMUL R3, R2, R39 ;  /* 0x0000002702037220 */ /* 0x000fe20000400000 */
[----:B------:R-:W-:Y:S01]  /*25260*/  F2FP.F16.F32.PACK_AB R26, R30, R28 ;  /* 0x0000001c1e1a723e */ /* 0x000fe200000000ff */
[----:B------:R-:W-:Y:S01]  /*25270*/  @P3 FMUL R56, R56, 0.25 ;  /* 0x3e80000038383820 */ /* 0x000fe20000400000 */
[----:B------:R-:W-:Y:S01]  /*25280*/  F2FP.F16.F32.PACK_AB R27, R34, R32 ;  /* 0x00000020221b723e */ /* 0x000fe200000000ff */
[----:B------:R-:W-:Y:S01]  /*25290*/  BAR.SYNC.DEFER_BLOCKING 0x0 ;  /* 0x0000000000007b1d */ /* 0x000fe20000010000 */
[----:B------:R-:W-:Y:S01]  /*252a0*/  F2FP.F16.F32.PACK_AB R39, R35, R33 ;  /* 0x000000212327723e */ /* 0x000fe200000000ff */
[----:B------:R-:W-:Y:S01]  /*252b0*/  @P3 FMUL R57, R57, 0.25 ;  /* 0x3e80000039393820 */ /* 0x000fe20000400000 */
[----:B------:R-:W-:Y:S01]  /*252c0*/  @P3 FMUL R68, R68, 0.25 ;  /* 0x3e80000044443820 */ /* 0x000fe20000400000 */
[----:B------:R-:W-:Y:S01]  /*252d0*/  @P3 FMUL R69, R69, 0.25 ;  /* 0x3e80000045453820 */ /* 0x000fe20000400000 */
[----:B-1----:R-:W-:Y:S01]  /*252e0*/  FMUL R132, R2, R38 ;  /* 0x0000002602847220 */ /* 0x002fe20000400000 */
[----:B------:R-:W-:Y:S01]  /*252f0*/  F2FP.F16.F32.PACK_AB R38, R31, R29 ;  /* 0x0000001d1f26723e */ /* 0x000fe200000000ff */
        /* <DEDUP_REMOVED lines=16> */
[C---:B------:R-:W-:Y:S01]  /*25400*/  FMUL R69, R2.reuse, R84 ;  /* 0x0000005402457220 */ /* 0x040fe20000400000 */
[----:B------:R-:W-:Y:S01]  /*25410*/  STS.128 [R0], R24 ;  /* 0x0000001800007388 */ /* 0x000fe20000000c00 */
[C---:B------:R-:W-:Y:S01]  /*25420*/  FMUL R68, R2.reuse, R85 ;  /* 0x0000005502447220 */ /* 0x040fe20000400000 */
[C---:B------:R-:W-:Y:S01]  /*25430*/  FMUL R57, R2.reuse, R86 ;  /* 0x0000005602397220 */ /* 0x040fe20000400000 */
[----:B------:R-:W-:Y:S01]  /*25440*/  FMUL R56, R2, R87 ;  /* 0x0000005702387220 */ /* 0x000fe20000400000 */
[----:B------:R-:W-:Y:S01]  /*25450*/  STS.128 [R0+0x400], R36 ;  /* 0x0004002400007388 */ /* 0x000fe20000000c00 */
[----:B------:R-:W-:Y:S01]  /*25460*/  @P3 FMUL R40, R40, 0.25 ;  /* 0x3e80000028283820 */ /* 0x000fe20000400000 */
[----:B------:R-:W-:Y:S01]  /*25470*/  @P3 FMUL R41, R41, 0.25 ;  /* 0x3e80000029293820 */ /* 0x000fe20000400000 */
[----:B------:R-:W-:Y:S01]  /*25480*/  @P3 FMUL R42, R42, 0.25 ;  /* 0x3e8000002a2a3820 */ /* 0x000fe20000400000 */
[----:B------:R-:W-:Y:S01]  /*25490*/  BAR.SYNC.DEFER_BLOCKING 0x0 ;  /* 0x0000000000007b1d */ /* 0x000fe20000010000 */
        /* <DEDUP_REMOVED lines=23> */
[----:B------:R-:W-:Y:S01]  /*25610*/  LDS.128 R24, [R139] ;  /* 0x000000008b187984 */ /* 0x000fe20000000c00 */
[C---:B------:R-:W-:Y:S01]  /*25620*/  FMUL R42, R2.reuse, R42 ;  /* 0x0000002a022a7220 */ /* 0x040fe20000400000 */
[C---:B------:R-:W-:Y:S01]  /*25630*/  FMUL R43, R2.reuse, R43 ;  /* 0x0000002b022b7220 */ /* 0x040fe20000400000 */
[C---:B------:R-:W-:Y:S01]  /*25640*/  FMUL R44, R2.reuse, R44 ;  /* 0x0000002c022c7220 */ /* 0x040fe20000400000 */
[----:B------:R-:W1:Y:S01]  /*25650*/  LDS.128 R84, [R139+0x800] ;  /* 0x000800008b547984 */ /* 0x000e620000000c00 */
[C---:B------:R-:W-:Y:S01]  /*25660*/  FMUL R45, R2.reuse, R45 ;  /* 0x0000002d022d7220 */ /* 0x040fe20000400000 */
[C---:B------:R-:W-:Y:S01]  /*25670*/  FMUL R46, R2.reuse, R46 ;  /* 0x0000002e022e7220 */ /* 0x040fe20000400000 */
[C---:B------:R-:W-:Y:S01]  /*25680*/  FMUL R47, R2.reuse, R47 ;  /* 0x0000002f022f7220 */ /* 0x040fe20000400000 */
[C---:B------:R-:W-:Y:S01]  /*25690*/  FMUL R48, R2.reuse, R48 ;  /* 0x0000003002307220 */ /* 0x040fe20000400000 */
        /* <DEDUP_REMOVED lines=16> */
[----:B------:R-:W-:Y:S01]  /*257a0*/  BAR.SYNC.DEFER_BLOCKING 0x0 ;  /* 0x0000000000007b1d */ /* 0x000fe20000010000 */
[----:B------:R-:W-:Y:S01]  /*257b0*/  F2FP.F16.F32.PACK_AB R11, R51, R49 ;  /* 0x00000031330b723e */ /* 0x000fe200000000ff */
[----:B------:R-:W-:Y:S01]  /*257c0*/  @!P5 FMUL R82, R82, 16777216 ;  /* 0x4b8000005252d820 */ /* 0x000fe20000400000 */
[----:B------:R-:W-:Y:S01]  /*257d0*/  @!P5 FMUL R83, R83, 16777216 ;  /* 0x4b8000005353d820 */ /* 0x000fe20000400000 */
[C---:B------:R-:W-:Y:S01]  /*257e0*/  FMUL R12, R2.reuse, R80 ;  /* 0x00000050020c7220 */ /* 0x040fe20000400000 */
[C---:B------:R-:W-:Y:S01]  /*257f0*/  FMUL R13, R2.reuse, R81 ;  /* 0x00000051020d7220 */ /* 0x040fe20000400000 */
        /* <DEDUP_REMOVED lines=18> */
[----:B------:R3:W-:Y:S01]  /*25920*/  STS.128 [R0], R4 ;  /* 0x0000000400007388 */ /* 0x0007e20000000c00 */
[----:B------:R-:W-:Y:S01]  /*25930*/  @!P5 FMUL R58, R58, 16777216 ;  /* 0x4b8000003a3ad820 */ /* 0x000fe20000400000 */
[----:B------:R-:W-:Y:S01]  /*25940*/  @!P5 FMUL R59, R59, 16777216 ;  /* 0x4b8000003b3bd820 */ /* 0x000fe20000400000 */
[----:B------:R-:W-:Y:S01]  /*25950*/  @!P5 FMUL R60, R60, 16777216 ;  /* 0x4b8000003c3cd820 */ /* 0x000fe20000400000 */
[----:B------:R4:W-:Y:S01]  /*25960*/  STS.128 [R0+0x400], R8 ;  /* 0x0004000800007388 */ /* 0x0009e20000000c00 */
[----:B------:R-:W-:Y:S01]  /*25970*/  @!P5 FMUL R62, R62, 16777216 ;  /* 0x4b8000003e3ed820 */ /* 0x000fe20000400000 */
[----:B------:R-:W-:Y:S01]  /*25980*/  @!P5 FMUL R64, R64, 16777216 ;  /* 0x4b8000004040d820 */ /* 0x000fe20000400000 */
[----:B------:R-:W-:Y:S01]  /*25990*/  @!P5 FMUL R65, R65, 16777216 ;  /* 0x4b8000004141d820 */ /* 0x000fe20000400000 */
[----:B------:R-:W-:Y:S01]  /*259a0*/  BAR.SYNC.DEFER_BLOCKING 0x0 ;  /* 0x0000000000007b1d */ /* 0x000fe20000010000 */
[----:B------:R-:W-:Y:S01]  /*259b0*/  @!P5 FMUL R66, R66, 16777216 ;  /* 0x4b8000004242d820 */ /* 0x000fe20000400000 */
[----:B------:R-:W-:Y:S01]  /*259c0*/  @!P5 FMUL R67, R67, 16777216 ;  /* 0x4b8000004343d820 */ /* 0x000fe20000400000 */
        /* <DEDUP_REMOVED lines=21> */
[----:B------:R-:W-:Y:S01]  /*25b20*/  LDS.128 R28, [R139] ;  /* 0x000000008b1c7984 */ /* 0x000fe20000000c00 */
[----:B------:R-:W-:Y:S01]  /*25b30*/  F2FP.F16.F32.PACK_AB R62, R62, R19 ;  /* 0x000000133e3e723e */ /* 0x000fe200000000ff */
[----:B------:R-:W-:Y:S01]  /*25b40*/  @!P5 FMUL R76, R76, 16777216 ;  /* 0x4b8000004c4cd820 */ /* 0x000fe20000400000 */
[----:B------:R-:W-:Y:S01]  /*25b50*/  F2FP.F16.F32.PACK_AB R63, R66, R64 ;  /* 0x00000040423f723e */ /* 0x000fe200000000ff */
[----:B------:R-:W5:Y:S01]  /*25b60*/  LDS.128 R80, [R139+0x800] ;  /* 0x000800008b507984 */ /* 0x000f620000000c00 */
[----:B------:R-:W-:Y:S01]  /*25b70*/  F2FP.F16.F32.PACK_AB R35, R67, R65 ;  /* 0x000000414323723e */ /* 0x000fe200000000ff */
[----:B------:R-:W-:Y:S01]  /*25b80*/  @!P5 FMUL R77, R77, 16777216 ;  /* 0x4b8000004d4dd820 */ /* 0x000fe20000400000 */
[----:B------:R-:W-:Y:S01]  /*25b90*/  @!P5 FMUL R78, R78, 16777216 ;  /* 0x4b8000004e4ed820 */ /* 0x000fe20000400000 */
[----:B------:R-:W-:Y:S01]  /*25ba0*/  BAR.SYNC.DEFER_BLOCKING 0x0 ;  /* 0x0000000000007b1d */ /* 0x000fe20000010000 */
[----:B------:R-:W-:Y:S01]  /*25bb0*/  @!P5 FMUL R79, R79, 16777216 ;  /* 0x4b8000004f4fd820 */ /* 0x000fe20000400000 */
[C---:B------:R-:W-:Y:S01]  /*25bc0*/  FMUL R76, R2.reuse, R76 ;  /* 0x0000004c024c7220 */ /* 0x040fe20000400000 */
[C---:B------:R-:W-:Y:S01]  /*25bd0*/  FMUL R77, R2.reuse, R77 ;  /* 0x0000004d024d7220 */ /* 0x040fe20000400000 */
[C---:B------:R-:W-:Y:S01]  /*25be0*/  FMUL R78, R2.reuse, R78 ;  /* 0x0000004e024e7220 */ /* 0x040fe20000400000 */
[----:B------:R-:W-:Y:S01]  /*25bf0*/  FMUL R79, R2, R79 ;  /* 0x0000004f024f7220 */ /* 0x000fe20000400000 */
[----:B---3--:R-:W-:Y:S01]  /*25c00*/  F2FP.F16.F32.PACK_AB R7, R14, R12 ;  /* 0x0000000c0e07723e */ /* 0x008fe200000000ff */
[----:B------:R-:W-:Y:S01]  /*25c10*/  @P3 FMUL R70, R70, 0.25 ;  /* 0x3e80000046463820 */ /* 0x000fe20000400000 */
[----:B----4-:R-:W-:Y:S01]  /*25c20*/  F2FP.F16.F32.PACK_AB R11, R15, R13 ;  /* 0x0000000d0f0b723e */ /* 0x010fe200000000ff */
[----:B------:R-:W-:Y:S01]  /*25c30*/  @P3 FMUL R71, R71, 0.25 ;  /* 0x3e80000047473820 */ /* 0x000fe20000400000 */
[----:B------:R-:W-:Y:S01]  /*25c40*/  F2FP.F16.F32.PACK_AB R6, R78, R76 ;  /* 0x0000004c4e06723e */ /* 0x000fe200000000ff */
[----:B------:R-:W-:Y:S01]  /*25c50*/  @P3 FMUL R72, R72, 0.25 ;  /* 0x3e80000048483820 */ /* 0x000fe20000400000 */
[----:B------:R-:W-:Y:S01]  /*25c60*/  F2FP.F16.F32.PACK_AB R10, R79, R77 ;  /* 0x0000004d4f0a723e */ /* 0x000fe200000000ff */
        /* <DEDUP_REMOVED lines=11> */
[----:B------:R-:W-:Y:S01]  /*25d20*/  STS.128 [R0], R60 ;  /* 0x0000003c00007388 */ /* 0x000fe20000000c00 */
[C---:B------:R-:W-:Y:S01]  /*25d30*/  FMUL R72, R2.reuse, R72 ;  /* 0x0000004802487220 */ /* 0x040fe20000400000 */
[C---:B------:R-:W-:Y:S01]  /*25d40*/  FMUL R73, R2.reuse, R73 ;  /* 0x0000004902497220 */ /* 0x040fe20000400000 */
[C---:B------:R-:W-:Y:S01]  /*25d50*/  FMUL R74, R2.reuse, R74 ;  /* 0x0000004a024a7220 */ /* 0x040fe20000400000 */
[----:B------:R3:W-:Y:S01]  /*25d60*/  STS.128 [R0+0x400], R32 ;  /* 0x0004002000007388 */ /* 0x0007e20000000c00 */
[----:B------:R-:W-:Y:S01]  /*25d70*/  FMUL R75, R2, R75 ;  /* 0x0000004b024b7220 */ /* 0x000fe20000400000 */
[----:B------:R-:W-:Y:S01]  /*25d80*/  F2FP.F16.F32.PACK_AB R4, R70, R142 ;  /* 0x0000008e4604723e */ /* 0x000fe200000000ff */
[----:B------:R-:W-:Y:S01]  /*25d90*/  @P3 FMUL R92, R92, 0.25 ;  /* 0x3e8000005c5c3820 */ /* 0x000fe20000400000 */
        /* <DEDUP_REMOVED lines=24> */
[----:B------:R-:W-:Y:S01]  /*25f20*/  LDS.128 R12, [R139] ;  /* 0x000000008b0c7984 */ /* 0x000fe20000000c00 */
[C---:B------:R-:W-:Y:S01]  /*25f30*/  FMUL R97, R2.reuse, R97 ;  /* 0x0000006102617220 */ /* 0x040fe20000400000 */
[C---:B------:R-:W-:Y:S01]  /*25f40*/  FMUL R98, R2.reuse, R98 ;  /* 0x0000006202627220 */ /* 0x040fe20000400000 */
[----:B------:R-:W-:Y:S01]  /*25f50*/  FMUL R99, R2, R99 ;  /* 0x0000006302637220 */ /* 0x000fe20000400000 */
[----:B------:R-:W4:Y:S01]  /*25f60*/  LDS.128 R76, [R139+0x800] ;  /* 0x000800008b4c7984 */ /* 0x000f220000000c00 */
[----:B---3--:R-:W-:Y:S01]  /*25f70*/  F2FP.F16.F32.PACK_AB R32, R56, R68 ;  /* 0x000000443820723e */ /* 0x008fe200000000ff */
[----:B------:R-:W3:Y:S01]  /*25f80*/  LDC R3, c[0x0][0x3e8] ;  /* 0x0000fa00ff037b82 */ /* 0x000ee20000000800 */
[----:B------:R-:W-:-:S07]  /*25f90*/  F2FP.F16.F32.PACK_AB R33, R16, R52 ;  /* 0x000000341021723e */ /* 0x000fce00000000ff */
[----:B------:R-:W-:Y:S01]  /*25fa0*/  BAR.SYNC.DEFER_BLOCKING 0x0 ;  /* 0x0000000000007b1d */ /* 0x000fe20000010000 */
[----:B------:R-:W-:Y:S01]  /*25fb0*/  F2FP.F16.F32.PACK_AB R34, R95, R93 ;  /* 0x0000005d5f22723e */ /* 0x000fe200000000ff */
[----:B------:R-:W-:Y:S01]  /*25fc0*/  @P3 FMUL R100, R100, 0.25 ;  /* 0x3e80000064643820 */ /* 0x000fe20000400000 */
[----:B------:R-:W-:Y:S01]  /*25fd0*/  F2FP.F16.F32.PACK_AB R35, R99, R97 ;  /* 0x000000616323723e */ /* 0x000fe200000000ff */
[----:B------:R-:W-:Y:S01]  /*25fe0*/  @P3 FMUL R101, R101, 0.25 ;  /* 0x3e80000065653820 */ /* 0x000fe20000400000 */
[----:B------:R-:W-:-:S03]  /*25ff0*/  @P3 FMUL R102, R102, 0.25 ;  /* 0x3e80000066663820 */ /* 0x000fc60000400000 */
[----:B------:R-:W0:Y:S01]  /*26000*/  LDC.64 R18, c[0x0][0x3e0] ;  /* 0x0000f800ff127b82 */ /* 0x000e220000000a00 */
[----:B------:R-:W-:Y:S01]  /*26010*/  @P3 FMUL R103, R103, 0.25 ;  /* 0x3e80000067673820 */ /* 0x000fe20000400000 */
[----:B------:R-:W0:Y:S01]  /*26020*/  S2R R140, SR_CTAID.X ;  /* 0x00000000008c7919 */ /* 0x000e220000002500 */
[----:B------:R-:W-:Y:S01]  /*26030*/  @P3 FMUL R104, R104, 0.25 ;  /* 0x3e80000068683820 */ /* 0x000fe20000400000 */
[----:B------:R-:W-:Y:S01]  /*26040*/  @P3 FMUL R105, R105, 0.25 ;  /* 0x3e80000069693820 */ /* 0x000fe20000400000 */
[----:B------:R-:W-:Y:S01]  /*26050*/  @P3 FMUL R106, R106, 0.25 ;  /* 0x3e8000006a6a3820 */ /* 0x000fe20000400000 */
[----:B------:R-:W0:Y:S01]  /*26060*/  S2R R144, SR_CTAID.Y ;  /* 0x0000000000907919 */ /* 0x000e220000002600 */
        /* <DEDUP_REMOVED lines=11> */
[----:B------:R-:W-:Y:S01]  /*26120*/  STS.128 [R0], R4 ;  /* 0x0000000400007388 */ /* 0x000fe20000000c00 */
[----:B------:R-:W-:Y:S01]  /*26130*/  @P3 FMUL R118, R118, 0.25 ;  /* 0x3e80000076763820 */ /* 0x000fe20000400000 */
[----:B------:R-:W-:Y:S01]  /*26140*/  @P3 FMUL R119, R119, 0.25 ;  /* 0x3e80000077773820 */ /* 0x000fe20000400000 */
[----:B------:R-:W-:Y:S01]  /*26150*/  @P3 FMUL R120, R120, 0.25 ;  /* 0x3e80000078783820 */ /* 0x000fe20000400000 */
[----:B------:R1:W-:Y:S01]  /*26160*/  STS.128 [R0+0x400], R8 ;  /* 0x0004000800007388 */ /* 0x0003e20000000c00 */
        /* <DEDUP_REMOVED lines=15> */
[----:B-1----:R-:W-:Y:S01]  /*26260*/  F2FP.F16.F32.PACK_AB R8, R57, R69 ;  /* 0x000000453908723e */ /* 0x002fe200000000ff */
[----:B------:R-:W-:Y:S01]  /*26270*/  @!P5 FMUL R103, R103, 16777216 ;  /* 0x4b8000006767d820 */ /* 0x000fe20000400000 */
[----:B------:R-:W-:Y:S01]  /*26280*/  F2FP.F16.F32.PACK_AB R9, R17, R53 ;  /* 0x000000351109723e */ /* 0x000fe200000000ff */
[----:B------:R-:W-:Y:S01]  /*26290*/  @!P5 FMUL R104, R104, 16777216 ;  /* 0x4b8000006868d820 */ /* 0x000fe20000400000 */
[----:B------:R-:W-:Y:S01]  /*262a0*/  F2FP.F16.F32.PACK_AB R10, R94, R92 ;  /* 0x0000005c5e0a723e */ /* 0x000fe200000000ff */
[----:B------:R-:W-:Y:S01]  /*262b0*/  @!P5 FMUL R105, R105, 16777216 ;  /* 0x4b8000006969d820 */ /* 0x000fe20000400000 */
[----:B------:R-:W-:Y:S01]  /*262c0*/  F2FP.F16.F32.PACK_AB R11, R98, R96 ;  /* 0x00000060620b723e */ /* 0x000fe200000000ff */
[----:B------:R-:W-:Y:S01]  /*262d0*/  @!P5 FMUL R106, R106, 16777216 ;  /* 0x4b8000006a6ad820 */ /* 0x000fe20000400000 */
[----:B------:R-:W-:Y:S01]  /*262e0*/  @!P5 FMUL R107, R107, 16777216 ;  /* 0x4b8000006b6bd820 */ /* 0x000fe20000400000 */
[----:B------:R-:W-:Y:S01]  /*262f0*/  @!P5 FMUL R108, R108, 16777216 ;  /* 0x4b8000006c6cd820 */ /* 0x000fe20000400000 */
[----:B------:R-:W-:Y:S01]  /*26300*/  @!P5 FMUL R109, R109, 16777216 ;  /* 0x4b8000006d6dd820 */ /* 0x000fe20000400000 */
[----:B------:R-:W-:Y:S01]  /*26310*/  @!P5 FMUL R110, R110, 16777216 ;  /* 0x4b8000006e6ed820 */ /* 0x000fe20000400000 */
[----:B------:R-:W1:Y:S01]  /*26320*/  LDS.128 R4, [R139] ;  /* 0x000000008b047984 */ /* 0x000e620000000c00 */
[----:B------:R-:W-:Y:S01]  /*26330*/  @!P5 FMUL R111, R111, 16777216 ;  /* 0x4b8000006f6fd820 */ /* 0x000fe20000400000 */
[----:B------:R-:W-:Y:S01]  /*26340*/  @!P5 FMUL R112, R112, 16777216 ;  /* 0x4b8000007070d820 */ /* 0x000fe20000400000 */
[----:B------:R-:W-:Y:S01]  /*26350*/  @!P5 FMUL R113, R113, 16777216 ;  /* 0x4b8000007171d820 */ /* 0x000fe20000400000 */
[----:B------:R-:W0:Y:S01]  /*26360*/  LDS.128 R72, [R139+0x800] ;  /* 0x000800008b487984 */ /* 0x000e220000000c00 */
[----:B------:R-:W-:Y:S01]  /*26370*/  @!P5 FMUL R114, R114, 16777216 ;  /* 0x4b8000007272d820 */ /* 0x000fe20000400000 */
[----:B------:R-:W-:Y:S01]  /*26380*/  @!P5 FMUL R115, R115, 16777216 ;  /* 0x4b8000007373d820 */ /* 0x000fe20000400000 */
[----:B------:R-:W-:Y:S01]  /*26390*/  @!P5 FMUL R116, R116, 16777216 ;  /* 0x4b8000007474d820 */ /* 0x000fe20000400000 */
[----:B------:R-:W-:Y:S01]  /*263a0*/  BAR.SYNC.DEFER_BLOCKING 0x0 ;  /* 0x0000000000007b1d */ /* 0x000fe20000010000 */
        /* <DEDUP_REMOVED lines=23> */
[----:B------:R0:W-:Y:S01]  /*26520*/  STS.128 [R0], R8 ;  /* 0x0000000800007388 */ /* 0x0001e20000000c00 */
[C---:B------:R-:W-:Y:S01]  /*26530*/  FMUL R108, R2.reuse, R108 ;  /* 0x0000006c026c7220 */ /* 0x040fe20000400000 */
[C---:B------:R-:W-:Y:S01]  /*26540*/  FMUL R109, R2.reuse, R109 ;  /* 0x0000006d026d7220 */ /* 0x040fe20000400000 */
[C---:B------:R-:W-:Y:S01]  /*26550*/  FMUL R110, R2.reuse, R110 ;  /* 0x0000006e026e7220 */ /* 0x040fe20000400000 */
[----:B------:R0:W-:Y:S01]  /*26560*/  STS.128 [R0+0x400], R32 ;  /* 0x0004002000007388 */ /* 0x0001e20000000c00 */
[C---:B------:R-:W-:Y:S01]  /*26570*/  FMUL R111, R2.reuse, R111 ;  /* 0x0000006f026f7220 */ /* 0x040fe20000400000 */
[C---:B------:R-:W-:Y:S01]  /*26580*/  FMUL R112, R2.reuse, R112 ;  /* 0x0000007002707220 */ /* 0x040fe20000400000 */
[C---:B------:R-:W-:Y:S01]  /*26590*/  FMUL R113, R2.reuse, R113 ;  /* 0x0000007102717220 */ /* 0x040fe20000400000 */
[----:B------:R-:W-:Y:S01]  /*265a0*/  BAR.SYNC.DEFER_BLOCKING 0x0 ;  /* 0x0000000000007b1d */ /* 0x000fe20000010000 */
        /* <DEDUP_REMOVED lines=18> */
[----:B------:R-:W-:Y:S01]  /*266d0*/  SHF.R.U32.HI R2, RZ, 0x6, R143 ;  /* 0x00000006ff027819 */ /* 0x000fe2000001168f */
[----:B------:R-:W-:Y:S01]  /*266e0*/  STL [R1+0x10c], R139 ;  /* 0x00010c8b01007387 */ /* 0x000fe20000100800 */
[----:B------:R-:W-:-:S02]  /*266f0*/  LOP3.LUT R143, R143, 0x3f, RZ, 0xc0, !PT ;  /* 0x0000003f8f8f7812 */ /* 0x000fc400078ec0ff */
[----:B------:R-:W-:Y:S01]  /*26700*/  SGXT.U32 R2, R2, 0x1 ;  /* 0x000000010202781a */ /* 0x000fe20000000000 */
[----:B------:R-:W1:Y:S01]  /*26710*/  LDS.128 R92, [R139] ;  /* 0x000000008b5c7984 */ /* 0x000e620000000c00 */
[----:B0-----:R-:W-:Y:S02]  /*26720*/  LEA R140, R140, R143, 0x6 ;  /* 0x0000008f8c8c7211 */ /* 0x001fe400078e30ff */
[----:B------:R-:W-:Y:S01]  /*26730*/  F2FP.F16.F32.PACK_AB R8, R103, R101 ;  /* 0x000000656708723e */ /* 0x000fe200000000ff */
[----:B------:R-:W0:Y:S01]  /*26740*/  LDS.128 R68, [R139+0x800] ;  /* 0x000800008b447984 */ /* 0x000e220000000c00 */
[----:B---3--:R-:W-:Y:S01]  /*26750*/  IMAD R37, R2, R3, RZ ;  /* 0x0000000302257224 */ /* 0x008fe200078e02ff */
[----:B------:R-:W-:Y:S01]  /*26760*/  F2FP.F16.F32.PACK_AB R9, R107, R105 ;  /* 0x000000696b09723e */ /* 0x000fe200000000ff */
[----:B------:R-:W-:Y:S01]  /*26770*/  IMAD R2, R144, R18, RZ ;  /* 0x0000001290027224 */ /* 0x000fe200078e02ff */
[----:B------:R-:W-:Y:S01]  /*26780*/  F2FP.F16.F32.PACK_AB R18, R110, R108 ;  /* 0x0000006c6e12723e */ /* 0x000fe200000000ff */
[----:B------:R-:W-:Y:S01]  /*26790*/  IMAD R36, R140, R19, RZ ;  /* 0x000000138c247224 */ /* 0x000fe200078e02ff */
[----:B------:R-:W-:Y:S01]  /*267a0*/  F2FP.F16.F32.PACK_AB R10, R111, R109 ;  /* 0x0000006d6f0a723e */ /* 0x000fe200000000ff */
[----:B------:R-:W-:Y:S01]  /*267b0*/  STL.64 [R1+0xfb8], R88 ;  /* 0x000fb85801007387 */ /* 0x000fe20000100a00 */
[C---:B------:R-:W-:Y:S01]  /*267c0*/  SHF.L.U32 R17, R2.reuse, 0x1, RZ ;  /* 0x0000000102117819 */ /* 0x040fe200000006ff */
[----:B------:R-:W-:Y:S01]  /*267d0*/  IMAD.HI R2, R2, 0x2, RZ ;  /* 0x0000000202027827 */ /* 0x000fe200078e02ff */
[----:B------:R-:W-:Y:S01]  /*267e0*/  SHF.L.U32 R16, R36, 0x1, RZ ;  /* 0x0000000124107819 */ /* 0x000fe200000006ff */
[----:B------:R-:W-:Y:S01]  /*267f0*/  STL.64 [R1+0xf98], R90 ;  /* 0x000f985a01007387 */ /* 0x000fe20000100a00 */
[----:B------:R-:W-:Y:S01]  /*26800*/  F2FP.F16.F32.PACK_AB R19, R114, R112 ;  /* 0x000000707213723e */ /* 0x000fe200000000ff */
[----:B------:R-:W-:Y:S01]  /*26810*/  IMAD.HI R36, R36, 0x2, RZ ;  /* 0x0000000224247827 */ /* 0x000fe200078e02ff */
[----:B--2---:R-:W-:Y:S01]  /*26820*/  IADD3 R160, P1, P2, R16, R160, R17 ;  /* 0x000000a010a07210 */ /* 0x004fe20007a3e011 */
[----:B------:R-:W-:Y:S01]  /*26830*/  STL.64 [R1+0xf80], R84 ;  /* 0x000f805401007387 */ /* 0x000fe20000100a00 */
[----:B------:R-:W-:-:S02]  /*26840*/  F2FP.F16.F32.PACK_AB R16, R102, R100 ;  /* 0x000000646610723e */ /* 0x000fc400000000ff */
[----:B------:R-:W-:Y:S01]  /*26850*/  F2FP.F16.F32.PACK_AB R17, R106, R104 ;  /* 0x000000686a11723e */ /* 0x000fe200000000ff */
[----:B------:R-:W-:Y:S01]  /*26860*/  BAR.SYNC.DEFER_BLOCKING 0x0 ;  /* 0x0000000000007b1d */ /* 0x000fe20000010000 */
[----:B------:R-:W-:Y:S02]  /*26870*/  F2FP.F16.F32.PACK_AB R11, R115, R113 ;  /* 0x00000071730b723e */ /* 0x000fe400000000ff */
[----:B------:R-:W-:Y:S02]  /*26880*/  F2FP.F16.F32.PACK_AB R116, R118, R116 ;  /* 0x000000747674723e */ /* 0x000fe400000000ff */
[----:B------:R-:W-:Y:S02]  /*26890*/  F2FP.F16.F32.PACK_AB R32, R119, R117 ;  /* 0x000000757720723e */ /* 0x000fe400000000ff */
[----:B------:R-:W-:Y:S01]  /*268a0*/  F2FP.F16.F32.PACK_AB R117, R122, R120 ;  /* 0x000000787a75723e */ /* 0x000fe200000000ff */
[----:B------:R-:W-:Y:S01]  /*268b0*/  STL.64 [R1+0xf68], R86 ;  /* 0x000f685601007387 */ /* 0x000fe20000100a00 */
[----:B------:R-:W-:-:S02]  /*268c0*/  F2FP.F16.F32.PACK_AB R33, R123, R121 ;  /* 0x000000797b21723e */ /* 0x000fc400000000ff */
[----:B------:R-:W-:Y:S01]  /*268d0*/  F2FP.F16.F32.PACK_AB R118, R126, R124 ;  /* 0x0000007c7e76723e */ /* 0x000fe200000000ff */
[----:B-----5:R-:W-:Y:S01]  /*268e0*/  STL.64 [R1+0xf70], R80 ;  /* 0x000f705001007387 */ /* 0x020fe20000100a00 */
[----:B------:R-:W-:Y:S02]  /*268f0*/  F2FP.F16.F32.PACK_AB R34, R127, R125 ;  /* 0x0000007d7f22723e */ /* 0x000fe400000000ff */
[----:B------:R-:W-:Y:S01]  /*26900*/  F2FP.F16.F32.PACK_AB R119, R130, R128 ;  /* 0x000000808277723e */ /* 0x000fe200000000ff */
[----:B------:R-:W-:Y:S01]  /*26910*/  STL.64 [R1+0xf60], R82 ;  /* 0x000f605201007387 */ /* 0x000fe20000100a00 */
[----:B------:R-:W-:Y:S02]  /*26920*/  F2FP.F16.F32.PACK_AB R35, R131, R129 ;  /* 0x000000818323723e */ /* 0x000fe400000000ff */
[----:B------:R-:W-:Y:S01]  /*26930*/  LEA R39, R3, R37, 0x1 ;  /* 0x0000002503277211 */ /* 0x000fe200078e08ff */
[----:B----4-:R-:W-:Y:S01]  /*26940*/  STL.64 [R1+0xf88], R76 ;  /* 0x000f884c01007387 */ /* 0x010fe20000100a00 */
[----:B------:R-:W-:-:S02]  /*26950*/  IADD3.X R2, PT, PT, R36, R161, R2, P1, P2 ;  /* 0x000000a124027210 */ /* 0x000fc40000fe4402 */
[C---:B------:R-:W-:Y:S01]  /*26960*/  LEA R41, R3.reuse, R39, 0x1 ;  /* 0x0000002703297211 */ /* 0x040fe200078e08ff */
[----:B------:R2:W-:Y:S03]  /*26970*/  STS.128 [R0], R16 ;  /* 0x0000001000007388 */ /* 0x0005e60000000c00 */
[C---:B------:R-:W-:Y:S01]  /*26980*/  LEA R43, R3.reuse, R41, 0x1 ;  /* 0x00000029032b7211 */ /* 0x040fe200078e08ff */
[----:B------:R-:W-:Y:S03]  /*26990*/  STS.128 [R0+0x400], R8 ;  /* 0x0004000800007388 */ /* 0x000fe60000000c00 */
[C---:B------:R-:W-:Y:S01]  /*269a0*/  LEA R49, R3.reuse, R43, 0x1 ;  /* 0x0000002b03317211 */ /* 0x040fe200078e08ff */
[----:B------:R-:W-:Y:S03]  /*269b0*/  BAR.SYNC.DEFER_BLOCKING 0x0 ;  /* 0x0000000000007b1d */ /* 0x000fe60000010000 */
[----:B------:R-:W-:-:S04]  /*269c0*/  LEA R45, R3, R49, 0x1 ;  /* 0x00000031032d7211 */ /* 0x000fc800078e08ff */
[----:B------:R-:W-:Y:S01]  /*269d0*/  LEA R47, R3, R45, 0x1 ;  /* 0x0000002d032f7211 */ /* 0x000fe200078e08ff */
[----:B------:R-:W-:Y:S01]  /*269e0*/  STL.64 [R1+0xf78], R78 ;  /* 0x000f784e01007387 */ /* 0x000fe20000100a00 */
[-C--:B--2---:R-:W-:Y:S02]  /*269f0*/  LEA R16, P1, R37, R160.reuse, 0x1 ;  /* 0x000000a025107211 */ /* 0x084fe400078208ff */
[----:B------:R-:W-:Y:S01]  /*26a00*/  LEA R18, P2, R39, R160, 0x1 ;  /* 0x000000a027127211 */ /* 0x000fe200078408ff */
[----:B------:R-:W-:Y:S01]  /*26a10*/  IMAD R51, R3, 0x2, R47 ;  /* 0x0000000203337824 */ /* 0x000fe200078e022f */
[----:B------:R-:W-:Y:S01]  /*26a20*/  LEA.HI.X.SX32 R17, R37, R2, 0x1, P1 ;  /* 0x0000000225117211 */ /* 0x000fe200008f0eff */
[----:B-1----:R1:W-:Y:S01]  /*26a30*/  STL [R1+0x1038], R7 ;  /* 0x0010380701007387 */ /* 0x0023e20000100800 */
[----:B------:R-:W-:Y:S02]  /*26a40*/  LEA R36, P1, R41, R160, 0x1 ;  /* 0x000000a029247211 */ /* 0x000fe400078208ff */
[-C--:B------:R-:W-:Y:S01]  /*26a50*/  LEA.HI.X.SX32 R19, R39, R2.reuse, 0x1, P2 ;  /* 0x0000000227137211 */ /* 0x080fe200010f0eff */
[----:B------:R-:W-:Y:S01]  /*26a60*/  STL.64 [R1+0xfa0], R72 ;  /* 0x000fa04801007387 */ /* 0x000fe20000100a00 */
[----:B------:R-:W-:-:S02]  /*26a70*/  LEA.HI.X.SX32 R37, R41, R2, 0x1, P1 ;  /* 0x0000000229257211 */ /* 0x000fc400008f0eff */
[----:B------:R-:W-:Y:S01]  /*26a80*/  LEA R38, P1, R43, R160, 0x1 ;  /* 0x000000a02b267211 */ /* 0x000fe200078208ff */
[----:B------:R-:W-:Y:S01]  /*26a90*/  STL.64 [R1+0xf90], R74 ;  /* 0x000f904a01007387 */ /* 0x000fe20000100a00 */
[----:B------:R-:W-:Y:S02]  /*26aa0*/  LEA R53, R3, R51, 0x1 ;  /* 0x0000003303357211 */ /* 0x000fe400078e08ff */
[----:B------:R-:W-:Y:S01]  /*26ab0*/  LEA.HI.X.SX32 R39, R43, R2, 0x1, P1 ;  /* 0x000000022b277211 */ /* 0x000fe200008f0eff */
[----:B------:R-:W2:Y:S01]  /*26ac0*/  LDS.128 R96, [R139] ;  /* 0x000000008b607984 */ /* 0x000ea20000000c00 */
[----:B------:R-:W-:Y:S02]  /*26ad0*/  LEA R55, R3, R53, 0x1 ;  /* 0x0000003503377211 */ /* 0x000fe400078e08ff */
[----:B-1----:R-:W-:Y:S01]  /*26ae0*/  PRMT R7, R5, 0x7632, R7 ;  /* 0x0000763205077816 */ /* 0x002fe20000000007 */
[----:B------:R-:W1:Y:S01]  /*26af0*/  LDS.128 R8, [R139+0x800] ;  /* 0x000800008b087984 */ /* 0x000e620000000c00 */
[C---:B------:R-:W-:Y:S01]  /*26b00*/  LEA R57, R3.reuse, R55, 0x1 ;  /* 0x0000003703397211 */ /* 0x040fe200078e08ff */
[----:B------:R-:W-:Y:S03]  /*26b10*/  BAR.SYNC.DEFER_BLOCKING 0x0 ;  /* 0x0000000000007b1d */ /* 0x000fe60000010000 */
[----:B------:R-:W-:-:S04]  /*26b20*/  LEA R59, R3, R57, 0x1 ;  /* 0x00000039033b7211 */ /* 0x000fc800078e08ff */
[C---:B------:R-:W-:Y:S01]  /*26b30*/  LEA R61, R3.reuse, R59, 0x1 ;  /* 0x0000003b033d7211 */ /* 0x040fe200078e08ff */
[----:B------:R-:W-:Y:S03]  /*26b40*/  STL.64 [R1+0x1018], R94 ;  /* 0x0010185e01007387 */ /* 0x000fe60000100a00 */
[C---:B------:R-:W-:Y:S01]  /*26b50*/  LEA R63, R3.reuse, R61, 0x1 ;  /* 0x0000003d033f7211 */ /* 0x040fe200078e08ff */
[----:B0-----:R-:W-:Y:S03]  /*26b60*/  STL.64 [R1+0xfb0], R68 ;  /* 0x000fb04401007387 */ /* 0x001fe60000100a00 */
[C---:B------:R-:W-:Y:S01]  /*26b70*/  LEA R65, R3.reuse, R63, 0x1 ;  /* 0x0000003f03417211 */ /* 0x040fe200078e08ff */
[----:B------:R-:W-:Y:S03]  /*26b80*/  STL.64 [R1+0xfa8], R70 ;  /* 0x000fa84601007387 */ /* 0x000fe60000100a00 */
[----:B------:R-:W-:-:S04]  /*26b90*/  LEA R67, R3, R65, 0x1 ;  /* 0x0000004103437211 */ /* 0x000fc800078e08ff */
[C---:B------:R-:W-:Y:S01]  /*26ba0*/  LEA R101, R3.reuse, R67, 0x1 ;  /* 0x0000004303657211 */ /* 0x040fe200078e08ff */
[----:B------:R-:W-:Y:S03]  /*26bb0*/  STS.128 [R0], R116 ;  /* 0x0000007400007388 */ /* 0x000fe60000000c00 */
[C---:B------:R-:W-:Y:S01]  /*26bc0*/  LEA R107, R3.reuse, R101, 0x1 ;  /* 0x00000065036b7211 */ /* 0x040fe200078e08ff */
[----:B------:R0:W-:Y:S03]  /*26bd0*/  STS.128 [R0+0x400], R32 ;  /* 0x0004002000007388 */ /* 0x0001e60000000c00 */
[C---:B------:R-:W-:Y:S01]  /*26be0*/  LEA R41, R3.reuse, R107, 0x1 ;  /* 0x0000006b03297211 */ /* 0x040fe200078e08ff */
[----:B------:R-:W-:Y:S03]  /*26bf0*/  BAR.SYNC.DEFER_BLOCKING 0x0 ;  /* 0x0000000000007b1d */ /* 0x000fe60000010000 */
[----:B------:R-:W-:-:S04]  /*26c00*/  LEA R109, R3, R41, 0x1 ;  /* 0x00000029036d7211 */ /* 0x000fc800078e08ff */
[C---:B------:R-:W-:Y:S01]  /*26c10*/  LEA R43, R3.reuse, R109, 0x1 ;  /* 0x0000006d032b7211 */ /* 0x040fe200078e08ff */
[----:B--2---:R-:W-:Y:S03]  /*26c20*/  STL.64 [R1+0xff8], R96 ;  /* 0x000ff86001007387 */ /* 0x004fe60000100a00 */
[----:B------:R-:W-:Y:S02]  /*26c30*/  LEA R111, R3, R43, 0x1 ;  /* 0x0000002b036f7211 */ /* 0x000fe400078e08ff */
[C---:B0-----:R-:W-:Y:S01]  /*26c40*/  LEA R32, P1, R49.reuse, R160, 0x1 ;  /* 0x000000a031207211 */ /* 0x041fe200078208ff */
[----:B------:R-:W-:Y:S01]  /*26c50*/  STL.64 [R1+0xfd8], R98 ;  /* 0x000fd86201007387 */ /* 0x000fe20000100a00 */
[----:B------:R-:W-:Y:S02]  /*26c60*/  PRMT R0, R22, 0x7632, R0 ;  /* 0x0000763216007816 */ /* 0x000fe40000000000 */
[----:B------:R-:W-:Y:S01]  /*26c70*/  LEA.HI.X.SX32 R33, R49, R2, 0x1, P1 ;  /* 0x0000000231217211 */ /* 0x000fe200008f0eff */
[----:B-1----:R-:W-:Y:S01]  /*26c80*/  STL.64 [R1+0xfc8], R8 ;  /* 0x000fc80801007387 */ /* 0x002fe20000100a00 */
[----:B------:R-:W-:-:S03]  /*26c90*/  LEA R113, R3, R111, 0x1 ;  /* 0x0000006f03717211 */ /* 0x000fc600078e08ff */
[----:B------:R-:W-:Y:S01]  /*26ca0*/  STL.64 [R1+0xfc0], R10 ;  /* 0x000fc00a01007387 */ /* 0x000fe20000100a00 */
[----:B------:R-:W-:-:S03]  /*26cb0*/  LEA R121, R3, R113, 0x1 ;  /* 0x0000007103797211 */ /* 0x000fc600078e08ff */
[----:B------:R0:W-:Y:S01]  /*26cc0*/  STG.E.U16 desc[UR8][R16.64], R20 ;  /* 0x0000001410007986 */ /* 0x0001e2000c101508 */
[----:B------:R-:W-:-:S04]  /*26cd0*/  LEA R123, R3, R121, 0x1 ;  /* 0x00000079037b7211 */ /* 0x000fc800078e08ff */
[----:B------:R-:W-:-:S05]  /*26ce0*/  LEA R125, R3, R123, 0x1 ;  /* 0x0000007b037d7211 */ /* 0x000fca00078e08ff */
[----:B------:R-:W-:Y:S01]  /*26cf0*/  IMAD R127, R3, 0x2, R125 ;  /* 0x00000002037f7824 */ /* 0x000fe200078e027d */
[----:B0-----:R-:W-:Y:S02]  /*26d00*/  PRMT R17, R20, 0x7632, R17 ;  /* 0x0000763214117816 */ /* 0x001fe40000000011 */
[----:B------:R-:W-:Y:S02]  /*26d10*/  LEA R16, P1, R45, R160, 0x1 ;  /* 0x000000a02d107211 */ /* 0x000fe400078208ff */
[C---:B------:R-:W-:Y:S01]  /*26d20*/  LEA R129, R3.reuse, R127, 0x1 ;  /* 0x0000007f03817211 */ /* 0x040fe200078e08ff */
[----:B------:R0:W-:Y:S03]  /*26d30*/  STG.E.U16 desc[UR8][R18.64], R17 ;  /* 0x0000001112007986 */ /* 0x0001e6000c101508 */
[C---:B------:R-:W-:Y:S01]  /*26d40*/  LEA R131, R3.reuse, R129, 0x1 ;  /* 0x0000008103837211 */ /* 0x040fe200078e08ff */
[----:B------:R-:W-:Y:S03]  /*26d50*/  STG.E.U16 desc[UR8][R36.64], R21 ;  /* 0x0000001524007986 */ /* 0x000fe6000c101508 */
[----:B------:R-:W-:-:S02]  /*26d60*/  LEA R133, R3, R131, 0x1 ;  /* 0x0000008303857211 */ /* 0x000fc400078e08ff */
[----:B0-----:R-:W-:Y:S02]  /*26d70*/  PRMT R19, R21, 0x7632, R19 ;  /* 0x0000763215137816 */ /* 0x001fe40000000013 */
[----:B------:R-:W-:Y:S02]  /*26d80*/  LEA.HI.X.SX32 R17, R45, R2, 0x1, P1 ;  /* 0x000000022d117211 */ /* 0x000fe400008f0eff */
[----:B------:R-:W-:Y:S01]  /*26d90*/  LEA R18, P1, R47, R160, 0x1 ;  /* 0x000000a02f127211 */ /* 0x000fe200078208ff */
[----:B------:R0:W-:Y:S01]  /*26da0*/  STG.E.U16 desc[UR8][R38.64], R19 ;  /* 0x0000001326007986 */ /* 0x0001e2000c101508 */
[----:B------:R-:W-:-:S03]  /*26db0*/  LEA R45, R3, R133, 0x1 ;  /* 0x00000085032d7211 */ /* 0x000fc600078e08ff */
[----:B------:R-:W-:Y:S04]  /*26dc0*/  STG.E.U16 desc[UR8][R32.64], R22 ;  /* 0x0000001620007986 */ /* 0x000fe8000c101508 */
[----:B------:R1:W-:Y:S01]  /*26dd0*/  STG.E.U16 desc[UR8][R16.64], R0 ;  /* 0x0000000010007986 */ /* 0x0003e2000c101508 */
[----:B0-----:R-:W-:Y:S02]  /*26de0*/  LEA.HI.X.SX32 R19, R47, R2, 0x1, P1 ;  /* 0x000000022f137211 */ /* 0x001fe400008f0eff */
[----:B------:R-:W-:Y:S02]  /*26df0*/  LEA R20, P1, R51, R160, 0x1 ;  /* 0x000000a033147211 */ /* 0x000fe400078208ff */
[----:B------:R-:W-:Y:S01]  /*26e00*/  LEA R47, R3, R45, 0x1 ;  /* 0x0000002d032f7211 */ /* 0x000fe200078e08ff */
[----:B------:R-:W-:Y:S01]  /*26e10*/  STG.E.U16 desc[UR8][R18.64], R23 ;  /* 0x0000001712007986 */ /* 0x000fe2000c101508 */
[----:B------:R-:W-:-:S02]  /*26e20*/  LEA.HI.X.SX32 R21, R51, R2, 0x1, P1 ;  /* 0x0000000233157211 */ /* 0x000fc400008f0eff */
[----:B------:R-:W-:Y:S02]  /*26e30*/  LEA R34, P1, R53, R160, 0x1 ;  /* 0x000000a035227211 */ /* 0x000fe400078208ff */
[----:B-1----:R-:W-:Y:S02]  /*26e40*/  PRMT R17, R23, 0x7632, R17 ;  /* 0x0000763217117816 */ /* 0x002fe40000000011 */
[----:B------:R-:W-:Y:S02]  /*26e50*/  LEA.HI.X.SX32 R35, R53, R2, 0x1, P1 ;  /* 0x0000000235237211 */ /* 0x000fe400008f0eff */
[C---:B------:R-:W-:Y:S01]  /*26e60*/  LEA R32, P1, R55.reuse, R160, 0x1 ;  /* 0x000000a037207211 */ /* 0x040fe200078208ff */
[----:B------:R0:W-:Y:S01]  /*26e70*/  STG.E.U16 desc[UR8][R20.64], R17 ;  /* 0x0000001114007986 */ /* 0x0001e2000c101508 */
[----:B------:R-:W-:Y:S02]  /*26e80*/  PRMT R0, R24, 0x7632, R0 ;  /* 0x0000763218007816 */ /* 0x000fe40000000000 */
[----:B------:R-:W-:Y:S01]  /*26e90*/  LEA.HI.X.SX32 R33, R55, R2, 0x1, P1 ;  /* 0x0000000237217211 */ /* 0x000fe200008f0eff */
[----:B------:R-:W-:Y:S01]  /*26ea0*/  STG.E.U16 desc[UR8][R34.64], R24 ;  /* 0x0000001822007986 */ /* 0x000fe2000c101508 */
[----:B------:R-:W-:-:S02]  /*26eb0*/  LEA R16, P1, R57, R160, 0x1 ;  /* 0x000000a039107211 */ /* 0x000fc400078208ff */
[C---:B------:R-:W-:Y:S01]  /*26ec0*/  LEA R49, R3.reuse, R47, 0x1 ;  /* 0x0000002f03317211 */ /* 0x040fe200078e08ff */
[----:B------:R1:W-:Y:S03]  /*26ed0*/  STG.E.U16 desc[UR8][R32.64], R0 ;  /* 0x0000000020007986 */ /* 0x0003e6000c101508 */
[----:B------:R-:W-:Y:S02]  /*26ee0*/  LEA R51, R3, R49, 0x1 ;  /* 0x0000003103337211 */ /* 0x000fe400078e08ff */
[----:B0-----:R-:W-:Y:S02]  /*26ef0*/  LEA.HI.X.SX32 R17, R57, R2, 0x1, P1 ;  /* 0x0000000239117211 */ /* 0x001fe400008f0eff */
[----:B------:R-:W-:Y:S02]  /*26f00*/  LEA R18, P1, R59, R160, 0x1 ;  /* 0x000000a03b127211 */ /* 0x000fe400078208ff */
[----:B------:R-:W-:Y:S01]  /*26f10*/  LEA R53, R3, R51, 0x1 ;  /* 0x0000003303357211 */ /* 0x000fe200078e08ff */
[----:B------:R0:W-:Y:S01]  /*26f20*/  STG.E.U16 desc[UR8][R16.64], R25 ;  /* 0x0000001910007986 */ /* 0x0001e2000c101508 */
[----:B------:R-:W-:-:S02]  /*26f30*/  LEA.HI.X.SX32 R19, R59, R2, 0x1, P1 ;  /* 0x000000023b137211 */ /* 0x000fc400008f0eff */
[C---:B------:R-:W-:Y:S02]  /*26f40*/  LEA R20, P1, R61.reuse, R160, 0x1 ;  /* 0x000000a03d147211 */ /* 0x040fe400078208ff */
[----:B-1----:R-:W-:Y:S02]  /*26f50*/  PRMT R0, R26, 0x7632, R0 ;  /* 0x000076321a007816 */ /* 0x002fe40000000000 */
[----:B------:R-:W-:Y:S02]  /*26f60*/  LEA.HI.X.SX32 R21, R61, R2, 0x1, P1 ;  /* 0x000000023d157211 */ /* 0x000fe400008f0eff */
[----:B------:R-:W-:Y:S02]  /*26f70*/  LEA R22, P1, R63, R160, 0x1 ;  /* 0x000000a03f167211 */ /* 0x000fe400078208ff */
[----:B------:R-:W-:Y:S02]  /*26f80*/  LEA R57, R3, R53, 0x1 ;  /* 0x0000003503397211 */ /* 0x000fe400078e08ff */
[----:B------:R-:W-:-:S02]  /*26f90*/  LEA.HI.X.SX32 R23, R63, R2, 0x1, P1 ;  /* 0x000000023f177211 */ /* 0x000fc400008f0eff */
[----:B------:R-:W-:Y:S02]  /*26fa0*/  LEA R32, P1, R65, R160, 0x1 ;  /* 0x000000a041207211 */ /* 0x000fe400078208ff */
[----:B0-----:R-:W-:Y:S02]  /*26fb0*/  PRMT R17, R25, 0x7632, R17 ;  /* 0x0000763219117816 */ /* 0x001fe40000000011 */
[----:B------:R-:W-:Y:S02]  /*26fc0*/  LEA.HI.X.SX32 R33, R65, R2, 0x1, P1 ;  /* 0x0000000241217211 */ /* 0x000fe400008f0eff */
[----:B------:R-:W-:Y:S01]  /*26fd0*/  LEA R24, P1, R67, R160, 0x1 ;  /* 0x000000a043187211 */ /* 0x000fe200078208ff */
[----:B------:R0:W-:Y:S01]  /*26fe0*/  STG.E.U16 desc[UR8][R18.64], R17 ;  /* 0x0000001112007986 */ /* 0x0001e2000c101508 */
[----:B------:R-:W-:Y:S02]  /*26ff0*/  PRMT R16, R27, 0x7632, R16 ;  /* 0x000076321b107816 */ /* 0x000fe40000000010 */
[----:B------:R-:W-:Y:S01]  /*27000*/  LEA.HI.X.SX32 R25, R67, R2, 0x1, P1 ;  /* 0x0000000243197211 */ /* 0x000fe200008f0eff */
[----:B------:R1:W-:Y:S01]  /*27010*/  STG.E.U16 desc[UR8][R20.64], R26 ;  /* 0x0000001a14007986 */ /* 0x0003e2000c101508 */
[----:B------:R-:W-:-:S02]  /*27020*/  LEA R34, P1, R101, R160, 0x1 ;  /* 0x000000a065227211 */ /* 0x000fc400078208ff */
[----:B------:R-:W-:Y:S01]  /*27030*/  LEA R105, R3, R57, 0x1 ;  /* 0x0000003903697211 */ /* 0x000fe200078e08ff */
[----:B------:R2:W-:Y:S01]  /*27040*/  STG.E.U16 desc[UR8][R22.64], R0 ;  /* 0x0000000016007986 */ /* 0x0005e2000c101508 */
[----:B------:R-:W-:Y:S02]  /*27050*/  LEA.HI.X.SX32 R35, R101, R2, 0x1, P1 ;  /* 0x0000000265237211 */ /* 0x000fe400008f0eff */
[C---:B------:R-:W-:Y:S01]  /*27060*/  LEA R36, P1, R107.reuse, R160, 0x1 ;  /* 0x000000a06b247211 */ /* 0x040fe200078208ff */
[----:B------:R3:W-:Y:S01]  /*27070*/  STG.E.U16 desc[UR8][R32.64], R27 ;  /* 0x0000001b20007986 */ /* 0x0007e2000c101508 */
[----:B0-----:R-:W-:Y:S02]  /*27080*/  PRMT R18, R28, 0x7632, R18 ;  /* 0x000076321c127816 */ /* 0x001fe40000000012 */
[----:B------:R-:W-:Y:S01]  /*27090*/  LEA.HI.X.SX32 R37, R107, R2, 0x1, P1 ;  /* 0x000000026b257211 */ /* 0x000fe200008f0eff */
[----:B------:R0:W-:Y:S01]  /*270a0*/  STG.E.U16 desc[UR8][R24.64], R16 ;  /* 0x0000001018007986 */ /* 0x0001e2000c101508 */
[----:B------:R-:W-:-:S02]  /*270b0*/  LEA R38, P1, R41, R160, 0x1 ;  /* 0x000000a029267211 */ /* 0x000fc400078208ff */
[----:B-1----:R-:W-:Y:S01]  /*270c0*/  PRMT R20, R12, 0x7632, R20 ;  /* 0x000076320c147816 */ /* 0x002fe20000000014 */
[----:B------:R1:W-:Y:S01]  /*270d0*/  STG.E.U16 desc[UR8][R34.64], R28 ;  /* 0x0000001c22007986 */ /* 0x0003e2000c101508 */
[----:B------:R-:W-:Y:S02]  /*270e0*/  LEA.HI.X.SX32 R39, R41, R2, 0x1, P1 ;  /* 0x0000000229277211 */ /* 0x000fe400008f0eff */
[----:B--2---:R-:W-:Y:S01]  /*270f0*/  PRMT R0, R30, 0x7632, R0 ;  /* 0x000076321e007816 */ /* 0x004fe20000000000 */
[----:B------:R2:W-:Y:S01]  /*27100*/  STG.E.U16 desc[UR8][R36.64], R18 ;  /* 0x0000001224007986 */ /* 0x0005e2000c101508 */
[----:B---3--:R-:W-:Y:S02]  /*27110*/  LEA R32, P1, R109, R160, 0x1 ;  /* 0x000000a06d207211 */ /* 0x008fe400078208ff */
[----:B------:R-:W-:Y:S01]  /*27120*/  LEA R19, R3, R105, 0x1 ;  /* 0x0000006903137211 */ /* 0x000fe200078e08ff */
[----:B------:R3:W-:Y:S01]  /*27130*/  STG.E.U16 desc[UR8][R38.64], R29 ;  /* 0x0000001d26007986 */ /* 0x0007e2000c101508 */
[----:B------:R-:W-:-:S02]  /*27140*/  LEA.HI.X.SX32 R33, R109, R2, 0x1, P1 ;  /* 0x000000026d217211 */ /* 0x000fc400008f0eff */
[----:B------:R-:W-:Y:S02]  /*27150*/  LEA R40, P1, R43, R160, 0x1 ;  /* 0x000000a02b287211 */ /* 0x000fe400078208ff */
[----:B0-----:R-:W-:Y:S02]  /*27160*/  PRMT R16, R29, 0x7632, R16 ;  /* 0x000076321d107816 */ /* 0x001fe40000000010 */
[----:B------:R-:W-:Y:S02]  /*27170*/  LEA.HI.X.SX32 R41, R43, R2, 0x1, P1 ;  /* 0x000000022b297211 */ /* 0x000fe400008f0eff */
[----:B-1----:R-:W-:Y:S01]  /*27180*/  LEA R34, P1, R111, R160, 0x1 ;  /* 0x000000a06f227211 */ /* 0x002fe200078208ff */
[----:B------:R0:W-:Y:S01]  /*27190*/  STG.E.U16 desc[UR8][R32.64], R16 ;  /* 0x0000001020007986 */ /* 0x0001e2000c101508 */
[----:B------:R-:W-:Y:S02]  /*271a0*/  LEA R103, R3, R19, 0x1 ;  /* 0x0000001303677211 */ /* 0x000fe400078e08ff */
[----:B------:R-:W-:Y:S01]  /*271b0*/  LEA.HI.X.SX32 R35, R111, R2, 0x1, P1 ;  /* 0x000000026f237211 */ /* 0x000fe200008f0eff */
[----:B------:R1:W-:Y:S01]  /*271c0*/  STG.E.U16 desc[UR8][R40.64], R30 ;  /* 0x0000001e28007986 */ /* 0x0003e2000c101508 */
[----:B--2---:R-:W-:-:S02]  /*271d0*/  LEA R36, P1, R113, R160, 0x1 ;  /* 0x000000a071247211 */ /* 0x004fc400078208ff */
[----:B---3--:R-:W-:Y:S01]  /*271e0*/  LEA R38, P2, R121, R160, 0x1 ;  /* 0x000000a079267211 */ /* 0x008fe200078408ff */
[----:B------:R2:W-:Y:S01]  /*271f0*/  STG.E.U16 desc[UR8][R34.64], R0 ;  /* 0x0000000022007986 */ /* 0x0005e2000c101508 */
[----:B------:R-:W-:Y:S02]  /*27200*/  LEA.HI.X.SX32 R37, R113, R2, 0x1, P1 ;  /* 0x0000000271257211 */ /* 0x000fe400008f0eff */
[----:B------:R-:W-:Y:S02]  /*27210*/  LEA R42, P1, R123, R160, 0x1 ;  /* 0x000000a07b2a7211 */ /* 0x000fe400078208ff */
[----:B0-----:R-:W-:Y:S01]  /*27220*/  PRMT R16, R31, 0x7632, R16 ;  /* 0x000076321f107816 */ /* 0x001fe20000000010 */
[----:B------:R0:W-:Y:S01]  /*27230*/  STG.E.U16 desc[UR8][R36.64], R31 ;  /* 0x0000001f24007986 */ /* 0x0001e2000c101508 */
[----:B------:R-:W-:Y:S02]  /*27240*/  LEA.HI.X.SX32 R43, R123, R2, 0x1, P1 ;  /* 0x000000027b2b7211 */ /* 0x000fe400008f0eff */
[----:B-1----:R-:W-:-:S02]  /*27250*/  LEA R40, P1, R125, R160, 0x1 ;  /* 0x000000a07d287211 */ /* 0x002fc400078208ff */
[-C--:B------:R-:W-:Y:S02]  /*27260*/  LEA.HI.X.SX32 R39, R121, R2.reuse, 0x1, P2 ;  /* 0x0000000279277211 */ /* 0x080fe400010f0eff */
[----:B------:R-:W-:Y:S02]  /*27270*/  LEA.HI.X.SX32 R41, R125, R2, 0x1, P1 ;  /* 0x000000027d297211 */ /* 0x000fe400008f0eff */
[----:B------:R-:W-:Y:S01]  /*27280*/  LEA R54, P1, R127, R160, 0x1 ;  /* 0x000000a07f367211 */ /* 0x000fe200078208ff */
[----:B------:R-:W-:Y:S01]  /*27290*/  STG.E.U16 desc[UR8][R38.64], R16 ;  /* 0x0000001026007986 */ /* 0x000fe2000c101508 */
[----:B--2---:R-:W-:Y:S02]  /*272a0*/  PRMT R0, R13, 0x7632, R0 ;  /* 0x000076320d007816 */ /* 0x004fe40000000000 */
[----:B------:R-:W-:Y:S01]  /*272b0*/  LEA.HI.X.SX32 R55, R127, R2, 0x1, P1 ;  /* 0x000000027f377211 */ /* 0x000fe200008f0eff */
[----:B------:R-:W-:Y:S01]  /*272c0*/  STG.E.U16 desc[UR8][R42.64], R12 ;  /* 0x0000000c2a007986 */ /* 0x000fe2000c101508 */
[----:B------:R-:W-:-:S02]  /*272d0*/  LEA R30, P1, R129, R160, 0x1 ;  /* 0x000000a0811e7211 */ /* 0x000fc400078208ff */
[----:B------:R-:W-:Y:S01]  /*272e0*/  LEA R119, R3, R103, 0x1 ;  /* 0x0000006703777211 */ /* 0x000fe200078e08ff */
[----:B------:R-:W-:Y:S01]  /*272f0*/  STG.E.U16 desc[UR8][R40.64], R20 ;  /* 0x0000001428007986 */ /* 0x000fe2000c101508 */
[----:B0-----:R-:W-:Y:S02]  /*27300*/  LEA.HI.X.SX32 R31, R129, R2, 0x1, P1 ;  /* 0x00000002811f7211 */ /* 0x001fe400008f0eff */
[----:B------:R-:W-:Y:S01]  /*27310*/  LEA R58, P1, R131, R160, 0x1 ;  /* 0x000000a0833a7211 */ /* 0x000fe200078208ff */
[----:B------:R0:W-:Y:S01]  /*27320*/  STG.E.U16 desc[UR8][R54.64], R13 ;  /* 0x0000000d36007986 */ /* 0x0001e2000c101508 */
[----:B------:R-:W-:Y:S02]  /*27330*/  LEA R17, R3, R119, 0x1 ;  /* 0x0000007703117211 */ /* 0x000fe400078e08ff */
[----:B------:R-:W-:Y:S01]  /*27340*/  LEA.HI.X.SX32 R59, R131, R2, 0x1, P1 ;  /* 0x00000002833b7211 */ /* 0x000fe200008f0eff */
[----:B------:R-:W-:Y:S01]  /*27350*/  STG.E.U16 desc[UR8][R30.64], R0 ;  /* 0x000000001e007986 */ /* 0x000fe2000c101508 */
[----:B------:R-:W-:-:S02]  /*27360*/  LEA R106, P1, R133, R160, 0x1 ;  /* 0x000000a0856a7211 */ /* 0x000fc400078208ff */
[----:B------:R-:W-:Y:S01]  /*27370*/  LEA R23, R3, R17, 0x1 ;  /* 0x0000001103177211 */ /* 0x000fe200078e08ff */
[----:B------:R-:W-:Y:S01]  /*27380*/  STG.E.U16 desc[UR8][R58.64], R14 ;  /* 0x0000000e3a007986 */ /* 0x000fe2000c101508 */
[----:B------:R-:W-:Y:S02]  /*27390*/  LEA.HI.X.SX32 R107, R133, R2, 0x1, P1 ;  /* 0x00000002856b7211 */ /* 0x000fe400008f0eff */
[C---:B------:R-:W-:Y:S02]  /*273a0*/  LEA R120, P1, R45.reuse, R160, 0x1 ;  /* 0x000000a02d787211 */ /* 0x040fe400078208ff */
[----:B0-----:R-:W-:Y:S02]  /*273b0*/  PRMT R13, R14, 0x7632, R13 ;  /* 0x000076320e0d7816 */ /* 0x001fe4000000000d */
[----:B------:R-:W-:Y:S02]  /*273c0*/  LEA.HI.X.SX32 R121, R45, R2, 0x1, P1 ;  /* 0x000000022d797211 */ /* 0x000fe400008f0eff */
[-C--:B------:R-:W-:Y:S01]  /*273d0*/  LEA R12, P1, R47, R160.reuse, 0x1 ;  /* 0x000000a02f0c7211 */ /* 0x080fe200078208ff */
[----:B------:R0:W-:Y:S01]  /*273e0*/  STG.E.U16 desc[UR8][R106.64], R13 ;  /* 0x0000000d6a007986 */ /* 0x0001e2000c101508 */
[----:B------:R-:W-:-:S02]  /*273f0*/  LEA R124, P2, R53, R160, 0x1 ;  /* 0x000000a0357c7211 */ /* 0x000fc400078408ff */
[----:B------:R-:W-:Y:S01]  /*27400*/  LEA R117, R3, R23, 0x1 ;  /* 0x0000001703757211 */ /* 0x000fe200078e08ff */
[----:B------:R-:W-:Y:S01]  /*27410*/  STG.E.U16 desc[UR8][R120.64], R15 ;  /* 0x0000000f78007986 */ /* 0x000fe2000c101508 */
[----:B------:R-:W-:Y:S02]  /*27420*/  LEA.HI.X.SX32 R125, R53, R2, 0x1, P2 ;  /* 0x00000002357d7211 */ /* 0x000fe400010f0eff */
[----:B------:R-:W-:Y:S02]  /*27430*/  LEA R21, R3, R117, 0x1 ;  /* 0x0000007503157211 */ /* 0x000fe400078e08ff */
[-C--:B------:R-:W-:Y:S02]  /*27440*/  LEA R104, P2, R105, R160.reuse, 0x1 ;  /* 0x000000a069687211 */ /* 0x080fe400078408ff */
[----:B------:R-:W-:Y:S02]  /*27450*/  LEA R68, P3, R119, R160, 0x1 ;  /* 0x000000a077447211 */ /* 0x000fe400078608ff */
[----:B0-----:R-:W-:-:S02]  /*27460*/  LEA.HI.X.SX32 R13, R47, R2, 0x1, P1 ;  /* 0x000000022f0d7211 */ /* 0x001fc400008f0eff */
[----:B------:R-:W-:Y:S02]  /*27470*/  LEA R30, P1, R49, R160, 0x1 ;  /* 0x000000a0311e7211 */ /* 0x000fe400078208ff */
[----:B------:R-:W-:Y:S02]  /*27480*/  LEA R109, R3, R21, 0x1 ;  /* 0x00000015036d7211 */ /* 0x000fe400078e08ff */
[----:B------:R-:W-:Y:S02]  /*27490*/  LEA.HI.X.SX32 R31, R49, R2, 0x1, P1 ;  /* 0x00000002311f7211 */ /* 0x000fe400008f0eff */
[----:B------:R-:W-:Y:S01]  /*274a0*/  LEA R122, P1, R51, R160, 0x1 ;  /* 0x000000a0337a7211 */ /* 0x000fe200078208ff */
[----:B------:R-:W-:Y:S01]  /*274b0*/  IMAD R115, R3, 0x2, R109 ;  /* 0x0000000203737824 */ /* 0x000fe200078e026d */
[-C--:B------:R-:W-:Y:S02]  /*274c0*/  LEA.HI.X.SX32 R105, R105, R2.reuse, 0x1, P2 ;  /* 0x0000000269697211 */ /* 0x080fe400010f0eff */
[----:B------:R-:W-:-:S02]  /*274d0*/  LEA.HI.X.SX32 R123, R51, R2, 0x1, P1 ;  /* 0x00000002337b7211 */ /* 0x000fc400008f0eff */
[-C--:B------:R-:W-:Y:S02]  /*274e0*/  LEA R106, P1, R57, R160.reuse, 0x1 ;  /* 0x000000a0396a7211 */ /* 0x080fe400078208ff */
[----:B------:R-:W-:Y:S02]  /*274f0*/  LEA R164, P2, R103, R160, 0x1 ;  /* 0x000000a067a47211 */ /* 0x000fe400078408ff */
[----:B------:R-:W-:Y:S02]  /*27500*/  LEA.HI.X.SX32 R107, R57, R2, 0x1, P1 ;  /* 0x00000002396b7211 */ /* 0x000fe400008f0eff */
[----:B------:R-:W-:Y:S02]  /*27510*/  LEA R162, P1, R19, R160, 0x1 ;  /* 0x000000a013a27211 */ /* 0x000fe400078208ff */
[-C--:B------:R-:W-:Y:S02]  /*27520*/  LEA.HI.X.SX32 R69, R119, R2.reuse, 0x1, P3 ;  /* 0x0000000277457211 */ /* 0x080fe400018f0eff */
[----:B------:R-:W-:-:S02]  /*27530*/  LEA.HI.X.SX32 R163, R19, R2, 0x1, P1 ;  /* 0x0000000213a37211 */ /* 0x000fc400008f0eff */
[----:B------:R-:W-:Y:S01]  /*27540*/  LEA R94, P3, R117, R160, 0x1 ;  /* 0x000000a0755e7211 */ /* 0x000fe200078608ff */
[----:B------:R-:W-:Y:S01]  /*27550*/  STL.64 [R1+0xf0], R68 ;  /* 0x0000f04401007387 */ /* 0x000fe20000100a00 */
[----:B------:R-:W-:Y:S02]  /*27560*/  LEA.HI.X.SX32 R165, R103, R2, 0x1, P2 ;  /* 0x0000000267a57211 */ /* 0x000fe400010f0eff */
[-C--:B------:R-:W-:Y:S02]  /*27570*/  LEA R10, P1, R17, R160.reuse, 0x1 ;  /* 0x000000a0110a7211 */ /* 0x080fe400078208ff */
[----:B------:R-:W-:Y:S02]  /*27580*/  LEA R8, P2, R23, R160, 0x1 ;  /* 0x000000a017087211 */ /* 0x000fe400078408ff */
[----:B------:R-:W-:Y:S02]  /*27590*/  PRMT R0, R15, 0x7632, R0 ;  /* 0x000076320f007816 */ /* 0x000fe40000000000 */
[----:B------:R-:W-:-:S02]  /*275a0*/  LEA.HI.X.SX32 R95, R117, R2, 0x1, P3 ;  /* 0x00000002755f7211 */ /* 0x000fc400018f0eff */
[-C--:B------:R-:W-:Y:S01]  /*275b0*/  LEA.HI.X.SX32 R11, R17, R2.reuse, 0x1, P1 ;  /* 0x00000002110b7211 */ /* 0x080fe200008f0eff */
[----:B------:R0:W-:Y:S01]  /*275c0*/  STG.E.U16 desc[UR8][R12.64], R0 ;  /* 0x000000000c007986 */ /* 0x0001e2000c101508 */
[----:B------:R-:W-:Y:S02]  /*275d0*/  LEA R25, R3, R115, 0x1 ;  /* 0x0000007303197211 */ /* 0x000fe400078e08ff */
[----:B------:R-:W-:Y:S01]  /*275e0*/  LEA.HI.X.SX32 R9, R23, R2, 0x1, P2 ;  /* 0x0000000217097211 */ /* 0x000fe200010f0eff */
[----:B------:R1:W-:Y:S01]  /*275f0*/  STG.E.U16 desc[UR8][R30.64], R4 ;  /* 0x000000041e007986 */ /* 0x0003e2000c101508 */
[----:B------:R-:W-:-:S03]  /*27600*/  LEA R27, R3, R25, 0x1 ;  /* 0x00000019031b7211 */ /* 0x000fc600078e08ff */
[----:B------:R-:W-:Y:S01]  /*27610*/  STL.64 [R1+0x1020], R94 ;  /* 0x0010205e01007387 */ /* 0x000fe20000100a00 */
[----:B------:R-:W-:-:S03]  /*27620*/  LEA R111, R3, R27, 0x1 ;  /* 0x0000001b036f7211 */ /* 0x000fc600078e08ff */
[----:B------:R2:W-:Y:S01]  /*27630*/  STL.64 [R1+0xe8], R10 ;  /* 0x0000e80a01007387 */ /* 0x0005e20000100a00 */
[----:B------:R-:W-:Y:S02]  /*27640*/  LEA R29, R3, R111, 0x1 ;  /* 0x0000006f031d7211 */ /* 0x000fe400078e08ff */
[----:B0-----:R-:W-:Y:S01]  /*27650*/  PRMT R13, R4, 0x7632, R13 ;  /* 0x00007632040d7816 */ /* 0x001fe2000000000d */
[----:B------:R0:W-:Y:S01]  /*27660*/  STL.64 [R1+0xe0], R8 ;  /* 0x0000e00801007387 */ /* 0x0001e20000100a00 */
[----:B-1----:R-:W-:Y:S02]  /*27670*/  LEA R30, P1, R21, R160, 0x1 ;  /* 0x000000a0151e7211 */ /* 0x002fe400078208ff */
[----:B------:R-:W-:Y:S01]  /*27680*/  LEA R67, R3, R29, 0x1 ;  /* 0x0000001d03437211 */ /* 0x000fe200078e08ff */
[----:B------:R-:W-:Y:S01]  /*27690*/  STG.E.U16 desc[UR8][R122.64], R13 ;  /* 0x0000000d7a007986 */ /* 0x000fe2000c101508 */
[----:B------:R-:W-:Y:S02]  /*276a0*/  LEA.HI.X.SX32 R31, R21, R2, 0x1, P1 ;  /* 0x00000002151f7211 */ /* 0x000fe400008f0eff */
[-C--:B------:R-:W-:Y:S01]  /*276b0*/  LEA R96, P1, R25, R160.reuse, 0x1 ;  /* 0x000000a019607211 */ /* 0x080fe200078208ff */
[----:B------:R-:W-:Y:S01]  /*276c0*/  STG.E.U16 desc[UR8][R124.64], R5 ;  /* 0x000000057c007986 */ /* 0x000fe2000c101508 */
[----:B--2---:R-:W-:-:S02]  /*276d0*/  LEA R10, P2, R109, R160, 0x1 ;  /* 0x000000a06d0a7211 */ /* 0x004fc400078408ff */
[----:B------:R-:W-:Y:S01]  /*276e0*/  LEA.HI.X.SX32 R97, R25, R2, 0x1, P1 ;  /* 0x0000000219617211 */ /* 0x000fe200008f0eff */
[----:B------:R-:W-:Y:S01]  /*276f0*/  STL.64 [R1+0xd0], R30 ;  /* 0x0000d01e01007387 */ /* 0x000fe20000100a00 */
[----:B0-----:R-:W-:Y:S02]  /*27700*/  LEA R8, P3, R115, R160, 0x1 ;  /* 0x000000a073087211 */ /* 0x001fe400078608ff */
[-C--:B------:R-:W-:Y:S02]  /*27710*/  LEA.HI.X.SX32 R11, R109, R2.reuse, 0x1, P2 ;  /* 0x000000026d0b7211 */ /* 0x080fe400010f0eff */
[----:B------:R-:W-:Y:S02]  /*27720*/  LEA.HI.X.SX32 R9, R115, R2, 0x1, P3 ;  /* 0x0000000273097211 */ /* 0x000fe400018f0eff */
[C---:B------:R-:W-:Y:S01]  /*27730*/  LEA R113, R3.reuse, R67, 0x1 ;  /* 0x0000004303717211 */ /* 0x040fe200078e08ff */
[----:B------:R0:W-:Y:S03]  /*27740*/  STL.64 [R1+0xc8], R10 ;  /* 0x0000c80a01007387 */ /* 0x0001e60000100a00 */
[C---:B------:R-:W-:Y:S01]  /*27750*/  LEA R35, R3.reuse, R113, 0x1 ;  /* 0x0000007103237211 */ /* 0x040fe200078e08ff */
[----:B------:R1:W-:Y:S03]  /*27760*/  STL.64 [R1+0xc0], R8 ;  /* 0x0000c00801007387 */ /* 0x0003e60000100a00 */
[C---:B------:R-:W-:Y:S01]  /*27770*/  LEA R33, R3.reuse, R35, 0x1 ;  /* 0x0000002303217211 */ /* 0x040fe200078e08ff */
[----:B------:R-:W-:Y:S03]  /*27780*/  STL.64 [R1+0x1000], R96 ;  /* 0x0010006001007387 */ /* 0x000fe60000100a00 */
[----:B------:R-:W-:-:S02]  /*27790*/  LEA R101, R3, R33, 0x1 ;  /* 0x0000002103657211 */ /* 0x000fc400078e08ff */
[-C--:B0-----:R-:W-:Y:S02]  /*277a0*/  LEA R10, P2, R27, R160.reuse, 0x1 ;  /* 0x000000a01b0a7211 */ /* 0x081fe400078408ff */
[----:B------:R-:W-:Y:S02]  /*277b0*/  LEA R37, R3, R101, 0x1 ;  /* 0x0000006503257211 */ /* 0x000fe400078e08ff */
[----:B-1----:R-:W-:Y:S02]  /*277c0*/  LEA R8, P3, R111, R160, 0x1 ;  /* 0x000000a06f087211 */ /* 0x002fe400078608ff */
[-C--:B------:R-:W-:Y:S02]  /*277d0*/  LEA.HI.X.SX32 R11, R27, R2.reuse, 0x1, P2 ;  /* 0x000000021b0b7211 */ /* 0x080fe400010f0eff */
[----:B------:R-:W-:Y:S02]  /*277e0*/  LEA.HI.X.SX32 R9, R111, R2, 0x1, P3 ;  /* 0x000000026f097211 */ /* 0x000fe400018f0eff */
[----:B------:R-:W-:Y:S01]  /*277f0*/  LEA R98, P2, R67, R160, 0x1 ;  /* 0x000000a043627211 */ /* 0x000fe200078408ff */
[----:B------:R0:W-:Y:S01]  /*27800*/  STL.64 [R1+0xb0], R10 ;  /* 0x0000b00a01007387 */ /* 0x0001e20000100a00 */
[----:B------:R-:W-:-:S02]  /*27810*/  LEA R39, R3, R37, 0x1 ;  /* 0x0000002503277211 */ /* 0x000fc400078e08ff */
[----:B------:R-:W-:Y:S01]  /*27820*/  LEA.HI.X.SX32 R99, R67, R2, 0x1, P2 ;  /* 0x0000000243637211 */ /* 0x000fe200010f0eff */
[----:B------:R1:W-:Y:S01]  /*27830*/  STL.64 [R1+0xa8], R8 ;  /* 0x0000a80801007387 */ /* 0x0003e20000100a00 */
[----:B------:R-:W-:-:S03]  /*27840*/  LEA R65, R3, R39, 0x1 ;  /* 0x0000002703417211 */ /* 0x000fc600078e08ff */
[----:B------:R-:W-:Y:S01]  /*27850*/  STL.64 [R1+0xfe0], R98 ;  /* 0x000fe06201007387 */ /* 0x000fe20000100a00 */
[----:B------:R-:W-:Y:S02]  /*27860*/  LEA R41, R3, R65, 0x1 ;  /* 0x0000004103297211 */ /* 0x000fe400078e08ff */
[-C--:B0-----:R-:W-:Y:S01]  /*27870*/  LEA R10, P1, R29, R160.reuse, 0x1 ;  /* 0x000000a01d0a7211 */ /* 0x081fe200078208ff */
[----:B------:R-:W-:Y:S01]  /*27880*/  STG.E.U16 desc[UR8][R106.64], R7 ;  /* 0x000000076a007986 */ /* 0x000fe2000c101508 */
[----:B------:R-:W-:Y:S02]  /*27890*/  LEA R43, R3, R41, 0x1 ;  /* 0x00000029032b7211 */ /* 0x000fe400078e08ff */
[----:B-1----:R-:W-:Y:S02]  /*278a0*/  LEA R8, P3, R113, R160, 0x1 ;  /* 0x000000a071087211 */ /* 0x002fe400078608ff */
[-C--:B------:R-:W-:Y:S02]  /*278b0*/  LEA.HI.X.SX32 R11, R29, R2.reuse, 0x1, P1 ;  /* 0x000000021d0b7211 */ /* 0x080fe400008f0eff */
[----:B------:R-:W-:-:S02]  /*278c0*/  LEA.HI.X.SX32 R9, R113, R2, 0x1, P3 ;  /* 0x0000000271097211 */ /* 0x000fc400018f0eff */
[----:B------:R-:W-:Y:S01]  /*278d0*/  LEA R66, P1, R35, R160, 0x1 ;  /* 0x000000a023427211 */ /* 0x000fe200078208ff */
[----:B------:R0:W-:Y:S01]  /*278e0*/  STL.64 [R1+0xa0], R10 ;  /* 0x0000a00a01007387 */ /* 0x0001e20000100a00 */
[----:B------:R-:W-:Y:S02]  /*278f0*/  LEA R63, R3, R43, 0x1 ;  /* 0x0000002b033f7211 */ /* 0x000fe400078e08ff */
[----:B------:R-:W-:Y:S01]  /*27900*/  LEA.HI.X.SX32 R67, R35, R2, 0x1, P1 ;  /* 0x0000000223437211 */ /* 0x000fe200008f0eff */
[----:B------:R1:W-:Y:S01]  /*27910*/  STL.64 [R1+0x90], R8 ;  /* 0x0000900801007387 */ /* 0x0003e20000100a00 */
[----:B------:R-:W-:-:S03]  /*27920*/  LEA R45, R3, R63, 0x1 ;  /* 0x0000003f032d7211 */ /* 0x000fc600078e08ff */
[----:B------:R2:W-:Y:S01]  /*27930*/  STL.64 [R1+0x88], R66 ;  /* 0x0000884201007387 */ /* 0x0005e20000100a00 */
[----:B------:R-:W-:Y:S02]  /*27940*/  LEA R47, R3, R45, 0x1 ;  /* 0x0000002d032f7211 */ /* 0x000fe400078e08ff */
[-C--:B0-----:R-:W-:Y:S02]  /*27950*/  LEA R10, P2, R33, R160.reuse, 0x1 ;  /* 0x000000a0210a7211 */ /* 0x081fe400078408ff */
[----:B------:R-:W-:Y:S02]  /*27960*/  LEA R61, R3, R47, 0x1 ;  /* 0x0000002f033d7211 */ /* 0x000fe400078e08ff */
[----:B-1----:R-:W-:Y:S02]  /*27970*/  LEA R8, P3, R101, R160, 0x1 ;  /* 0x000000a065087211 */ /* 0x002fe400078608ff */
[-C--:B------:R-:W-:Y:S01]  /*27980*/  LEA.HI.X.SX32 R11, R33, R2.reuse, 0x1, P2 ;  /* 0x00000002210b7211 */ /* 0x080fe200010f0eff */
[----:B------:R-:W-:Y:S01]  /*27990*/  IMAD R49, R3, 0x2, R61 ;  /* 0x0000000203317824 */ /* 0x000fe200078e023d */
[----:B------:R-:W-:-:S02]  /*279a0*/  LEA.HI.X.SX32 R9, R101, R2, 0x1, P3 ;  /* 0x0000000265097211 */ /* 0x000fc400018f0eff */
[----:B--2---:R-:W-:Y:S01]  /*279b0*/  LEA R66, P1, R37, R160, 0x1 ;  /* 0x000000a025427211 */ /* 0x004fe200078208ff */
[----:B------:R0:W-:Y:S01]  /*279c0*/  STL.64 [R1+0x80], R10 ;  /* 0x0000800a01007387 */ /* 0x0001e20000100a00 */
[----:B------:R-:W-:Y:S02]  /*279d0*/  LEA R51, R3, R49, 0x1 ;  /* 0x0000003103337211 */ /* 0x000fe400078e08ff */
[----:B------:R-:W-:Y:S01]  /*279e0*/  LEA.HI.X.SX32 R67, R37, R2, 0x1, P1 ;  /* 0x0000000225437211 */ /* 0x000fe200008f0eff */
[----:B------:R1:W-:Y:S01]  /*279f0*/  STL.64 [R1+0x78], R8 ;  /* 0x0000780801007387 */ /* 0x0003e20000100a00 */
[----:B------:R-:W-:-:S03]  /*27a00*/  LEA R59, R3, R51, 0x1 ;  /* 0x00000033033b7211 */ /* 0x000fc600078e08ff */
[----:B------:R-:W2:Y:S01]  /*27a10*/  LDL.LU.64 R94, [R1+0xe0] ;  /* 0x0000e000015e7983 */ /* 0x000ea20000300a00 */
[----:B------:R-:W-:Y:S02]  /*27a20*/  LEA R53, R3, R59, 0x1 ;  /* 0x0000003b03357211 */ /* 0x000fe400078e08ff */
[-C--:B0-----:R-:W-:Y:S02]  /*27a30*/  LEA R10, P3, R65, R160.reuse, 0x1 ;  /* 0x000000a0410a7211 */ /* 0x081fe400078608ff */
[----:B------:R-:W-:Y:S02]  /*27a40*/  LEA R55, R3, R53, 0x1 ;  /* 0x0000003503377211 */ /* 0x000fe400078e08ff */
[----:B-1----:R-:W-:Y:S02]  /*27a50*/  LEA R8, P2, R39, R160, 0x1 ;  /* 0x000000a027087211 */ /* 0x002fe400078408ff */
[----:B------:R-:W-:Y:S01]  /*27a60*/  LEA R57, R3, R55, 0x1 ;  /* 0x0000003703397211 */ /* 0x000fe200078e08ff */
[----:B--2---:R0:W-:Y:S01]  /*27a70*/  STL.64 [R1+0x1028], R94 ;  /* 0x0010285e01007387 */ /* 0x0041e20000100a00 */
[----:B------:R-:W-:-:S02]  /*27a80*/  LEA.HI.X.SX32 R9, R39, R2, 0x1, P2 ;  /* 0x0000000227097211 */ /* 0x000fc400010f0eff */
[----:B------:R-:W-:-:S04]  /*27a90*/  LEA R5, R3, R57, 0x1 ;  /* 0x0000003903057211 */ /* 0x000fc800078e08ff */
[----:B------:R-:W-:-:S04]  /*27aa0*/  LEA R13, R3, R5, 0x1 ;  /* 0x00000005030d7211 */ /* 0x000fc800078e08ff */
[C---:B------:R-:W-:Y:S01]  /*27ab0*/  LEA R15, R3.reuse, R13, 0x1 ;  /* 0x0000000d030f7211 */ /* 0x040fe200078e08ff */
[----:B0-----:R-:W2:Y:S03]  /*27ac0*/  LDL.LU.64 R94, [R1+0xe8] ;  /* 0x0000e800015e7983 */ /* 0x001ea60000300a00 */
[C---:B------:R-:W-:Y:S01]  /*27ad0*/  LEA R17, R3.reuse, R15, 0x1 ;  /* 0x0000000f03117211 */ /* 0x040fe200078e08ff */
[----:B------:R-:W-:Y:S03]  /*27ae0*/  STL.64 [R1+0x70], R66 ;  /* 0x0000704201007387 */ /* 0x000fe60000100a00 */
[----:B------:R-:W-:-:S04]  /*27af0*/  LEA R19, R3, R17, 0x1 ;  /* 0x0000001103137211 */ /* 0x000fc800078e08ff */
[----:B------:R-:W-:-:S04]  /*27b00*/  LEA R21, R3, R19, 0x1 ;  /* 0x0000001303157211 */ /* 0x000fc800078e08ff */
[----:B------:R-:W-:-:S04]  /*27b10*/  LEA R23, R3, R21, 0x1 ;  /* 0x0000001503177211 */ /* 0x000fc800078e08ff */
[----:B------:R-:W-:-:S04]  /*27b20*/  LEA R25, R3, R23, 0x1 ;  /* 0x0000001703197211 */ /* 0x000fc800078e08ff */
[----:B------:R-:W-:-:S04]  /*27b30*/  LEA R27, R3, R25, 0x1 ;  /* 0x00000019031b7211 */ /* 0x000fc800078e08ff */
[----:B------:R-:W-:-:S04]  /*27b40*/  LEA R29, R3, R27, 0x1 ;  /* 0x0000001b031d7211 */ /* 0x000fc800078e08ff */
[----:B------:R-:W-:-:S04]  /*27b50*/  LEA R31, R3, R29, 0x1 ;  /* 0x0000001d031f7211 */ /* 0x000fc800078e08ff */
[----:B------:R-:W-:-:S04]  /*27b60*/  LEA R33, R3, R31, 0x1 ;  /* 0x0000001f03217211 */ /* 0x000fc800078e08ff */
[C---:B------:R-:W-:Y:S01]  /*27b70*/  LEA R35, R3.reuse, R33, 0x1 ;  /* 0x0000002103237211 */ /* 0x040fe200078e08ff */
[----:B--2---:R0:W-:Y:S04]  /*27b80*/  STL.64 [R1+0x1030], R94 ;  /* 0x0010305e01007387 */ /* 0x0041e80000100a00 */
[----:B0-----:R-:W2:Y:S04]  /*27b90*/  LDL.LU.64 R94, [R1+0xf0] ;  /* 0x0000f000015e7983 */ /* 0x001ea80000300a00 */
[----:B------:R-:W3:Y:S04]  /*27ba0*/  LDL.LU.64 R96, [R1+0xc0] ;  /* 0x0000c00001607983 */ /* 0x000ee80000300a00 */
[----:B---3--:R0:W-:Y:S04]  /*27bb0*/  STL.64 [R1+0x1008], R96 ;  /* 0x0010086001007387 */ /* 0x0081e80000100a00 */
[----:B0-----:R-:W3:Y:S04]  /*27bc0*/  LDL.LU.64 R96, [R1+0xc8] ;  /* 0x0000c80001607983 */ /* 0x001ee80000300a00 */
[----:B---3--:R0:W-:Y:S04]  /*27bd0*/  STL.64 [R1+0x1010], R96 ;  /* 0x0010106001007387 */ /* 0x0081e80000100a00 */
[----:B0-----:R-:W3:Y:S04]  /*27be0*/  LDL.LU.64 R96, [R1+0xd0] ;  /* 0x0000d00001607983 */ /* 0x001ee80000300a00 */
[----:B------:R-:W4:Y:S04]  /*27bf0*/  LDL.LU.64 R98, [R1+0xa0] ;  /* 0x0000a00001627983 */ /* 0x000f280000300a00 */
[----:B----4-:R0:W-:Y:S04]  /*27c00*/  STL.64 [R1+0xfe8], R98 ;  /* 0x000fe86201007387 */ /* 0x0101e80000100a00 */
[----:B0-----:R-:W4:Y:S01]  /*27c10*/  LDL.LU.64 R98, [R1+0xa8] ;  /* 0x0000a80001627983 */ /* 0x001f220000300a00 */
[----:B------:R-:W-:Y:S01]  /*27c20*/  IMAD R37, R3, 0x2, R35 ;  /* 0x0000000203257824 */ /* 0x000fe200078e0223 */
[----:B------:R-:W-:-:S04]  /*27c30*/  LEA R88, P1, R41, R160, 0x1 ;  /* 0x000000a029587211 */ /* 0x000fc800078208ff */
[----:B------:R-:W-:Y:S02]  /*27c40*/  LEA R39, R3, R37, 0x1 ;  /* 0x0000002503277211 */ /* 0x000fe400078e08ff */
[----:B------:R-:W-:Y:S02]  /*27c50*/  LEA R68, P2, R43, R160, 0x1 ;  /* 0x000000a02b447211 */ /* 0x000fe400078408ff */
[-C--:B------:R-:W-:Y:S02]  /*27c60*/  LEA.HI.X.SX32 R89, R41, R2.reuse, 0x1, P1 ;  /* 0x0000000229597211 */ /* 0x080fe400008f0eff */
[----:B------:R-:W-:Y:S02]  /*27c70*/  LEA R41, R3, R39, 0x1 ;  /* 0x0000002703297211 */ /* 0x000fe400078e08ff */
[----:B------:R-:W-:Y:S02]  /*27c80*/  LEA.HI.X.SX32 R69, R43, R2, 0x1, P2 ;  /* 0x000000022b457211 */ /* 0x000fe400010f0eff */
[----:B------:R-:W-:-:S02]  /*27c90*/  LEA R72, P1, R45, R160, 0x1 ;  /* 0x000000a02d487211 */ /* 0x000fc400078208ff */
[----:B------:R-:W-:Y:S02]  /*27ca0*/  LEA R43, R3, R41, 0x1 ;  /* 0x00000029032b7211 */ /* 0x000fe400078e08ff */
[----:B------:R-:W-:Y:S02]  /*27cb0*/  LEA R90, P2, R47, R160, 0x1 ;  /* 0x000000a02f5a7211 */ /* 0x000fe400078408ff */
[-C--:B------:R-:W-:Y:S02]  /*27cc0*/  LEA.HI.X.SX32 R73, R45, R2.reuse, 0x1, P1 ;  /* 0x000000022d497211 */ /* 0x080fe400008f0eff */
[----:B------:R-:W-:Y:S02]  /*27cd0*/  LEA R45, R3, R43, 0x1 ;  /* 0x0000002b032d7211 */ /* 0x000fe400078e08ff */
[-C--:B------:R-:W-:Y:S02]  /*27ce0*/  LEA.HI.X.SX32 R11, R65, R2.reuse, 0x1, P3 ;  /* 0x00000002410b7211 */ /* 0x080fe400018f0eff */
[----:B------:R-:W-:-:S02]  /*27cf0*/  LEA.HI.X.SX32 R91, R47, R2, 0x1, P2 ;  /* 0x000000022f5b7211 */ /* 0x000fc400010f0eff */
[-C--:B------:R-:W-:Y:S02]  /*27d00*/  LEA R76, P1, R49, R160.reuse, 0x1 ;  /* 0x000000a0314c7211 */ /* 0x080fe400078208ff */
[-C--:B------:R-:W-:Y:S02]  /*27d10*/  LEA R70, P3, R63, R160.reuse, 0x1 ;  /* 0x000000a03f467211 */ /* 0x080fe400078608ff */
[----:B------:R-:W-:Y:S02]  /*27d20*/  LEA R47, R3, R45, 0x1 ;  /* 0x0000002d032f7211 */ /* 0x000fe400078e08ff */
[----:B------:R-:W-:Y:S02]  /*27d30*/  LEA R84, P2, R51, R160, 0x1 ;  /* 0x000000a033547211 */ /* 0x000fe400078408ff */
[-C--:B------:R-:W-:Y:S02]  /*27d40*/  LEA.HI.X.SX32 R77, R49, R2.reuse, 0x1, P1 ;  /* 0x00000002314d7211 */ /* 0x080fe400008f0eff */
[----:B------:R-:W-:-:S02]  /*27d50*/  LEA.HI.X.SX32 R71, R63, R2, 0x1, P3 ;  /* 0x000000023f477211 */ /* 0x000fc400018f0eff */
[----:B------:R-:W-:Y:S02]  /*27d60*/  LEA R49, R3, R47, 0x1 ;  /* 0x0000002f03317211 */ /* 0x000fe400078e08ff */
[----:B------:R-:W-:Y:S02]  /*27d70*/  LEA R74, P3, R61, R160, 0x1 ;  /* 0x000000a03d4a7211 */ /* 0x000fe400078608ff */
[----:B------:R-:W-:Y:S02]  /*27d80*/  LEA.HI.X.SX32 R85, R51, R2, 0x1, P2 ;  /* 0x0000000233557211 */ /* 0x000fe400010f0eff */
[----:B------:R-:W-:Y:S02]  /*27d90*/  LEA R80, P1, R53, R160, 0x1 ;  /* 0x000000a035507211 */ /* 0x000fe400078208ff */
[----:B------:R-:W-:Y:S02]  /*27da0*/  LEA R51, R3, R49, 0x1 ;  /* 0x0000003103337211 */ /* 0x000fe400078e08ff */
[----:B------:R-:W-:-:S02]  /*27db0*/  LEA.HI.X.SX32 R75, R61, R2, 0x1, P3 ;  /* 0x000000023d4b7211 */ /* 0x000fc400018f0eff */
[-C--:B------:R-:W-:Y:S02]  /*27dc0*/  LEA R78, P3, R59, R160.reuse, 0x1 ;  /* 0x000000a03b4e7211 */ /* 0x080fe400078608ff */
[----:B------:R-:W-:Y:S02]  /*27dd0*/  LEA R86, P2, R55, R160, 0x1 ;  /* 0x000000a037567211 */ /* 0x000fe400078408ff */
[-C--:B------:R-:W-:Y:S02]  /*27de0*/  LEA.HI.X.SX32 R81, R53, R2.reuse, 0x1, P1 ;  /* 0x0000000235517211 */ /* 0x080fe400008f0eff */
[----:B------:R-:W-:Y:S02]  /*27df0*/  LEA R53, R3, R51, 0x1 ;  /* 0x0000003303357211 */ /* 0x000fe400078e08ff */
[----:B------:R-:W-:Y:S02]  /*27e00*/  LEA.HI.X.SX32 R79, R59, R2, 0x1, P3 ;  /* 0x000000023b4f7211 */ /* 0x000fe400018f0eff */
[----:B------:R-:W-:-:S02]  /*27e10*/  LEA R82, P3, R57, R160, 0x1 ;  /* 0x000000a039527211 */ /* 0x000fc400078608ff */
[-C--:B------:R-:W-:Y:S02]  /*27e20*/  LEA.HI.X.SX32 R87, R55, R2.reuse, 0x1, P2 ;  /* 0x0000000237577211 */ /* 0x080fe400010f0eff */
[----:B------:R-:W-:Y:S02]  /*27e30*/  LEA R55, R3, R53, 0x1 ;  /* 0x0000003503377211 */ /* 0x000fe400078e08ff */
[----:B------:R-:W-:Y:S02]  /*27e40*/  LEA.HI.X.SX32 R83, R57, R2, 0x1, P3 ;  /* 0x0000000239537211 */ /* 0x000fe400018f0eff */
[----:B------:R-:W-:-:S04]  /*27e50*/  LEA R57, R3, R55, 0x1 ;  /* 0x0000003703397211 */ /* 0x000fc800078e08ff */
[----:B------:R-:W-:-:S04]  /*27e60*/  LEA R59, R3, R57, 0x1 ;  /* 0x00000039033b7211 */ /* 0x000fc800078e08ff */
[----:B------:R-:W-:-:S04]  /*27e70*/  LEA R61, R3, R59, 0x1 ;  /* 0x0000003b033d7211 */ /* 0x000fc800078e08ff */
[----:B------:R-:W-:-:S04]  /*27e80*/  LEA R0, R3, R61, 0x1 ;  /* 0x0000003d03007211 */ /* 0x000fc800078e08ff */
[----:B------:R-:W-:-:S04]  /*27e90*/  LEA R65, R3, R0, 0x1 ;  /* 0x0000000003417211 */ /* 0x000fc800078e08ff */
[----:B------:R-:W-:-:S04]  /*27ea0*/  LEA R67, R3, R65, 0x1 ;  /* 0x0000004103437211 */ /* 0x000fc800078e08ff */
[----:B------:R-:W-:Y:S02]  /*27eb0*/  LEA R101, R3, R67, 0x1 ;  /* 0x0000004303657211 */ /* 0x000fe400078e08ff */
[----:B------:R-:W-:Y:S02]  /*27ec0*/  LEA R14, P3, R15, R160, 0x1 ;  /* 0x000000a00f0e7211 */ /* 0x000fe400078608ff */
[----:B------:R-:W-:Y:S02]  /*27ed0*/  LEA R103, R3, R101, 0x1 ;  /* 0x0000006503677211 */ /* 0x000fe400078e08ff */
[----:B------:R-:W-:Y:S02]  /*27ee0*/  LEA.HI.X.SX32 R15, R15, R2, 0x1, P3 ;  /* 0x000000020f0f7211 */ /* 0x000fe400018f0eff */
[----:B------:R-:W-:Y:S02]  /*27ef0*/  LEA R109, R3, R103, 0x1 ;  /* 0x00000067036d7211 */ /* 0x000fe400078e08ff */
[----:B------:R-:W-:Y:S01]  /*27f00*/  LEA R20, P3, R21, R160, 0x1 ;  /* 0x000000a015147211 */ /* 0x000fe200078608ff */
[----:B----4-:R0:W-:Y:S04]  /*27f10*/  STL.64 [R1+0xff0], R98 ;  /* 0x000ff06201007387 */ /* 0x0101e80000100a00 */
[----:B0-----:R-:W4:Y:S04]  /*27f20*/  LDL.LU.64 R98, [R1+0xb0] ;  /* 0x0000b00001627983 */ /* 0x001f280000300a00 */
[----:B------:R0:W-:Y:S04]  /*27f30*/  STL.64 [R1+0xfd0], R8 ;  /* 0x000fd00801007387 */ /* 0x0001e80000100a00 */
[----:B0-----:R-:W5:Y:S04]  /*27f40*/  LDL.LU.64 R8, [R1+0x90] ;  /* 0x0000900001087983 */ /* 0x001f680000300a00 */
[----:B------:R-:W2:Y:S01]  /*27f50*/  LDL.LU R7, [R1+0x1038] ;  /* 0x0010380001077983 */ /* 0x000ea20000300800 */
[----:B------:R-:W-:Y:S01]  /*27f60*/  IMAD R111, R3, 0x2, R109 ;  /* 0x00000002036f7824 */ /* 0x000fe200078e026d */
[----:B------:R-:W-:-:S02]  /*27f70*/  LEA.HI.X.SX32 R21, R21, R2, 0x1, P3 ;  /* 0x0000000215157211 */ /* 0x000fc400018f0eff */
[----:B------:R-:W-:Y:S02]  /*27f80*/  LEA R26, P3, R27, R160, 0x1 ;  /* 0x000000a01b1a7211 */ /* 0x000fe400078608ff */
[----:B------:R-:W-:Y:S02]  /*27f90*/  LEA R113, R3, R111, 0x1 ;  /* 0x0000006f03717211 */ /* 0x000fe400078e08ff */
[----:B------:R-:W-:Y:S02]  /*27fa0*/  LEA.HI.X.SX32 R27, R27, R2, 0x1, P3 ;  /* 0x000000021b1b7211 */ /* 0x000fe400018f0eff */
[----:B------:R-:W-:Y:S02]  /*27fb0*/  LEA R32, P3, R33, R160, 0x1 ;  /* 0x000000a021207211 */ /* 0x000fe400078608ff */
[----:B------:R-:W-:Y:S02]  /*27fc0*/  LEA R115, R3, R113, 0x1 ;  /* 0x0000007103737211 */ /* 0x000fe400078e08ff */
[----:B------:R-:W-:-:S02]  /*27fd0*/  LEA.HI.X.SX32 R33, R33, R2, 0x1, P3 ;  /* 0x0000000221217211 */ /* 0x000fc400018f0eff */
[-C--:B------:R-:W-:Y:S02]  /*27fe0*/  LEA R38, P3, R39, R160.reuse, 0x1 ;  /* 0x000000a027267211 */ /* 0x080fe400078608ff */
[----:B------:R-:W-:Y:S02]  /*27ff0*/  LEA R117, R3, R115, 0x1 ;  /* 0x0000007303757211 */ /* 0x000fe400078e08ff */
[-C--:B------:R-:W-:Y:S02]  /*28000*/  LEA R4, P1, R5, R160.reuse, 0x1 ;  /* 0x000000a005047211 */ /* 0x080fe400078208ff */
[----:B------:R-:W-:Y:S02]  /*28010*/  LEA R12, P2, R13, R160, 0x1 ;  /* 0x000000a00d0c7211 */ /* 0x000fe400078408ff */
[----:B------:R-:W-:Y:S02]  /*28020*/  LEA.HI.X.SX32 R39, R39, R2, 0x1, P3 ;  /* 0x0000000227277211 */ /* 0x000fe400018f0eff */
[----:B------:R-:W-:-:S02]  /*28030*/  LEA R44, P3, R45, R160, 0x1 ;  /* 0x000000a02d2c7211 */ /* 0x000fc400078608ff */
[----:B------:R-:W-:Y:S02]  /*28040*/  LEA R119, R3, R117, 0x1 ;  /* 0x0000007503777211 */ /* 0x000fe400078e08ff */
[-C--:B------:R-:W-:Y:S02]  /*28050*/  LEA.HI.X.SX32 R5, R5, R2.reuse, 0x1, P1 ;  /* 0x0000000205057211 */ /* 0x080fe400008f0eff */
[----:B------:R-:W-:Y:S02]  /*28060*/  LEA.HI.X.SX32 R13, R13, R2, 0x1, P2 ;  /* 0x000000020d0d7211 */ /* 0x000fe400010f0eff */
[-C--:B------:R-:W-:Y:S02]  /*28070*/  LEA R16, P1, R17, R160.reuse, 0x1 ;  /* 0x000000a011107211 */ /* 0x080fe400078208ff */
[----:B------:R-:W-:Y:S02]  /*28080*/  LEA R18, P2, R19, R160, 0x1 ;  /* 0x000000a013127211 */ /* 0x000fe400078408ff */
[----:B------:R-:W-:-:S02]  /*28090*/  LEA.HI.X.SX32 R45, R45, R2, 0x1, P3 ;  /* 0x000000022d2d7211 */ /* 0x000fc400018f0eff */
[----:B------:R-:W-:Y:S02]  /*280a0*/  LEA R121, R3, R119, 0x1 ;  /* 0x0000007703797211 */ /* 0x000fe400078e08ff */
[----:B------:R-:W-:Y:S02]  /*280b0*/  LEA R50, P3, R51, R160, 0x1 ;  /* 0x000000a033327211 */ /* 0x000fe400078608ff */
[-C--:B------:R-:W-:Y:S02]  /*280c0*/  LEA.HI.X.SX32 R17, R17, R2.reuse, 0x1, P1 ;  /* 0x0000000211117211 */ /* 0x080fe400008f0eff */
[----:B------:R-:W-:Y:S02]  /*280d0*/  LEA.HI.X.SX32 R19, R19, R2, 0x1, P2 ;  /* 0x0000000213137211 */ /* 0x000fe400010f0eff */
[----:B------:R-:W-:Y:S02]  /*280e0*/  LEA R123, R3, R121, 0x1 ;  /* 0x00000079037b7211 */ /* 0x000fe400078e08ff */
[----:B------:R-:W-:-:S02]  /*280f0*/  LEA R22, P1, R23, R160, 0x1 ;  /* 0x000000a017167211 */ /* 0x000fc400078208ff */
[----:B------:R-:W-:Y:S02]  /*28100*/  LEA R24, P2, R25, R160, 0x1 ;  /* 0x000000a019187211 */ /* 0x000fe400078408ff */
[----:B------:R-:W-:Y:S02]  /*28110*/  LEA.HI.X.SX32 R51, R51, R2, 0x1, P3 ;  /* 0x0000000233337211 */ /* 0x000fe400018f0eff */
[----:B------:R-:W-:Y:S02]  /*28120*/  LEA R56, P3, R57, R160, 0x1 ;  /* 0x000000a039387211 */ /* 0x000fe400078608ff */
[----:B------:R-:W-:Y:S02]  /*28130*/  LEA R125, R3, R123, 0x1 ;  /* 0x0000007b037d7211 */ /* 0x000fe400078e08ff */
[-C--:B------:R-:W-:Y:S02]  /*28140*/  LEA.HI.X.SX32 R23, R23, R2.reuse, 0x1, P1 ;  /* 0x0000000217177211 */ /* 0x080fe400008f0eff */
[----:B------:R-:W-:-:S02]  /*28150*/  LEA.HI.X.SX32 R25, R25, R2, 0x1, P2 ;  /* 0x0000000219197211 */ /* 0x000fc400010f0eff */
[-C--:B------:R-:W-:Y:S02]  /*28160*/  LEA R28, P1, R29, R160.reuse, 0x1 ;  /* 0x000000a01d1c7211 */ /* 0x080fe400078208ff */
[----:B------:R-:W-:Y:S02]  /*28170*/  LEA R30, P2, R31, R160, 0x1 ;  /* 0x000000a01f1e7211 */ /* 0x000fe400078408ff */
[----:B------:R-:W-:Y:S02]  /*28180*/  LEA.HI.X.SX32 R57, R57, R2, 0x1, P3 ;  /* 0x0000000239397211 */ /* 0x000fe400018f0eff */
[----:B------:R-:W-:Y:S02]  /*28190*/  LEA R62, P3, R0, R160, 0x1 ;  /* 0x000000a0003e7211 */ /* 0x000fe400078608ff */
[----:B------:R-:W-:Y:S02]  /*281a0*/  LEA R127, R3, R125, 0x1 ;  /* 0x0000007d037f7211 */ /* 0x000fe400078e08ff */
[----:B------:R-:W-:-:S02]  /*281b0*/  LEA.HI.X.SX32 R29, R29, R2, 0x1, P1 ;  /* 0x000000021d1d7211 */ /* 0x000fc400008f0eff */
[----:B------:R-:W-:Y:S02]  /*281c0*/  LEA.HI.X.SX32 R31, R31, R2, 0x1, P2 ;  /* 0x000000021f1f7211 */ /* 0x000fe400010f0eff */
[-C--:B------:R-:W-:Y:S02]  /*281d0*/  LEA R34, P1, R35, R160.reuse, 0x1 ;  /* 0x000000a023227211 */ /* 0x080fe400078208ff */
[----:B------:R-:W-:Y:S02]  /*281e0*/  LEA R36, P2, R37, R160, 0x1 ;  /* 0x000000a025247211 */ /* 0x000fe400078408ff */
[-C--:B------:R-:W-:Y:S02]  /*281f0*/  LEA.HI.X.SX32 R63, R0, R2.reuse, 0x1, P3 ;  /* 0x00000002003f7211 */ /* 0x080fe400018f0eff */
[----:B------:R-:W-:Y:S02]  /*28200*/  LEA R0, R3, R127, 0x1 ;  /* 0x0000007f03007211 */ /* 0x000fe400078e08ff */
[----:B------:R-:W-:-:S02]  /*28210*/  LEA.HI.X.SX32 R35, R35, R2, 0x1, P1 ;  /* 0x0000000223237211 */ /* 0x000fc400008f0eff */
[----:B------:R-:W-:Y:S02]  /*28220*/  LEA.HI.X.SX32 R37, R37, R2, 0x1, P2 ;  /* 0x0000000225257211 */ /* 0x000fe400010f0eff */
[-C--:B------:R-:W-:Y:S02]  /*28230*/  LEA R40, P1, R41, R160.reuse, 0x1 ;  /* 0x000000a029287211 */ /* 0x080fe400078208ff */
[----:B------:R-:W-:Y:S02]  /*28240*/  LEA R42, P2, R43, R160, 0x1 ;  /* 0x000000a02b2a7211 */ /* 0x000fe400078408ff */
[----:B------:R-:W-:Y:S02]  /*28250*/  LEA R131, R3, R0, 0x1 ;  /* 0x0000000003837211 */ /* 0x000fe400078e08ff */
[-C--:B------:R-:W-:Y:S02]  /*28260*/  LEA.HI.X.SX32 R41, R41, R2.reuse, 0x1, P1 ;  /* 0x0000000229297211 */ /* 0x080fe400008f0eff */
[----:B------:R-:W-:-:S02]  /*28270*/  LEA.HI.X.SX32 R43, R43, R2, 0x1, P2 ;  /* 0x000000022b2b7211 */ /* 0x000fc400010f0eff */
[----:B------:R-:W-:Y:S02]  /*28280*/  LEA R133, R3, R131, 0x1 ;  /* 0x0000008303857211 */ /* 0x000fe400078e08ff */
[-C--:B------:R-:W-:Y:S02]  /*28290*/  LEA R46, P1, R47, R160.reuse, 0x1 ;  /* 0x000000a02f2e7211 */ /* 0x080fe400078208ff */
[----:B------:R-:W-:Y:S02]  /*282a0*/  LEA R48, P2, R49, R160, 0x1 ;  /* 0x000000a031307211 */ /* 0x000fe400078408ff */
[----:B------:R-:W-:Y:S02]  /*282b0*/  LEA R135, R3, R133, 0x1 ;  /* 0x0000008503877211 */ /* 0x000fe400078e08ff */
[-C--:B------:R-:W-:Y:S02]  /*282c0*/  LEA.HI.X.SX32 R47, R47, R2.reuse, 0x1, P1 ;  /* 0x000000022f2f7211 */ /* 0x080fe400008f0eff */
[----:B------:R-:W-:-:S02]  /*282d0*/  LEA.HI.X.SX32 R49, R49, R2, 0x1, P2 ;  /* 0x0000000231317211 */ /* 0x000fc400010f0eff */
[-C--:B------:R-:W-:Y:S02]  /*282e0*/  LEA R52, P1, R53, R160.reuse, 0x1 ;  /* 0x000000a035347211 */ /* 0x080fe400078208ff */
[----:B------:R-:W-:Y:S02]  /*282f0*/  LEA R54, P2, R55, R160, 0x1 ;  /* 0x000000a037367211 */ /* 0x000fe400078408ff */
[----:B------:R-:W-:Y:S02]  /*28300*/  LEA R137, R3, R135, 0x1 ;  /* 0x0000008703897211 */ /* 0x000fe400078e08ff */
[-C--:B------:R-:W-:Y:S02]  /*28310*/  LEA.HI.X.SX32 R53, R53, R2.reuse, 0x1, P1 ;  /* 0x0000000235357211 */ /* 0x080fe400008f0eff */
[----:B------:R-:W-:Y:S02]  /*28320*/  LEA.HI.X.SX32 R55, R55, R2, 0x1, P2 ;  /* 0x0000000237377211 */ /* 0x000fe400010f0eff */
[----:B------:R-:W-:-:S02]  /*28330*/  LEA R58, P1, R59, R160, 0x1 ;  /* 0x000000a03b3a7211 */ /* 0x000fc400078208ff */
[----:B------:R-:W-:Y:S02]  /*28340*/  LEA R60, P2, R61, R160, 0x1 ;  /* 0x000000a03d3c7211 */ /* 0x000fe400078408ff */
[----:B------:R-:W-:Y:S02]  /*28350*/  LEA R139, R3, R137, 0x1 ;  /* 0x00000089038b7211 */ /* 0x000fe400078e08ff */
[-C--:B------:R-:W-:Y:S02]  /*28360*/  LEA.HI.X.SX32 R59, R59, R2.reuse, 0x1, P1 ;  /* 0x000000023b3b7211 */ /* 0x080fe400008f0eff */
[----:B------:R-:W-:Y:S02]  /*28370*/  LEA.HI.X.SX32 R61, R61, R2, 0x1, P2 ;  /* 0x000000023d3d7211 */ /* 0x000fe400010f0eff */
[-C--:B------:R-:W-:Y:S02]  /*28380*/  LEA R64, P1, R65, R160.reuse, 0x1 ;  /* 0x000000a041407211 */ /* 0x080fe400078208ff */
[----:B------:R-:W-:-:S02]  /*28390*/  LEA R66, P2, R67, R160, 0x1 ;  /* 0x000000a043427211 */ /* 0x000fc400078408ff */
[----:B------:R-:W-:Y:S02]  /*283a0*/  LEA R100, P3, R101, R160, 0x1 ;  /* 0x000000a065647211 */ /* 0x000fe400078608ff */
[----:B------:R-:W-:Y:S02]  /*283b0*/  LEA R141, R3, R139, 0x1 ;  /* 0x0000008b038d7211 */ /* 0x000fe400078e08ff */
[-C--:B------:R-:W-:Y:S02]  /*283c0*/  LEA.HI.X.SX32 R65, R65, R2.reuse, 0x1, P1 ;  /* 0x0000000241417211 */ /* 0x080fe400008f0eff */
[-C--:B------:R-:W-:Y:S02]  /*283d0*/  LEA.HI.X.SX32 R67, R67, R2.reuse, 0x1, P2 ;  /* 0x0000000243437211 */ /* 0x080fe400010f0eff */
[----:B------:R-:W-:Y:S02]  /*283e0*/  LEA.HI.X.SX32 R101, R101, R2, 0x1, P3 ;  /* 0x0000000265657211 */ /* 0x000fe400018f0eff */
[----:B------:R-:W-:-:S02]  /*283f0*/  LEA R143, R3, R141, 0x1 ;  /* 0x0000008d038f7211 */ /* 0x000fc400078e08ff */
[-C--:B------:R-:W-:Y:S02]  /*28400*/  LEA R102, P1, R103, R160.reuse, 0x1 ;  /* 0x000000a067667211 */ /* 0x080fe400078208ff */
[-C--:B------:R-:W-:Y:S02]  /*28410*/  LEA R108, P2, R109, R160.reuse, 0x1 ;  /* 0x000000a06d6c7211 */ /* 0x080fe400078408ff */
[----:B------:R-:W-:Y:S02]  /*28420*/  LEA R110, P3, R111, R160, 0x1 ;  /* 0x000000a06f6e7211 */ /* 0x000fe400078608ff */
[----:B------:R-:W-:Y:S02]  /*28430*/  LEA R145, R3, R143, 0x1 ;  /* 0x0000008f03917211 */ /* 0x000fe400078e08ff */
[-C--:B------:R-:W-:Y:S02]  /*28440*/  LEA.HI.X.SX32 R103, R103, R2.reuse, 0x1, P1 ;  /* 0x0000000267677211 */ /* 0x080fe400008f0eff */
[----:B------:R-:W-:-:S02]  /*28450*/  LEA.HI.X.SX32 R109, R109, R2, 0x1, P2 ;  /* 0x000000026d6d7211 */ /* 0x000fc400010f0eff */
[----:B------:R-:W-:Y:S02]  /*28460*/  LEA.HI.X.SX32 R111, R111, R2, 0x1, P3 ;  /* 0x000000026f6f7211 */ /* 0x000fe400018f0eff */
[-C--:B------:R-:W-:Y:S02]  /*28470*/  LEA R112, P1, R113, R160.reuse, 0x1 ;  /* 0x000000a071707211 */ /* 0x080fe400078208ff */
[-C--:B------:R-:W-:Y:S02]  /*28480*/  LEA R114, P2, R115, R160.reuse, 0x1 ;  /* 0x000000a073727211 */ /* 0x080fe400078408ff */
[----:B------:R-:W-:Y:S02]  /*28490*/  LEA R116, P3, R117, R160, 0x1 ;  /* 0x000000a075747211 */ /* 0x000fe400078608ff */
[----:B------:R-:W-:Y:S02]  /*284a0*/  LEA R147, R3, R145, 0x1 ;  /* 0x0000009103937211 */ /* 0x000fe400078e08ff */
[----:B------:R-:W-:-:S02]  /*284b0*/  LEA.HI.X.SX32 R113, R113, R2, 0x1, P1 ;  /* 0x0000000271717211 */ /* 0x000fc400008f0eff */
[-C--:B------:R-:W-:Y:S02]  /*284c0*/  LEA.HI.X.SX32 R115, R115, R2.reuse, 0x1, P2 ;  /* 0x0000000273737211 */ /* 0x080fe400010f0eff */
[----:B------:R-:W-:Y:S02]  /*284d0*/  LEA.HI.X.SX32 R117, R117, R2, 0x1, P3 ;  /* 0x0000000275757211 */ /* 0x000fe400018f0eff */
[-C--:B------:R-:W-:Y:S02]  /*284e0*/  LEA R118, P1, R119, R160.reuse, 0x1 ;  /* 0x000000a077767211 */ /* 0x080fe400078208ff */
[-C--:B------:R-:W-:Y:S02]  /*284f0*/  LEA R120, P2, R121, R160.reuse, 0x1 ;  /* 0x000000a079787211 */ /* 0x080fe400078408ff */
[----:B------:R-:W-:Y:S01]  /*28500*/  LEA R122, P3, R123, R160, 0x1 ;  /* 0x000000a07b7a7211 */ /* 0x000fe200078608ff */
[----:B------:R-:W-:Y:S01]  /*28510*/  IMAD R149, R3, 0x2, R147 ;  /* 0x0000000203957824 */ /* 0x000fe200078e0293 */
[----:B------:R-:W-:-:S02]  /*28520*/  LEA.HI.X.SX32 R119, R119, R2, 0x1, P1 ;  /* 0x0000000277777211 */ /* 0x000fc400008f0eff */
[-C--:B------:R-:W-:Y:S02]  /*28530*/  LEA.HI.X.SX32 R121, R121, R2.reuse, 0x1, P2 ;  /* 0x0000000279797211 */ /* 0x080fe400010f0eff */
[----:B------:R-:W-:Y:S02]  /*28540*/  LEA.HI.X.SX32 R123, R123, R2, 0x1, P3 ;  /* 0x000000027b7b7211 */ /* 0x000fe400018f0eff */
[-C--:B------:R-:W-:Y:S02]  /*28550*/  LEA R124, P1, R125, R160.reuse, 0x1 ;  /* 0x000000a07d7c7211 */ /* 0x080fe400078208ff */
[-C--:B------:R-:W-:Y:S02]  /*28560*/  LEA R126, P2, R127, R160.reuse, 0x1 ;  /* 0x000000a07f7e7211 */ /* 0x080fe400078408ff */
[----:B------:R-:W-:Y:S02]  /*28570*/  LEA R128, P3, R0, R160, 0x1 ;  /* 0x000000a000807211 */ /* 0x000fe400078608ff */
[----:B------:R-:W-:-:S02]  /*28580*/  LEA R151, R3, R149, 0x1 ;  /* 0x0000009503977211 */ /* 0x000fc400078e08ff */
[-C--:B------:R-:W-:Y:S02]  /*28590*/  LEA.HI.X.SX32 R125, R125, R2.reuse, 0x1, P1 ;  /* 0x000000027d7d7211 */ /* 0x080fe400008f0eff */
[-C--:B------:R-:W-:Y:S02]  /*285a0*/  LEA.HI.X.SX32 R127, R127, R2.reuse, 0x1, P2 ;  /* 0x000000027f7f7211 */ /* 0x080fe400010f0eff */
[----:B------:R-:W-:Y:S02]  /*285b0*/  LEA.HI.X.SX32 R129, R0, R2, 0x1, P3 ;  /* 0x0000000200817211 */ /* 0x000fe400018f0eff */
[-C--:B------:R-:W-:Y:S02]  /*285c0*/  LEA R130, P1, R131, R160.reuse, 0x1 ;  /* 0x000000a083827211 */ /* 0x080fe400078208ff */
[-C--:B------:R-:W-:Y:S02]  /*285d0*/  LEA R132, P2, R133, R160.reuse, 0x1 ;  /* 0x000000a085847211 */ /* 0x080fe400078408ff */
[----:B------:R-:W-:-:S02]  /*285e0*/  LEA R134, P3, R135, R160, 0x1 ;  /* 0x000000a087867211 */ /* 0x000fc400078608ff */
[----:B------:R-:W-:Y:S02]  /*285f0*/  LEA R0, R3, R151, 0x1 ;  /* 0x0000009703007211 */ /* 0x000fe400078e08ff */
[-C--:B------:R-:W-:Y:S02]  /*28600*/  LEA.HI.X.SX32 R131, R131, R2.reuse, 0x1, P1 ;  /* 0x0000000283837211 */ /* 0x080fe400008f0eff */
        /* <DEDUP_REMOVED lines=26> */
[-C--:B------:R-:W-:Y:S02]  /*287b0*/  LEA R158, P3, R159, R160.reuse, 0x1 ;  /* 0x000000a09f9e7211 */ /* 0x080fe400078608ff */
[----:B------:R-:W-:-:S02]  /*287c0*/  LEA R160, P4, R3, R160, 0x1 ;  /* 0x000000a003a07211 */ /* 0x000fc400078808ff */
[----:B------:R-:W-:Y:S02]  /*287d0*/  PRMT R0, R6, 0x7632, R0 ;  /* 0x0000763206007816 */ /* 0x000fe40000000000 */
[-C--:B------:R-:W-:Y:S02]  /*287e0*/  LEA.HI.X.SX32 R155, R155, R2.reuse, 0x1, P1 ;  /* 0x000000029b9b7211 */ /* 0x080fe400008f0eff */
[-C--:B------:R-:W-:Y:S02]  /*287f0*/  LEA.HI.X.SX32 R157, R157, R2.reuse, 0x1, P2 ;  /* 0x000000029d9d7211 */ /* 0x080fe400010f0eff */
[-C--:B------:R-:W-:Y:S02]  /*28800*/  LEA.HI.X.SX32 R159, R159, R2.reuse, 0x1, P3 ;  /* 0x000000029f9f7211 */ /* 0x080fe400018f0eff */
[----:B------:R-:W-:Y:S01]  /*28810*/  LEA.HI.X.SX32 R161, R3, R2, 0x1, P4 ;  /* 0x0000000203a17211 */ /* 0x000fe200020f0eff */
[----:B------:R-:W-:Y:S04]  /*28820*/  STG.E.U16 desc[UR8][R104.64], R6 ;  /* 0x0000000668007986 */ /* 0x000fe8000c101508 */
[----:B------:R0:W-:Y:S04]  /*28830*/  STG.E.U16 desc[UR8][R162.64], R0 ;  /* 0x00000000a2007986 */ /* 0x0001e8000c101508 */
[----:B0-----:R-:W3:Y:S01]  /*28840*/  LDL.LU R163, [R1+0x10c] ;  /* 0x00010c0001a37983 */ /* 0x001ee20000300800 */
[----:B--2---:R-:W-:-:S03]  /*28850*/  PRMT R2, R7, 0x7632, R2 ;  /* 0x0000763207027816 */ /* 0x004fc60000000002 */
[----:B------:R0:W-:Y:S04]  /*28860*/  STG.E.U16 desc[UR8][R164.64], R7 ;  /* 0x00000007a4007986 */ /* 0x0001e8000c101508 */
[----:B------:R1:W-:Y:S04]  /*28870*/  STG.E.U16 desc[UR8][R94.64], R2 ;  /* 0x000000025e007986 */ /* 0x0003e8000c101508 */
[----:B0-----:R-:W2:Y:S04]  /*28880*/  LDL.LU.64 R164, [R1+0x70] ;  /* 0x0000700001a47983 */ /* 0x001ea80000300a00 */
[----:B-1----:R-:W2:Y:S01]  /*28890*/  LDL.LU.64 R94, [R1+0x1030] ;  /* 0x00103000015e7983 */ /* 0x002ea20000300a00 */
[----:B------:R-:W-:-:S03]  /*288a0*/  PRMT R0, R92, 0x7632, R0 ;  /* 0x000076325c007816 */ /* 0x000fc60000000000 */
[----:B---3--:R-:W0:Y:S04]  /*288b0*/  LDS.128 R104, [R163] ;  /* 0x00000000a3687984 */ /* 0x008e280000000c00 */
[----:B--2---:R1:W-:Y:S04]  /*288c0*/  STG.E.U16 desc[UR8][R94.64], R92 ;  /* 0x0000005c5e007986 */ /* 0x0043e8000c101508 */
[----:B-1----:R-:W2:Y:S01]  /*288d0*/  LDL.LU.64 R94, [R1+0x1028] ;  /* 0x00102800015e7983 */ /* 0x002ea20000300a00 */
[----:B------:R-:W-:-:S03]  /*288e0*/  PRMT R2, R93, 0x7632, R2 ;  /* 0x000076325d027816 */ /* 0x000fc60000000002 */
[----:B--2---:R1:W-:Y:S04]  /*288f0*/  STG.E.U16 desc[UR8][R94.64], R0 ;  /* 0x000000005e007986 */ /* 0x0043e8000c101508 */
[----:B-1----:R-:W2:Y:S04]  /*28900*/  LDL.LU.64 R94, [R1+0x1020] ;  /* 0x00102000015e7983 */ /* 0x002ea80000300a00 */
[----:B--2---:R1:W-:Y:S04]  /*28910*/  STG.E.U16 desc[UR8][R94.64], R93 ;  /* 0x0000005d5e007986 */ /* 0x0043e8000c101508 */
[----:B------:R2:W-:Y:S04]  /*28920*/  STG.E.U16 desc[UR8][R96.64], R2 ;  /* 0x0000000260007986 */ /* 0x0005e8000c101508 */
[----:B-1----:R-:W3:Y:S04]  /*28930*/  LDL.LU.64 R94, [R1+0x1018] ;  /* 0x00101800015e7983 */ /* 0x002ee80000300a00 */
[----:B------:R-:W3:Y:S04]  /*28940*/  LDL.LU.64 R92, [R1+0x78] ;  /* 0x00007800015c7983 */ /* 0x000ee80000300a00 */
[----:B--2---:R-:W3:Y:S04]  /*28950*/  LDL.LU.64 R96, [R1+0x1010] ;  /* 0x0010100001607983 */ /* 0x004ee80000300a00 */
[----:B---3--:R1:W-:Y:S04]  /*28960*/  STG.E.U16 desc[UR8][R96.64], R94 ;  /* 0x0000005e60007986 */ /* 0x0083e8000c101508 */
[----:B-1----:R-:W2:Y:S01]  /*28970*/  LDL.LU.64 R96, [R1+0x1008] ;  /* 0x0010080001607983 */ /* 0x002ea20000300a00 */
[----:B------:R-:W-:-:S05]  /*28980*/  PRMT R0, R94, 0x7632, R0 ;  /* 0x000076325e007816 */ /* 0x000fca0000000000 */
[----:B--2---:R1:W-:Y:S04]  /*28990*/  STG.E.U16 desc[UR8][R96.64], R0 ;  /* 0x0000000060007986 */ /* 0x0043e8000c101508 */
[----:B-1----:R-:W2:Y:S01]  /*289a0*/  LDL.LU.64 R96, [R1+0x1000] ;  /* 0x0010000001607983 */ /* 0x002ea20000300a00 */
[----:B------:R-:W-:-:S03]  /*289b0*/  PRMT R2, R95, 0x7632, R2 ;  /* 0x000076325f027816 */ /* 0x000fc60000000002 */
[----:B--2---:R1:W-:Y:S04]  /*289c0*/  STG.E.U16 desc[UR8][R96.64], R95 ;  /* 0x0000005f60007986 */ /* 0x0043e8000c101508 */
[----:B----4-:R2:W-:Y:S04]  /*289d0*/  STG.E.U16 desc[UR8][R98.64], R2 ;  /* 0x0000000262007986 */ /* 0x0105e8000c101508 */
[----:B-1----:R-:W3:Y:S04]  /*289e0*/  LDL.LU.64 R96, [R1+0xff8] ;  /* 0x000ff80001607983 */ /* 0x002ee80000300a00 */
[----:B------:R-:W4:Y:S04]  /*289f0*/  LDL.LU.64 R94, [R1+0x80] ;  /* 0x00008000015e7983 */ /* 0x000f280000300a00 */
        /* <DEDUP_REMOVED lines=8> */
[----:B-1----:R-:W2:Y:S04]  /*28a80*/  LDL.LU.64 R98, [R1+0xfd8] ;  /* 0x000fd80001627983 */ /* 0x002ea80000300a00 */
[----:B------:R-:W3:Y:S04]  /*28a90*/  LDL.LU.64 R96, [R1+0x88] ;  /* 0x0000880001607983 */ /* 0x000ee80000300a00 */
[----:B-----5:R1:W-:Y:S04]  /*28aa0*/  STG.E.U16 desc[UR8][R8.64], R2 ;  /* 0x0000000208007986 */ /* 0x0203e8000c101508 */
[----:B-1----:R-:W5:Y:S01]  /*28ab0*/  LDL.LU.64 R8, [R1+0xfd0] ;  /* 0x000fd00001087983 */ /* 0x002f620000300a00 */
[----:B--2---:R-:W-:-:S02]  /*28ac0*/  PRMT R0, R98, 0x7632, R0 ;  /* 0x0000763262007816 */ /* 0x004fc40000000000 */
[----:B------:R-:W-:Y:S01]  /*28ad0*/  PRMT R2, R99, 0x7632, R2 ;  /* 0x0000763263027816 */ /* 0x000fe20000000002 */
[----:B---3--:R-:W-:Y:S04]  /*28ae0*/  STG.E.U16 desc[UR8][R96.64], R98 ;  /* 0x0000006260007986 */ /* 0x008fe8000c101508 */
[----:B----4-:R0:W-:Y:S04]  /*28af0*/  STG.E.U16 desc[UR8][R94.64], R0 ;  /* 0x000000005e007986 */ /* 0x0101e8000c101508 */
[----:B------:R-:W-:Y:S04]  /*28b00*/  STG.E.U16 desc[UR8][R92.64], R99 ;  /* 0x000000635c007986 */ /* 0x000fe8000c101508 */
[----:B------:R1:W-:Y:S01]  /*28b10*/  STG.E.U16 desc[UR8][R164.64], R2 ;  /* 0x00000002a4007986 */ /* 0x0003e2000c101508 */
[----:B0-----:R-:W-:-:S03]  /*28b20*/  PRMT R0, R104, 0x7632, R0 ;  /* 0x0000763268007816 */ /* 0x001fc60000000000 */
[----:B-----5:R0:W-:Y:S04]  /*28b30*/  STG.E.U16 desc[UR8][R8.64], R104 ;  /* 0x0000006808007986 */ /* 0x0201e8000c101508 */
[----:B------:R2:W-:Y:S01]  /*28b40*/  STG.E.U16 desc[UR8][R10.64], R0 ;  /* 0x000000000a007986 */ /* 0x0005e2000c101508 */
[----:B-1----:R-:W-:-:S03]  /*28b50*/  PRMT R2, R105, 0x7632, R2 ;  /* 0x0000763269027816 */ /* 0x002fc60000000002 */
[----:B------:R1:W-:Y:S04]  /*28b60*/  STG.E.U16 desc[UR8][R88.64], R105 ;  /* 0x0000006958007986 */ /* 0x0003e8000c101508 */
[----:B0-----:R-:W3:Y:S04]  /*28b70*/  LDL.LU.64 R8, [R1+0xfc8] ;  /* 0x000fc80001087983 */ /* 0x001ee80000300a00 */
[----:B--2---:R-:W2:Y:S01]  /*28b80*/  LDL.LU.64 R10, [R1+0xfc0] ;  /* 0x000fc000010a7983 */ /* 0x004ea20000300a00 */
[----:B------:R-:W-:-:S03]  /*28b90*/  PRMT R0, R106, 0x7632, R0 ;  /* 0x000076326a007816 */ /* 0x000fc60000000000 */
[----:B-1----:R-:W4:Y:S04]  /*28ba0*/  LDL.LU.64 R88, [R1+0xfb8] ;  /* 0x000fb80001587983 */ /* 0x002f280000300a00 */
[----:B------:R0:W-:Y:S04]  /*28bb0*/  STG.E.U16 desc[UR8][R68.64], R2 ;  /* 0x0000000244007986 */ /* 0x0001e8000c101508 */
[----:B------:R1:W-:Y:S04]  /*28bc0*/  STG.E.U16 desc[UR8][R70.64], R106 ;  /* 0x0000006a46007986 */ /* 0x0003e8000c101508 */
[----:B------:R5:W-:Y:S04]  /*28bd0*/  STG.E.U16 desc[UR8][R72.64], R0 ;  /* 0x0000000048007986 */ /* 0x000be8000c101508 */
[----:B0-----:R-:W2:Y:S04]  /*28be0*/  LDL.LU.64 R68, [R1+0xfb0] ;  /* 0x000fb00001447983 */ /* 0x001ea80000300a00 */
[----:B-1----:R-:W2:Y:S04]  /*28bf0*/  LDL.LU.64 R70, [R1+0xfa8] ;  /* 0x000fa80001467983 */ /* 0x002ea80000300a00 */
[----:B-----5:R-:W5:Y:S04]  /*28c00*/  LDL.LU.64 R72, [R1+0xfa0] ;  /* 0x000fa00001487983 */ /* 0x020f680000300a00 */
[----:B------:R0:W-:Y:S04]  /*28c10*/  STG.E.U16 desc[UR8][R90.64], R107 ;  /* 0x0000006b5a007986 */ /* 0x0001e8000c101508 */
[----:B0-----:R-:W2:Y:S01]  /*28c20*/  LDL.LU.64 R90, [R1+0xf98] ;  /* 0x000f9800015a7983 */ /* 0x001ea20000300a00 */
[----:B------:R-:W-:-:S05]  /*28c30*/  PRMT R0, R107, 0x7632, R0 ;  /* 0x000076326b007816 */ /* 0x000fca0000000000 */
[----:B------:R0:W-:Y:S04]  /*28c40*/  STG.E.U16 desc[UR8][R74.64], R0 ;  /* 0x000000004a007986 */ /* 0x0001e8000c101508 */
[----:B0-----:R-:W3:Y:S01]  /*28c50*/  LDL.LU.64 R74, [R1+0xf90] ;  /* 0x000f9000014a7983 */ /* 0x001ee20000300a00 */
[----:B----4-:R-:W-:-:S03]  /*28c60*/  PRMT R2, R88, 0x7632, R2 ;  /* 0x0000763258027816 */ /* 0x010fc60000000002 */
[----:B------:R0:W-:Y:S01]  /*28c70*/  STG.E.U16 desc[UR8][R76.64], R88 ;  /* 0x000000584c007986 */ /* 0x0001e2000c101508 */
[----:B------:R-:W-:-:S03]  /*28c80*/  PRMT R3, R89, 0x7632, R3 ;  /* 0x0000763259037816 */ /* 0x000fc60000000003 */
[----:B------:R1:W-:Y:S04]  /*28c90*/  STG.E.U16 desc[UR8][R84.64], R2 ;  /* 0x0000000254007986 */ /* 0x0003e8000c101508 */
[----:B------:R4:W-:Y:S04]  /*28ca0*/  STG.E.U16 desc[UR8][R78.64], R89 ;  /* 0x000000594e007986 */ /* 0x0009e8000c101508 */
[----:B0-----:R-:W3:Y:S04]  /*28cb0*/  LDL.LU.64 R76, [R1+0xf88] ;  /* 0x000f8800014c7983 */ /* 0x001ee80000300a00 */
[----:B-1----:R-:W3:Y:S04]  /*28cc0*/  LDL.LU.64 R84, [R1+0xf80] ;  /* 0x000f800001547983 */ /* 0x002ee80000300a00 */
[----:B----4-:R-:W4:Y:S04]  /*28cd0*/  LDL.LU.64 R78, [R1+0xf78] ;  /* 0x000f7800014e7983 */ /* 0x010f280000300a00 */
[----:B------:R0:W-:Y:S04]  /*28ce0*/  STG.E.U16 desc[UR8][R80.64], R3 ;  /* 0x0000000350007986 */ /* 0x0001e8000c101508 */
[----:B0-----:R-:W4:Y:S04]  /*28cf0*/  LDL.LU.64 R80, [R1+0xf70] ;  /* 0x000f700001507983 */ /* 0x001f280000300a00 */
[----:B--2---:R0:W-:Y:S04]  /*28d00*/  STG.E.U16 desc[UR8][R86.64], R90 ;  /* 0x0000005a56007986 */ /* 0x0041e8000c101508 */
[----:B0-----:R-:W2:Y:S01]  /*28d10*/  LDL.LU.64 R86, [R1+0xf68] ;  /* 0x000f680001567983 */ /* 0x001ea20000300a00 */
[----:B------:R-:W-:-:S05]  /*28d20*/  PRMT R6, R90, 0x7632, R6 ;  /* 0x000076325a067816 */ /* 0x000fca0000000006 */
[----:B------:R0:W-:Y:S04]  /*28d30*/  STG.E.U16 desc[UR8][R82.64], R6 ;  /* 0x0000000652007986 */ /* 0x0001e8000c101508 */
[----:B0-----:R-:W5:Y:S04]  /*28d40*/  LDL.LU.64 R82, [R1+0xf60] ;  /* 0x000f600001527983 */ /* 0x001f680000300a00 */
[----:B------:R-:W5:Y:S04]  /*28d50*/  LDL.LU R164, [R1+0x108] ;  /* 0x0001080001a47983 */ /* 0x000f680000300800 */
[----:B------:R-:W5:Y:S01]  /*28d60*/  LDL.LU R165, [R1+0x104] ;  /* 0x0001040001a57983 */ /* 0x000f620000300800 */
[----:B------:R-:W-:-:S03]  /*28d70*/  PRMT R7, R91, 0x7632, R7 ;  /* 0x000076325b077816 */ /* 0x000fc60000000007 */
[----:B------:R4:W-:Y:S04]  /*28d80*/  STG.E.U16 desc[UR8][R4.64], R91 ;  /* 0x0000005b04007986 */ /* 0x0009e8000c101508 */
[----:B------:R-:W-:Y:S01]  /*28d90*/  STG.E.U16 desc[UR8][R12.64], R7 ;  /* 0x000000070c007986 */ /* 0x000fe2000c101508 */
[----:B---3--:R-:W-:Y:S02]  /*28da0*/  PRMT R0, R84, 0x7632, R0 ;  /* 0x0000763254007816 */ /* 0x008fe40000000000 */
[----:B------:R-:W-:Y:S01]  /*28db0*/  PRMT R2, R85, 0x7632, R2 ;  /* 0x0000763255027816 */ /* 0x000fe20000000002 */
[----:B------:R-:W-:Y:S04]  /*28dc0*/  STG.E.U16 desc[UR8][R14.64], R84 ;  /* 0x000000540e007986 */ /* 0x000fe8000c101508 */
[----:B------:R-:W-:Y:S04]  /*28dd0*/  STG.E.U16 desc[UR8][R16.64], R0 ;  /* 0x0000000010007986 */ /* 0x000fe8000c101508 */
[----:B------:R-:W-:Y:S04]  /*28de0*/  STG.E.U16 desc[UR8][R18.64], R85 ;  /* 0x0000005512007986 */ /* 0x000fe8000c101508 */
[----:B------:R-:W-:Y:S01]  /*28df0*/  STG.E.U16 desc[UR8][R20.64], R2 ;  /* 0x0000000214007986 */ /* 0x000fe2000c101508 */
[----:B----4-:R-:W-:-:S02]  /*28e00*/  PRMT R5, R80, 0x7632, R5 ;  /* 0x0000763250057816 */ /* 0x010fc40000000005 */
[----:B--2---:R-:W-:Y:S02]  /*28e10*/  PRMT R3, R86, 0x7632, R3 ;  /* 0x0000763256037816 */ /* 0x004fe40000000003 */
[----:B------:R-:W-:Y:S01]  /*28e20*/  PRMT R4, R87, 0x7632, R4 ;  /* 0x0000763257047816 */ /* 0x000fe20000000004 */
[----:B------:R-:W-:Y:S04]  /*28e30*/  STG.E.U16 desc[UR8][R22.64], R86 ;  /* 0x0000005616007986 */ /* 0x000fe8000c101508 */
[----:B------:R-:W-:Y:S04]  /*28e40*/  STG.E.U16 desc[UR8][R24.64], R3 ;  /* 0x0000000318007986 */ /* 0x000fe8000c101508 */
[----:B------:R-:W-:Y:S04]  /*28e50*/  STG.E.U16 desc[UR8][R26.64], R87 ;  /* 0x000000571a007986 */ /* 0x000fe8000c101508 */
[----:B------:R-:W-:Y:S04]  /*28e60*/  STG.E.U16 desc[UR8][R28.64], R4 ;  /* 0x000000041c007986 */ /* 0x000fe8000c101508 */
[----:B------:R-:W-:Y:S04]  /*28e70*/  STG.E.U16 desc[UR8][R30.64], R80 ;  /* 0x000000501e007986 */ /* 0x000fe8000c101508 */
[----:B------:R-:W-:Y:S04]  /*28e80*/  STG.E.U16 desc[UR8][R32.64], R5 ;  /* 0x0000000520007986 */ /* 0x000fe8000c101508 */
[----:B------:R0:W1:Y:S04]  /*28e90*/  LDS.128 R4, [R163+0x800] ;  /* 0x00080000a3047984 */ /* 0x0000680000000c00 */
[----:B0-----:R-:W2:Y:S01]  /*28ea0*/  LDL.LU R163, [R1+0x814] ;  /* 0x0008140001a37983 */ /* 0x001ea20000300800 */
[----:B------:R-:W-:-:S02]  /*28eb0*/  PRMT R18, R81, 0x7632, R18 ;  /* 0x0000763251127816 */ /* 0x000fc40000000012 */
[----:B-----5:R-:W-:Y:S01]  /*28ec0*/  PRMT R20, R82, 0x7632, R20 ;  /* 0x0000763252147816 */ /* 0x020fe20000000014 */
[----:B------:R-:W-:Y:S01]  /*28ed0*/  STG.E.U16 desc[UR8][R34.64], R81 ;  /* 0x0000005122007986 */ /* 0x000fe2000c101508 */
[----:B------:R-:W-:Y:S02]  /*28ee0*/  PRMT R22, R83, 0x7632, R22 ;  /* 0x0000763253167816 */ /* 0x000fe40000000016 */
[----:B------:R-:W-:Y:S01]  /*28ef0*/  PRMT R24, R76, 0x7632, R24 ;  /* 0x000076324c187816 */ /* 0x000fe20000000018 */
[----:B------:R-:W-:Y:S01]  /*28f00*/  STG.E.U16 desc[UR8][R36.64], R18 ;  /* 0x0000001224007986 */ /* 0x000fe2000c101508 */
[----:B------:R-:W-:-:S03]  /*28f10*/  PRMT R26, R77, 0x7632, R26 ;  /* 0x000076324d1a7816 */ /* 0x000fc6000000001a */
[----:B------:R-:W-:Y:S01]  /*28f20*/  STG.E.U16 desc[UR8][R38.64], R82 ;  /* 0x0000005226007986 */ /* 0x000fe2000c101508 */
[----:B------:R-:W-:-:S03]  /*28f30*/  PRMT R28, R78, 0x7632, R28 ;  /* 0x000076324e1c7816 */ /* 0x000fc6000000001c */
[----:B------:R-:W-:Y:S04]  /*28f40*/  STG.E.U16 desc[UR8][R40.64], R20 ;  /* 0x0000001428007986 */ /* 0x000fe8000c101508 */
[----:B------:R-:W-:Y:S01]  /*28f50*/  STG.E.U16 desc[UR8][R42.64], R83 ;  /* 0x000000532a007986 */ /* 0x000fe2000c101508 */
[----:B------:R-:W-:-:S03]  /*28f60*/  PRMT R30, R79, 0x7632, R30 ;  /* 0x000076324f1e7816 */ /* 0x000fc6000000001e */
[----:B------:R-:W-:Y:S04]  /*28f70*/  STG.E.U16 desc[UR8][R44.64], R22 ;  /* 0x000000162c007986 */ /* 0x000fe8000c101508 */
[----:B------:R-:W-:Y:S01]  /*28f80*/  STG.E.U16 desc[UR8][R46.64], R76 ;  /* 0x0000004c2e007986 */ /* 0x000fe2000c101508 */
[----:B------:R-:W-:-:S03]  /*28f90*/  PRMT R32, R72, 0x7632, R32 ;  /* 0x0000763248207816 */ /* 0x000fc60000000020 */
[----:B------:R-:W-:Y:S04]  /*28fa0*/  STG.E.U16 desc[UR8][R48.64], R24 ;  /* 0x0000001830007986 */ /* 0x000fe8000c101508 */
[----:B------:R0:W-:Y:S04]  /*28fb0*/  STG.E.U16 desc[UR8][R50.64], R77 ;  /* 0x0000004d32007986 */ /* 0x0001e8000c101508 */
[----:B------:R-:W-:Y:S04]  /*28fc0*/  STG.E.U16 desc[UR8][R52.64], R26 ;  /* 0x0000001a34007986 */ /* 0x000fe8000c101508 */
[----:B------:R-:W-:Y:S01]  /*28fd0*/  STG.E.U16 desc[UR8][R54.64], R78 ;  /* 0x0000004e36007986 */ /* 0x000fe2000c101508 */
[----:B------:R-:W-:-:S03]  /*28fe0*/  PRMT R0, R74, 0x7632, R0 ;  /* 0x000076324a007816 */ /* 0x000fc60000000000 */
[----:B------:R3:W-:Y:S01]  /*28ff0*/  STG.E.U16 desc[UR8][R56.64], R28 ;  /* 0x0000001c38007986 */ /* 0x0007e2000c101508 */
[----:B0-----:R-:W-:-:S03]  /*29000*/  PRMT R50, R73, 0x7632, R50 ;  /* 0x0000763249327816 */ /* 0x001fc60000000032 */
[----:B------:R0:W-:Y:S04]  /*29010*/  STG.E.U16 desc[UR8][R58.64], R79 ;  /* 0x0000004f3a007986 */ /* 0x0001e8000c101508 */
[----:B------:R4:W-:Y:S04]  /*29020*/  STG.E.U16 desc[UR8][R60.64], R30 ;  /* 0x0000001e3c007986 */ /* 0x0009e8000c101508 */
[----:B------:R5:W-:Y:S01]  /*29030*/  STG.E.U16 desc[UR8][R62.64], R72 ;  /* 0x000000483e007986 */ /* 0x000be2000c101508 */
[----:B---3--:R-:W-:-:S03]  /*29040*/  PRMT R56, R75, 0x7632, R56 ;  /* 0x000076324b387816 */ /* 0x008fc60000000038 */
[----:B------:R3:W-:Y:S01]  /*29050*/  STG.E.U16 desc[UR8][R64.64], R32 ;  /* 0x0000002040007986 */ /* 0x0007e2000c101508 */
[----:B0-----:R-:W-:-:S03]  /*29060*/  PRMT R58, R68, 0x7632, R58 ;  /* 0x00007632443a7816 */ /* 0x001fc6000000003a */
[----:B------:R0:W-:Y:S01]  /*29070*/  STG.E.U16 desc[UR8][R66.64], R73 ;  /* 0x0000004942007986 */ /* 0x0001e2000c101508 */
[----:B----4-:R-:W-:-:S03]  /*29080*/  PRMT R60, R69, 0x7632, R60 ;  /* 0x00007632453c7816 */ /* 0x010fc6000000003c */
[----:B------:R-:W-:Y:S04]  /*29090*/  STG.E.U16 desc[UR8][R100.64], R50 ;  /* 0x0000003264007986 */ /* 0x000fe8000c101508 */
[----:B------:R-:W-:Y:S01]  /*290a0*/  STG.E.U16 desc[UR8][R102.64], R74 ;  /* 0x0000004a66007986 */ /* 0x000fe2000c101508 */
[----:B-----5:R-:W-:-:S03]  /*290b0*/  PRMT R62, R70, 0x7632, R62 ;  /* 0x00007632463e7816 */ /* 0x020fc6000000003e */
[----:B------:R-:W-:Y:S04]  /*290c0*/  STG.E.U16 desc[UR8][R108.64], R0 ;  /* 0x000000006c007986 */ /* 0x000fe8000c101508 */
[----:B------:R-:W-:Y:S01]  /*290d0*/  STG.E.U16 desc[UR8][R110.64], R75 ;  /* 0x0000004b6e007986 */ /* 0x000fe2000c101508 */
[----:B---3--:R-:W-:-:S03]  /*290e0*/  PRMT R64, R71, 0x7632, R64 ;  /* 0x0000763247407816 */ /* 0x008fc60000000040 */
[----:B------:R-:W-:Y:S04]  /*290f0*/  STG.E.U16 desc[UR8][R112.64], R56 ;  /* 0x0000003870007986 */ /* 0x000fe8000c101508 */
[----:B------:R3:W-:Y:S01]  /*29100*/  STG.E.U16 desc[UR8][R114.64], R68 ;  /* 0x0000004472007986 */ /* 0x0007e2000c101508 */
[----:B0-----:R-:W-:-:S03]  /*29110*/  PRMT R66, R8, 0x7632, R66 ;  /* 0x0000763208427816 */ /* 0x001fc60000000042 */
[----:B------:R-:W-:Y:S04]  /*29120*/  STG.E.U16 desc[UR8][R116.64], R58 ;  /* 0x0000003a74007986 */ /* 0x000fe8000c101508 */
[----:B------:R-:W-:Y:S04]  /*29130*/  STG.E.U16 desc[UR8][R118.64], R69 ;  /* 0x0000004576007986 */ /* 0x000fe8000c101508 */
[----:B------:R-:W-:Y:S01]  /*29140*/  STG.E.U16 desc[UR8][R120.64], R60 ;  /* 0x0000003c78007986 */ /* 0x000fe2000c101508 */
[----:B---3--:R-:W-:-:S03]  /*29150*/  PRMT R68, R9, 0x7632, R68 ;  /* 0x0000763209447816 */ /* 0x008fc60000000044 */
[----:B------:R-:W-:Y:S01]  /*29160*/  STG.E.U16 desc[UR8][R122.64], R70 ;  /* 0x000000467a007986 */ /* 0x000fe2000c101508 */
[----:B------:R-:W-:-:S03]  /*29170*/  PRMT R0, R10, 0x7632, R0 ;  /* 0x000076320a007816 */ /* 0x000fc60000000000 */
[----:B------:R-:W-:Y:S04]  /*29180*/  STG.E.U16 desc[UR8][R124.64], R62 ;  /* 0x0000003e7c007986 */ /* 0x000fe8000c101508 */
[----:B------:R-:W-:Y:S01]  /*29190*/  STG.E.U16 desc[UR8][R126.64], R71 ;  /* 0x000000477e007986 */ /* 0x000fe2000c101508 */
[----:B------:R-:W-:-:S03]  /*291a0*/  PRMT R72, R11, 0x7632, R72 ;  /* 0x000076320b487816 */ /* 0x000fc60000000048 */
[----:B------:R-:W-:Y:S04]  /*291b0*/  STG.E.U16 desc[UR8][R128.64], R64 ;  /* 0x0000004080007986 */ /* 0x000fe8000c101508 */
[----:B------:R-:W-:Y:S01]  /*291c0*/  STG.E.U16 desc[UR8][R130.64], R8 ;  /* 0x0000000882007986 */ /* 0x000fe2000c101508 */
[----:B-1----:R-:W-:-:S03]  /*291d0*/  PRMT R74, R4, 0x7632, R74 ;  /* 0x00007632044a7816 */ /* 0x002fc6000000004a */
[----:B------:R-:W-:Y:S04]  /*291e0*/  STG.E.U16 desc[UR8][R132.64], R66 ;  /* 0x0000004284007986 */ /* 0x000fe8000c101508 */
[----:B------:R-:W-:Y:S01]  /*291f0*/  STG.E.U16 desc[UR8][R134.64], R9 ;  /* 0x0000000986007986 */ /* 0x000fe2000c101508 */
[----:B------:R-:W-:-:S03]  /*29200*/  PRMT R76, R5, 0x7632, R76 ;  /* 0x00007632054c7816 */ /* 0x000fc6000000004c */
[----:B------:R-:W-:Y:S04]  /*29210*/  STG.E.U16 desc[UR8][R136.64], R68 ;  /* 0x0000004488007986 */ /* 0x000fe8000c101508 */
[----:B------:R-:W-:Y:S01]  /*29220*/  STG.E.U16 desc[UR8][R138.64], R10 ;  /* 0x0000000a8a007986 */ /* 0x000fe2000c101508 */
[----:B------:R-:W-:-:S03]  /*29230*/  PRMT R78, R6, 0x7632, R78 ;  /* 0x00007632064e7816 */ /* 0x000fc6000000004e */
[----:B------:R-:W-:Y:S04]  /*29240*/  STG.E.U16 desc[UR8][R140.64], R0 ;  /* 0x000000008c007986 */ /* 0x000fe8000c101508 */
[----:B------:R0:W-:Y:S01]  /*29250*/  STG.E.U16 desc[UR8][R142.64], R11 ;  /* 0x0000000b8e007986 */ /* 0x0001e2000c101508 */
[----:B------:R-:W-:-:S03]  /*29260*/  PRMT R80, R7, 0x7632, R80 ;  /* 0x0000763207507816 */ /* 0x000fc60000000050 */
[----:B------:R-:W-:Y:S04]  /*29270*/  STG.E.U16 desc[UR8][R144.64], R72 ;  /* 0x0000004890007986 */ /* 0x000fe8000c101508 */
[----:B------:R-:W-:Y:S04]  /*29280*/  STG.E.U16 desc[UR8][R146.64], R4 ;  /* 0x0000000492007986 */ /* 0x000fe8000c101508 */
[----:B------:R-:W-:Y:S01]  /*29290*/  STG.E.U16 desc[UR8][R148.64], R74 ;  /* 0x0000004a94007986 */ /* 0x000fe2000c101508 */
[----:B0-----:R-:W0:Y:S01]  /*292a0*/  LDC.64 R10, c[0x0][0x3a0] ;  /* 0x0000e800ff0a7b82 */ /* 0x001e220000000a00 */
[----:B------:R-:W1:Y:S02]  /*292b0*/  S2R R92, SR_TID.X ;  /* 0x00000000005c7919 */ /* 0x000e640000002100 */
[----:B------:R-:W-:Y:S04]  /*292c0*/  STG.E.U16 desc[UR8][R150.64], R5 ;  /* 0x0000000596007986 */ /* 0x000fe8000c101508 */
[----:B------:R-:W-:Y:S04]  /*292d0*/  STG.E.U16 desc[UR8][R152.64], R76 ;  /* 0x0000004c98007986 */ /* 0x000fe8000c101508 */
[----:B------:R-:W-:Y:S04]  /*292e0*/  STG.E.U16 desc[UR8][R154.64], R6 ;  /* 0x000000069a007986 */ /* 0x000fe8000c101508 */
[----:B------:R-:W-:Y:S04]  /*292f0*/  STG.E.U16 desc[UR8][R156.64], R78 ;  /* 0x0000004e9c007986 */ /* 0x000fe8000c101508 */
[----:B------:R-:W-:Y:S04]  /*29300*/  STG.E.U16 desc[UR8][R158.64], R7 ;  /* 0x000000079e007986 */ /* 0x000fe8000c101508 */
[----:B------:R-:W-:Y:S01]  /*29310*/  STG.E.U16 desc[UR8][R160.64], R80 ;  /* 0x00000050a0007986 */ /* 0x000fe2000c101508 */
[----:B------:R-:W-:Y:S01]  /*29320*/  BAR.SYNC.DEFER_BLOCKING 0x0 ;  /* 0x0000000000007b1d */ /* 0x000fe20000010000 */
[----:B-1----:R-:W-:-:S04]  /*29330*/  SHF.R.U32.HI R162, RZ, 0x2, R92 ;  /* 0x00000002ffa27819 */ /* 0x002fc8000001165c */
[----:B------:R-:W-:-:S04]  /*29340*/  LOP3.LUT R162, R162, 0x18, RZ, 0xc0, !PT ;  /* 0x00000018a2a27812 */ /* 0x000fc800078ec0ff */
[----:B------:R-:W-:Y:S01]  /*29350*/  LOP3.LUT R162, R162, 0x1f, R92, 0xf8, !PT ;  /* 0x0000001fa2a27812 */ /* 0x000fe200078ef85c */
[----:B------:R1:W-:Y:S03]  /*29360*/  STSM.16.M88 [R164], R165 ;  /* 0x000000a5a4007844 */ /* 0x0003e60000000000 */
[----:B------:R-:W-:Y:S02]  /*29370*/  SHF.L.U32 R0, R162, 0x4, RZ ;  /* 0x00000004a2007819 */ /* 0x000fe400000006ff */
[----:B------:R-:W3:Y:S02]  /*29380*/  S2R R162, SR_TID.X ;  /* 0x0000000000a27919 */ /* 0x000ee40000002100 */
[----:B------:R-:W-:Y:S02]  /*29390*/  LOP3.LUT R8, R0, 0xf0, RZ, 0xc0, !PT ;  /* 0x000000f000087812 */ /* 0x000fe400078ec0ff */
[----:B------:R-:W4:Y:S08]  /*293a0*/  LDC R0, c[0x0][0x3ec] ;  /* 0x0000fb00ff007b82 */ /* 0x000f300000000800 */
[----:B------:R-:W-:Y:S06]  /*293b0*/  BAR.SYNC.DEFER_BLOCKING 0x0 ;  /* 0x0000000000007b1d */ /* 0x000fec0000010000 */
[----:B-1----:R-:W4:Y:S01]  /*293c0*/  S2R R165, SR_CTAID.Y ;  /* 0x0000000000a57919 */ /* 0x002f220000002600 */
[----:B------:R-:W1:Y:S01]  /*293d0*/  LDSM.16.M88 R5, [R8+UR4] ;  /* 0x000000040805783b */ /* 0x000e620008000000 */
[----:B---3--:R-:W-:-:S04]  /*293e0*/  LOP3.LUT R162, R162, 0x7f, RZ, 0xc0, !PT ;  /* 0x0000007fa2a27812 */ /* 0x008fc800078ec0ff */
[----:B------:R-:W-:Y:S01]  /*293f0*/  ISETP.GE.U32.AND P1, PT, R162, 0x40, PT ;  /* 0x00000040a200780c */ /* 0x000fe20003f26070 */
[----:B----4-:R-:W-:-:S05]  /*29400*/  IMAD R0, R165, R0, RZ ;  /* 0x00000000a5007224 */ /* 0x010fca00078e02ff */
[C---:B------:R-:W-:Y:S01]  /*29410*/  SHF.L.U32 R3, R0.reuse, 0x2, RZ ;  /* 0x0000000200037819 */ /* 0x040fe200000006ff */
[----:B------:R-:W-:Y:S01]  /*29420*/  IMAD.HI R0, R0, 0x4, RZ ;  /* 0x0000000400007827 */ /* 0x000fe200078e02ff */
[----:B--2---:R-:W-:-:S03]  /*29430*/  SHF.L.U32 R2, R163, 0x2, RZ ;  /* 0x00000002a3027819 */ /* 0x004fc600000006ff */
[----:B------:R-:W-:Y:S01]  /*29440*/  IMAD.HI R4, R163, 0x4, RZ ;  /* 0x00000004a3047827 */ /* 0x000fe200078e02ff */
[----:B0-----:R-:W-:-:S04]  /*29450*/  IADD3 R2, P2, P3, R2, R10, R3 ;  /* 0x0000000a02027210 */ /* 0x001fc80007b5e003 */
[----:B------:R-:W-:-:S05]  /*29460*/  IADD3.X R3, PT, PT, R4, R11, R0, P2, P3 ;  /* 0x0000000b04037210 */ /* 0x000fca00017e6400 */
[----:B-1----:R0:W-:Y:S01]  /*29470*/  @!P1 STG.E desc[UR8][R2.64], R5 ;  /* 0x0000000502009986 */ /* 0x0021e2000c101908 */
[----:B------:R-:W-:Y:S06]  /*29480*/  BAR.SYNC.DEFER_BLOCKING 0x0 ;  /* 0x0000000000007b1d */ /* 0x000fec0000010000 */
[----:B------:R-:W-:Y:S05]  /*29490*/  @P0 BRA `(.L_x_20) ;  /* 0x0000000000a00947 */ /* 0x000fea0003800000 */
[----:B0-----:R-:W0:Y:S01]  /*294a0*/  S2R R3, SR_CgaCtaId ;  /* 0x0000000000037919 */ /* 0x001e220000008800 */
[----:B------:R-:W-:Y:S01]  /*294b0*/  NOP ;  /* 0x0000000000007918 */ /* 0x000fe20000000000 */
[----:B------:R-:W-:Y:S01]  /*294c0*/  MOV R0, 0x50 ;  /* 0x0000005000007802 */ /* 0x000fe20000000f00 */
[----:B------:R-:W-:-:S03]  /*294d0*/  HFMA2 R7, -RZ, RZ, 0, 5.9604644775390625e-08 ;  /* 0x00000001ff077431 */ /* 0x000fc600000001ff */
[----:B0-----:R-:W-:Y:S02]  /*294e0*/  LEA R9, R3, R0, 0x18 ;  /* 0x0000000003097211 */ /* 0x001fe400078ec0ff */
[----:B------:R-:W-:Y:S02]  /*294f0*/  MOV R0, UR5 ;  /* 0x0000000500007c02 */ /* 0x000fe40008000f00 */
[----:B------:R-:W-:Y:S01]  /*29500*/  MOV R3, 0xffff ;  /* 0x0000ffff00037802 */ /* 0x000fe20000000f00 */
[----:B------:R-:W0:Y:S01]  /*29510*/  LDS R5, [R9] ;  /* 0x0000000009057984 */ /* 0x000e220000000800 */
[----:B------:R-:W-:-:S04]  /*29520*/  LOP3.LUT R0, R0, 0xffff, RZ, 0xc0, !PT ;  /* 0x0000ffff00007812 */ /* 0x000fc800078ec0ff */
[----:B------:R-:W-:-:S04]  /*29530*/  SHF.R.U32.HI R0, RZ, 0x5, R0 ;  /* 0x00000005ff007819 */ /* 0x000fc80000011600 */
[----:B------:R-:W-:Y:S02]  /*29540*/  IADD3 R2, PT, PT, R0, 0x10, RZ ;  /* 0x0000001000027810 */ /* 0x000fe40007ffe0ff */
[----:B------:R-:W-:Y:S02]  /*29550*/  SHF.L.U32 R0, R3, R0, RZ ;  /* 0x0000000003007219 */ /* 0x000fe400000006ff */
[----:B------:R-:W-:-:S04]  /*29560*/  SHF.L.U32 R3, R7, R2, RZ ;  /* 0x0000000207037219 */ /* 0x000fc800000006ff */
[----:B------:R-:W-:-:S04]  /*29570*/  LOP3.LUT R0, R3, R0, RZ, 0xfc, !PT ;  /* 0x0000000003007212 */ /* 0x000fc800078efcff */
[C---:B------:R-:W-:Y:S02]  /*29580*/  LOP3.LUT R2, R0.reuse, 0xffff, RZ, 0xc0, !PT ;  /* 0x0000ffff00027812 */ /* 0x040fe400078ec0ff */
[----:B0-----:R-:W-:-:S04]  /*29590*/  LOP3.LUT R3, R0, 0xffff, R5, 0x80, !PT ;  /* 0x0000ffff00037812 */ /* 0x001fc800078e8005 */
[----:B------:R-:W-:-:S13]  /*295a0*/  ISETP.NE.AND P0, PT, R3, R2, PT ;  /* 0x000000020300720c */ /* 0x000fda0003f05270 */
[----:B------:R-:W-:Y:S05]  /*295b0*/  @P0 BRA `(.L_x_21) ;  /* 0x0000000000500947 */ /* 0x000fea0003800000 */
[----:B------:R-:W-:Y:S02]  /*295c0*/  SHF.R.U32.HI R5, RZ, 0x10, R5 ;  /* 0x00000010ff057819 */ /* 0x000fe40000011605 */
[----:B------:R-:W-:-:S04]  /*295d0*/  SHF.R.U32.HI R2, RZ, 0x10, R0 ;  /* 0x00000010ff027819 */ /* 0x000fc80000011600 */
[----:B------:R-:W-:-:S04]  /*295e0*/  LOP3.LUT R5, R5, R2, RZ, 0xc0, !PT ;  /* 0x0000000205057212 */ /* 0x000fc800078ec0ff */
[----:B------:R-:W-:-:S13]  /*295f0*/  ISETP.NE.AND P0, PT, R5, R2, PT ;  /* 0x000000020500720c */ /* 0x000fda0003f05270 */
[----:B------:R-:W-:Y:S05]  /*29600*/  @P0 BRA `(.L_x_22) ;  /* 0x0000000000300947 */ /* 0x000fea0003800000 */
[----:B------:R-:W-:Y:S01]  /*29610*/  R2UR UR4, R0 ;  /* 0x00000000000472ca */ /* 0x000fe200000e0000 */
[----:B------:R-:W0:Y:S01]  /*29620*/  S2R R3, SR_LANEID ;  /* 0x0000000000037919 */ /* 0x000e220000000000 */
[----:B------:R-:W-:-:S06]  /*29630*/  VOTE.ANY R2, PT, PT ;  /* 0x0000000000027806 */ /* 0x000fcc00038e0100 */
[----:B------:R-:W0:Y:S05]  /*29640*/  FLO.U32 R2, R2 ;  /* 0x0000000200027300 */ /* 0x000e2a00000e0000 */
[----:B------:R-:W-:-:S06]  /*29650*/  ULOP3.LUT UR4, URZ, UR4, URZ, 0x33, !UPT ;  /* 0x00000004ff047292 */ /* 0x000fcc000f8e33ff */
[----:B------:R-:W-:-:S04]  /*29660*/  MOV R4, UR4 ;  /* 0x0000000400047c02 */ /* 0x000fc80008000f00 */
[----:B------:R-:W1:Y:S02]  /*29670*/  REDUX UR5, R4 ;  /* 0x00000000040573c4 */ /* 0x000e640000000000 */
[----:B------:R2:W-:Y:S01]  /*29680*/  UTCATOMSWS.AND URZ, UR4 ;  /* 0x0000000400ff79e3 */ /* 0x0005e20008000000 */
[----:B0-----:R-:W-:Y:S02]  /*29690*/  ISETP.EQ.U32.AND P0, PT, R2, R3, PT ;  /* 0x000000030200720c */ /* 0x001fe40003f02070 */
[----:B-1----:R-:W-:-:S11]  /*296a0*/  MOV R0, UR5 ;  /* 0x0000000500007c02 */ /* 0x002fd60008000f00 */
[----:B------:R2:W-:Y:S01]  /*296b0*/  @P0 ATOMS.AND RZ, [R9], R0 ;  /* 0x0000000009ff038c */ /* 0x0005e20002800000 */
[----:B------:R-:W-:Y:S05]  /*296c0*/  BRA `(.L_x_20) ;  /* 0x0000000000147947 */ /* 0x000fea0003800000 */
.L_x_22:
[----:B------:R-:W-:-:S07]  /*296d0*/  MOV R2, 0x296f0 ;  /* 0x000296f000027802 */ /* 0x000fce0000000f00 */
[----:B------:R-:W-:Y:S05]  /*296e0*/  CALL.REL.NOINC `($__internal_0_$__cuda_sm10x_tcgen05_guardrail_trap_col_being_dealloced_not_returned_by_alloc) ;  /* 0x0000000000447944 */ /* 0x000fea0003c00000 */
[----:B------:R-:W-:Y:S05]  /*296f0*/  BRA `(.L_x_20) ;  /* 0x0000000000087947 */ /* 0x000fea0003800000 */
.L_x_21:
[----:B------:R-:W-:-:S07]  /*29700*/  MOV R2, 0x29720 ;  /* 0x0002972000027802 */ /* 0x000fce0000000f00 */
[----:B------:R-:W-:Y:S05]  /*29710*/  CALL.REL.NOINC `($__internal_2_$__cuda_sm10x_tcgen05_guardrail_trap_unallocated_columns_being_dealloced) ;  /* 0x0000000000507944 */ /* 0x000fea0003c00000 */
.L_x_20:
[----:B------:R-:W-:Y:S01]  /*29720*/  NOP ;  /* 0x0000000000007918 */ /* 0x000fe20000000000 */
[----:B--2---:R-:W-:Y:S05]  /*29730*/  EXIT ;  /* 0x000000000000794d */ /* 0x004fea0003800000 */
.L_x_8:
[----:B------:R-:W1:Y:S02]  /*29740*/  SYNCS.PHASECHK.TRANS64.TRYWAIT P4, [UR4+0x10000], RZ ;  /* 0x010000ffff0075a7 */ /* 0x000e640008081104 */
[----:B-1----:R-:W-:Y:S05]  /*29750*/  @!P4 BRA `(.L_x_8) ;  /* 0xfffffffc00f8c947 */ /* 0x002fea000383ffff */
[----:B------:R-:W-:Y:S05]  /*29760*/  BRA `(.L_x_7) ;  /* 0xfffffe1c00fc7947 */ /* 0x000fea000383ffff */
.L_x_14:
[----:B------:R-:W1:Y:S02]  /*29770*/  SYNCS.PHASECHK.TRANS64.TRYWAIT P3, [UR4+0x38010], RZ ;  /* 0x038010ffff0075a7 */ /* 0x000e640008061104 */
[----:B-1----:R-:W-:Y:S05]  /*29780*/  @!P3 BRA `(.L_x_14) ;  /* 0xfffffffc00f8b947 */ /* 0x002fea000383ffff */
[----:B------:R-:W-:Y:S05]  /*29790*/  BRA `(.L_x_23) ;  /* 0xffffff4400247947 */ /* 0x000fea000383ffff */
.L_x_15:
[----:B------:R-:W1:Y:S02]  /*297a0*/  SYNCS.PHASECHK.TRANS64.TRYWAIT P3, [UR6], R118 ;  /* 0x00000076ff0075a7 */ /* 0x000e640008061106 */
[----:B-1----:R-:W-:Y:S05]  /*297b0*/  @!P3 BRA `(.L_x_15) ;  /* 0xfffffffc00f8b947 */ /* 0x002fea000383ffff */
[----:B------:R-:W-:Y:S05]  /*297c0*/  BRA `(.L_x_24) ;  /* 0xffffff5800c07947 */ /* 0x000fea000383ffff */
.L_x_19:
[----:B------:R-:W1:Y:S02]  /*297d0*/  SYNCS.PHASECHK.TRANS64.TRYWAIT P3, [UR6], R141 ;  /* 0x0000008dff0075a7 */ /* 0x000e640008061106 */
[----:B-1----:R-:W-:Y:S05]  /*297e0*/  @!P3 BRA `(.L_x_19) ;  /* 0xfffffffc00f8b947 */ /* 0x002fea000383ffff */
[----:B------:R-:W-:Y:S05]  /*297f0*/  BRA `(.L_x_18) ;  /* 0xffffffac00b07947 */ /* 0x000fea000383ffff */
        .weak           $__internal_0_$__cuda_sm10x_tcgen05_guardrail_trap_col_being_dealloced_not_returned_by_alloc
        .type           $__internal_0_$__cuda_sm10x_tcgen05_guardrail_trap_col_being_dealloced_not_returned_by_alloc,@function
        .size           $__internal_0_$__cuda_sm10x_tcgen05_guardrail_trap_col_being_dealloced_not_returned_by_alloc,($__internal_1_$__cuda_sm10x_tcgen05_guardrail_trap_phase_invalid_during_alloc - $__internal_0_$__cuda_sm10x_tcgen05_guardrail_trap_col_being_dealloced_not_returned_by_alloc)
$__internal_0_$__cuda_sm10x_tcgen05_guardrail_trap_col_being_dealloced_not_returned_by_alloc:
[----:B------:R-:W-:Y:S05]  /*29800*/  BPT.TRAP 0x1 ;  /* 0x000000040000795c */ /* 0x000fea0000300000 */
[----:B------:R-:W-:-:S04]  /*29810*/  MOV R3, 0x0 ;  /* 0x0000000000037802 */ /* 0x000fc80000000f00 */
[----:B------:R-:W-:Y:S05]  /*29820*/  RET.REL.NODEC R2 `(attn_fwd) ;  /* 0xfffffd6402f47950 */ /* 0x000fea0003c3ffff */
        .weak           $__internal_1_$__cuda_sm10x_tcgen05_guardrail_trap_phase_invalid_during_alloc
        .type           $__internal_1_$__cuda_sm10x_tcgen05_guardrail_trap_phase_invalid_during_alloc,@function
        .size           $__internal_1_$__cuda_sm10x_tcgen05_guardrail_trap_phase_invalid_during_alloc,($__internal_2_$__cuda_sm10x_tcgen05_guardrail_trap_unallocated_columns_being_dealloced - $__internal_1_$__cuda_sm10x_tcgen05_guardrail_trap_phase_invalid_during_alloc)
$__internal_1_$__cuda_sm10x_tcgen05_guardrail_trap_phase_invalid_during_alloc:
[----:B------:R-:W-:Y:S05]  /*29830*/  BPT.TRAP 0x1 ;  /* 0x000000040000795c */ /* 0x000fea0000300000 */
[----:B------:R-:W-:-:S04]  /*29840*/  HFMA2 R3, -RZ, RZ, 0, 0 ;  /* 0x00000000ff037431 */ /* 0x000fc800000001ff */
[----:B------:R-:W-:Y:S05]  /*29850*/  RET.REL.NODEC R2 `(attn_fwd) ;  /* 0xfffffd6402e87950 */ /* 0x000fea0003c3ffff */
        .weak           $__internal_2_$__cuda_sm10x_tcgen05_guardrail_trap_unallocated_columns_being_dealloced
        .type           $__internal_2_$__cuda_sm10x_tcgen05_guardrail_trap_unallocated_columns_being_dealloced,@function
        .size           $__internal_2_$__cuda_sm10x_tcgen05_guardrail_trap_unallocated_columns_being_dealloced,(.L_x_28 - $__internal_2_$__cuda_sm10x_tcgen05_guardrail_trap_unallocated_columns_being_dealloced)
$__internal_2_$__cuda_sm10x_tcgen05_guardrail_trap_unallocated_columns_being_dealloced:
[----:B------:R-:W-:Y:S05]  /*29860*/  BPT.TRAP 0x1 ;  /* 0x000000040000795c */ /* 0x000fea0000300000 */
[----:B------:R-:W-:-:S04]  /*29870*/  MOV R3, 0x0 ;  /* 0x0000000000037802 */ /* 0x000fc80000000f00 */
[----:B------:R-:W-:Y:S05]  /*29880*/  RET.REL.NODEC R2 `(attn_fwd) ;  /* 0xfffffd6402dc7950 */ /* 0x000fea0003c3ffff */
.L_x_25:
[----:B------:R-:W-:-:S00]  /*29890*/  BRA `(.L_x_25) ;  /* 0xfffffffc00fc7947 */ /* 0x000fc0000383ffff */
[----:B------:R-:W-:-:S00]  /*298a0*/  NOP ;  /* 0x0000000000007918 */ /* 0x000fc00000000000 */
        /* <DEDUP_REMOVED lines=13> */
.L_x_28:


//--------------------- .nv.global.init           --------------------------
	.section	.nv.global.init,"aw",@progbits
.nv.global.init:
	.type		_$_str,@object
	.size		_$_str,(.L_3 - _$_str)
_$_str:
        /*0000*/ 	.byte	0x5f, 0x5f, 0x43, 0x55, 0x44, 0x41, 0x5f, 0x46, 0x54, 0x5a, 0x00
.L_3:


//--------------------- .nv.shared.attn_fwd       --------------------------
	.section	.nv.shared.attn_fwd,"aw",@nobits
	.sectionflags	@""
	.align	16
	.zero		1024


//--------------------- .nv.shared.reserved.0     --------------------------
	.section	.nv.shared.reserved.0,"aw",@nobits
	.align	8
	.weak		__nv_reservedSMEM_offset_0_alias
	.size		__nv_reservedSMEM_offset_0_alias, 0, 64
	.other		__nv_reservedSMEM_offset_0_alias,@"STO_CUDA_RESERVED_SHARED STV_DEFAULT"
__nv_reservedSMEM_offset_0_alias:
	.zero		0
.nv.shared.reserved.0:
	.zero		64
	.weak		__nv_reservedSMEM_allocation_phase
	.type		__nv_reservedSMEM_allocation_phase,@object
	.size		__nv_reservedSMEM_allocation_phase,(.L_0 - __nv_reservedSMEM_allocation_phase)
__nv_reservedSMEM_allocation_phase:
	.zero		1
.L_0:
	.zero		7
	.weak		__nv_reservedSMEM_devtool_atexit_pc
	.type		__nv_reservedSMEM_devtool_atexit_pc,@object
	.size		__nv_reservedSMEM_devtool_atexit_pc,(__nv_reservedSMEM_allocation_mask - __nv_reservedSMEM_devtool_atexit_pc)
__nv_reservedSMEM_devtool_atexit_pc:
	.zero		8
	.weak		__nv_reservedSMEM_allocation_mask
	.type		__nv_reservedSMEM_allocation_mask,@object
	.size		__nv_reservedSMEM_allocation_mask,(.L_2 - __nv_reservedSMEM_allocation_mask)
__nv_reservedSMEM_allocation_mask:
	.zero		4
.L_2:


//--------------------- .nv.constant0.attn_fwd    --------------------------
	.section	.nv.constant0.attn_fwd,"a",@progbits
	.sectionflags	@""
	.align	4
.nv.constant0.attn_fwd:
	.zero		1032


//--------------------- SYMBOLS --------------------------

	.type		.nv.reservedSmem.offset0,@object
	.size		.nv.reservedSmem.offset0,0x4
	.type		.nv.reservedSmem.cap,@object
	.size		.nv.reservedSmem.cap,0x4
